//
// Generated by NVIDIA NVVM Compiler
//
// Compiler Build ID: CL-36424714
// Cuda compilation tools, release 13.0, V13.0.88
// Based on NVVM 20.0.0
//

.version 9.0
.target sm_100
.address_size 64

	// .globl	adxr_batch_f32
.extern .shared .align 16 .b8 smem[];

.visible .entry adxr_batch_f32(
	.param .u64 .ptr .align 1 adxr_batch_f32_param_0,
	.param .u64 .ptr .align 1 adxr_batch_f32_param_1,
	.param .u64 .ptr .align 1 adxr_batch_f32_param_2,
	.param .u64 .ptr .align 1 adxr_batch_f32_param_3,
	.param .u32 adxr_batch_f32_param_4,
	.param .u32 adxr_batch_f32_param_5,
	.param .u32 adxr_batch_f32_param_6,
	.param .u64 .ptr .align 1 adxr_batch_f32_param_7
)
{
	.local .align 16 .b8 	__local_depot0[1024];
	.reg .b64 	%SP;
	.reg .b64 	%SPL;
	.reg .pred 	%p<149>;
	.reg .b16 	%rs<24>;
	.reg .b32 	%r<141>;
	.reg .b32 	%f<393>;
	.reg .b64 	%rd<104>;

	mov.u64 	%SPL, __local_depot0;
	ld.param.u64 	%rd19, [adxr_batch_f32_param_0];
	ld.param.u64 	%rd21, [adxr_batch_f32_param_1];
	ld.param.u64 	%rd20, [adxr_batch_f32_param_3];
	ld.param.u32 	%r70, [adxr_batch_f32_param_6];
	ld.param.u64 	%rd22, [adxr_batch_f32_param_7];
	cvta.to.global.u64 	%rd1, %rd22;
	cvta.to.global.u64 	%rd2, %rd21;
	cvta.to.global.u64 	%rd3, %rd19;
	add.u64 	%rd4, %SPL, 0;
	mov.u32 	%r71, %ctaid.y;
	mov.u32 	%r72, %nctaid.x;
	mov.u32 	%r73, %ctaid.x;
	mad.lo.s32 	%r1, %r71, %r72, %r73;
	setp.ge.s32 	%p3, %r1, %r70;
	@%p3 bra 	$L__BB0_78;
	ld.param.u32 	%r112, [adxr_batch_f32_param_5];
	ld.param.u32 	%r105, [adxr_batch_f32_param_4];
	cvta.to.global.u64 	%rd24, %rd20;
	mul.wide.s32 	%rd25, %r1, 4;
	add.s64 	%rd26, %rd24, %rd25;
	ld.global.nc.u32 	%r2, [%rd26];
	setp.lt.s32 	%p4, %r2, 1;
	setp.lt.s32 	%p5, %r112, 0;
	or.pred  	%p6, %p5, %p4;
	setp.ge.s32 	%p7, %r112, %r105;
	or.pred  	%p8, %p7, %p6;
	@%p8 bra 	$L__BB0_78;
	ld.param.u32 	%r106, [adxr_batch_f32_param_4];
	mul.lo.s32 	%r3, %r106, %r1;
	mov.u32 	%r4, %tid.x;
	setp.ge.s32 	%p9, %r4, %r106;
	@%p9 bra 	$L__BB0_5;
	mov.u32 	%r5, %ntid.x;
	mov.u32 	%r118, %r4;
$L__BB0_4:
	ld.param.u32 	%r107, [adxr_batch_f32_param_4];
	add.s32 	%r74, %r118, %r3;
	mul.wide.s32 	%rd27, %r74, 4;
	add.s64 	%rd28, %rd1, %rd27;
	mov.b32 	%r75, 2143289344;
	st.global.u32 	[%rd28], %r75;
	add.s32 	%r118, %r118, %r5;
	setp.lt.s32 	%p10, %r118, %r107;
	@%p10 bra 	$L__BB0_4;
$L__BB0_5:
	bar.sync 	0;
	setp.ne.s32 	%p11, %r4, 0;
	@%p11 bra 	$L__BB0_78;
	ld.param.u32 	%r113, [adxr_batch_f32_param_5];
	ld.param.u32 	%r108, [adxr_batch_f32_param_4];
	add.s32 	%r140, %r2, %r113;
	add.s32 	%r76, %r108, -1;
	min.s32 	%r9, %r140, %r76;
	setp.ge.s32 	%p12, %r113, %r9;
	mov.f32 	%f363, 0f00000000;
	mov.f32 	%f364, %f363;
	@%p12 bra 	$L__BB0_18;
	ld.param.u32 	%r121, [adxr_batch_f32_param_5];
	sub.s32 	%r10, %r9, %r121;
	and.b32  	%r11, %r10, 7;
	sub.s32 	%r77, %r121, %r9;
	setp.gt.u32 	%p13, %r77, -8;
	mov.f32 	%f364, 0f00000000;
	mov.f32 	%f363, %f364;
	@%p13 bra 	$L__BB0_10;
	ld.param.u32 	%r121, [adxr_batch_f32_param_5];
	mul.wide.u32 	%rd29, %r121, 4;
	add.s64 	%rd30, %rd3, %rd29;
	ld.global.nc.f32 	%f348, [%rd30];
	add.s64 	%rd31, %rd2, %rd29;
	ld.global.nc.f32 	%f347, [%rd31];
	and.b32  	%r78, %r10, -8;
	neg.s32 	%r119, %r78;
	add.s64 	%rd32, %rd29, 16;
	add.s64 	%rd100, %rd2, %rd32;
	add.s64 	%rd99, %rd3, %rd32;
	mov.f32 	%f364, 0f00000000;
$L__BB0_9:
	.pragma "nounroll";
	ld.global.nc.f32 	%f103, [%rd99+-12];
	ld.global.nc.f32 	%f104, [%rd100+-12];
	sub.f32 	%f105, %f103, %f348;
	sub.f32 	%f106, %f347, %f104;
	setp.gt.f32 	%p14, %f105, %f106;
	setp.gt.f32 	%p15, %f105, 0f00000000;
	add.f32 	%f107, %f363, %f105;
	selp.f32 	%f108, %f107, %f363, %p14;
	selp.f32 	%f109, %f108, %f363, %p15;
	setp.gt.f32 	%p16, %f106, %f105;
	setp.gt.f32 	%p17, %f106, 0f00000000;
	add.f32 	%f110, %f364, %f106;
	selp.f32 	%f111, %f110, %f364, %p17;
	selp.f32 	%f112, %f111, %f364, %p16;
	ld.global.nc.f32 	%f113, [%rd99+-8];
	ld.global.nc.f32 	%f114, [%rd100+-8];
	sub.f32 	%f115, %f113, %f103;
	sub.f32 	%f116, %f104, %f114;
	setp.gt.f32 	%p18, %f115, %f116;
	setp.gt.f32 	%p19, %f115, 0f00000000;
	add.f32 	%f117, %f109, %f115;
	selp.f32 	%f118, %f117, %f109, %p18;
	selp.f32 	%f119, %f118, %f109, %p19;
	setp.gt.f32 	%p20, %f116, %f115;
	setp.gt.f32 	%p21, %f116, 0f00000000;
	add.f32 	%f120, %f112, %f116;
	selp.f32 	%f121, %f120, %f112, %p21;
	selp.f32 	%f122, %f121, %f112, %p20;
	ld.global.nc.f32 	%f123, [%rd99+-4];
	ld.global.nc.f32 	%f124, [%rd100+-4];
	sub.f32 	%f125, %f123, %f113;
	sub.f32 	%f126, %f114, %f124;
	setp.gt.f32 	%p22, %f125, %f126;
	setp.gt.f32 	%p23, %f125, 0f00000000;
	add.f32 	%f127, %f119, %f125;
	selp.f32 	%f128, %f127, %f119, %p22;
	selp.f32 	%f129, %f128, %f119, %p23;
	setp.gt.f32 	%p24, %f126, %f125;
	setp.gt.f32 	%p25, %f126, 0f00000000;
	add.f32 	%f130, %f122, %f126;
	selp.f32 	%f131, %f130, %f122, %p25;
	selp.f32 	%f132, %f131, %f122, %p24;
	ld.global.nc.f32 	%f133, [%rd99];
	ld.global.nc.f32 	%f134, [%rd100];
	sub.f32 	%f135, %f133, %f123;
	sub.f32 	%f136, %f124, %f134;
	setp.gt.f32 	%p26, %f135, %f136;
	setp.gt.f32 	%p27, %f135, 0f00000000;
	add.f32 	%f137, %f129, %f135;
	selp.f32 	%f138, %f137, %f129, %p26;
	selp.f32 	%f139, %f138, %f129, %p27;
	setp.gt.f32 	%p28, %f136, %f135;
	setp.gt.f32 	%p29, %f136, 0f00000000;
	add.f32 	%f140, %f132, %f136;
	selp.f32 	%f141, %f140, %f132, %p29;
	selp.f32 	%f142, %f141, %f132, %p28;
	ld.global.nc.f32 	%f143, [%rd99+4];
	ld.global.nc.f32 	%f144, [%rd100+4];
	sub.f32 	%f145, %f143, %f133;
	sub.f32 	%f146, %f134, %f144;
	setp.gt.f32 	%p30, %f145, %f146;
	setp.gt.f32 	%p31, %f145, 0f00000000;
	add.f32 	%f147, %f139, %f145;
	selp.f32 	%f148, %f147, %f139, %p30;
	selp.f32 	%f149, %f148, %f139, %p31;
	setp.gt.f32 	%p32, %f146, %f145;
	setp.gt.f32 	%p33, %f146, 0f00000000;
	add.f32 	%f150, %f142, %f146;
	selp.f32 	%f151, %f150, %f142, %p33;
	selp.f32 	%f152, %f151, %f142, %p32;
	ld.global.nc.f32 	%f153, [%rd99+8];
	ld.global.nc.f32 	%f154, [%rd100+8];
	sub.f32 	%f155, %f153, %f143;
	sub.f32 	%f156, %f144, %f154;
	setp.gt.f32 	%p34, %f155, %f156;
	setp.gt.f32 	%p35, %f155, 0f00000000;
	add.f32 	%f157, %f149, %f155;
	selp.f32 	%f158, %f157, %f149, %p34;
	selp.f32 	%f159, %f158, %f149, %p35;
	setp.gt.f32 	%p36, %f156, %f155;
	setp.gt.f32 	%p37, %f156, 0f00000000;
	add.f32 	%f160, %f152, %f156;
	selp.f32 	%f161, %f160, %f152, %p37;
	selp.f32 	%f162, %f161, %f152, %p36;
	ld.global.nc.f32 	%f163, [%rd99+12];
	ld.global.nc.f32 	%f164, [%rd100+12];
	sub.f32 	%f165, %f163, %f153;
	sub.f32 	%f166, %f154, %f164;
	setp.gt.f32 	%p38, %f165, %f166;
	setp.gt.f32 	%p39, %f165, 0f00000000;
	add.f32 	%f167, %f159, %f165;
	selp.f32 	%f168, %f167, %f159, %p38;
	selp.f32 	%f169, %f168, %f159, %p39;
	setp.gt.f32 	%p40, %f166, %f165;
	setp.gt.f32 	%p41, %f166, 0f00000000;
	add.f32 	%f170, %f162, %f166;
	selp.f32 	%f171, %f170, %f162, %p41;
	selp.f32 	%f172, %f171, %f162, %p40;
	add.s32 	%r121, %r121, 8;
	ld.global.nc.f32 	%f348, [%rd99+16];
	ld.global.nc.f32 	%f347, [%rd100+16];
	sub.f32 	%f173, %f348, %f163;
	sub.f32 	%f174, %f164, %f347;
	setp.gt.f32 	%p42, %f173, %f174;
	setp.gt.f32 	%p43, %f173, 0f00000000;
	add.f32 	%f175, %f169, %f173;
	selp.f32 	%f176, %f175, %f169, %p42;
	selp.f32 	%f363, %f176, %f169, %p43;
	setp.gt.f32 	%p44, %f174, %f173;
	setp.gt.f32 	%p45, %f174, 0f00000000;
	add.f32 	%f177, %f172, %f174;
	selp.f32 	%f178, %f177, %f172, %p45;
	selp.f32 	%f364, %f178, %f172, %p44;
	add.s32 	%r119, %r119, 8;
	add.s64 	%rd100, %rd100, 32;
	add.s64 	%rd99, %rd99, 32;
	setp.ne.s32 	%p46, %r119, 0;
	@%p46 bra 	$L__BB0_9;
$L__BB0_10:
	setp.eq.s32 	%p47, %r11, 0;
	@%p47 bra 	$L__BB0_18;
	and.b32  	%r18, %r10, 3;
	setp.lt.u32 	%p48, %r11, 4;
	@%p48 bra 	$L__BB0_13;
	mul.wide.u32 	%rd33, %r121, 4;
	add.s64 	%rd34, %rd3, %rd33;
	ld.global.nc.f32 	%f180, [%rd34+4];
	add.s64 	%rd35, %rd2, %rd33;
	ld.global.nc.f32 	%f181, [%rd35+4];
	ld.global.nc.f32 	%f182, [%rd34];
	ld.global.nc.f32 	%f183, [%rd35];
	sub.f32 	%f184, %f180, %f182;
	sub.f32 	%f185, %f183, %f181;
	setp.gt.f32 	%p49, %f184, %f185;
	setp.gt.f32 	%p50, %f184, 0f00000000;
	add.f32 	%f186, %f363, %f184;
	selp.f32 	%f187, %f186, %f363, %p49;
	selp.f32 	%f188, %f187, %f363, %p50;
	setp.gt.f32 	%p51, %f185, %f184;
	setp.gt.f32 	%p52, %f185, 0f00000000;
	add.f32 	%f189, %f364, %f185;
	selp.f32 	%f190, %f189, %f364, %p52;
	selp.f32 	%f191, %f190, %f364, %p51;
	ld.global.nc.f32 	%f192, [%rd34+8];
	ld.global.nc.f32 	%f193, [%rd35+8];
	sub.f32 	%f194, %f192, %f180;
	sub.f32 	%f195, %f181, %f193;
	setp.gt.f32 	%p53, %f194, %f195;
	setp.gt.f32 	%p54, %f194, 0f00000000;
	add.f32 	%f196, %f188, %f194;
	selp.f32 	%f197, %f196, %f188, %p53;
	selp.f32 	%f198, %f197, %f188, %p54;
	setp.gt.f32 	%p55, %f195, %f194;
	setp.gt.f32 	%p56, %f195, 0f00000000;
	add.f32 	%f199, %f191, %f195;
	selp.f32 	%f200, %f199, %f191, %p56;
	selp.f32 	%f201, %f200, %f191, %p55;
	ld.global.nc.f32 	%f202, [%rd34+12];
	ld.global.nc.f32 	%f203, [%rd35+12];
	sub.f32 	%f204, %f202, %f192;
	sub.f32 	%f205, %f193, %f203;
	setp.gt.f32 	%p57, %f204, %f205;
	setp.gt.f32 	%p58, %f204, 0f00000000;
	add.f32 	%f206, %f198, %f204;
	selp.f32 	%f207, %f206, %f198, %p57;
	selp.f32 	%f208, %f207, %f198, %p58;
	setp.gt.f32 	%p59, %f205, %f204;
	setp.gt.f32 	%p60, %f205, 0f00000000;
	add.f32 	%f209, %f201, %f205;
	selp.f32 	%f210, %f209, %f201, %p60;
	selp.f32 	%f211, %f210, %f201, %p59;
	add.s32 	%r121, %r121, 4;
	ld.global.nc.f32 	%f212, [%rd34+16];
	ld.global.nc.f32 	%f213, [%rd35+16];
	sub.f32 	%f214, %f212, %f202;
	sub.f32 	%f215, %f203, %f213;
	setp.gt.f32 	%p61, %f214, %f215;
	setp.gt.f32 	%p62, %f214, 0f00000000;
	add.f32 	%f216, %f208, %f214;
	selp.f32 	%f217, %f216, %f208, %p61;
	selp.f32 	%f363, %f217, %f208, %p62;
	setp.gt.f32 	%p63, %f215, %f214;
	setp.gt.f32 	%p64, %f215, 0f00000000;
	add.f32 	%f218, %f211, %f215;
	selp.f32 	%f219, %f218, %f211, %p64;
	selp.f32 	%f364, %f219, %f211, %p63;
$L__BB0_13:
	setp.eq.s32 	%p65, %r18, 0;
	@%p65 bra 	$L__BB0_18;
	setp.eq.s32 	%p66, %r18, 1;
	@%p66 bra 	$L__BB0_16;
	mul.wide.u32 	%rd36, %r121, 4;
	add.s64 	%rd37, %rd3, %rd36;
	ld.global.nc.f32 	%f221, [%rd37+4];
	add.s64 	%rd38, %rd2, %rd36;
	ld.global.nc.f32 	%f222, [%rd38+4];
	ld.global.nc.f32 	%f223, [%rd37];
	ld.global.nc.f32 	%f224, [%rd38];
	sub.f32 	%f225, %f221, %f223;
	sub.f32 	%f226, %f224, %f222;
	setp.gt.f32 	%p67, %f225, %f226;
	setp.gt.f32 	%p68, %f225, 0f00000000;
	add.f32 	%f227, %f363, %f225;
	selp.f32 	%f228, %f227, %f363, %p67;
	selp.f32 	%f229, %f228, %f363, %p68;
	setp.gt.f32 	%p69, %f226, %f225;
	setp.gt.f32 	%p70, %f226, 0f00000000;
	add.f32 	%f230, %f364, %f226;
	selp.f32 	%f231, %f230, %f364, %p70;
	selp.f32 	%f232, %f231, %f364, %p69;
	add.s32 	%r121, %r121, 2;
	ld.global.nc.f32 	%f233, [%rd37+8];
	ld.global.nc.f32 	%f234, [%rd38+8];
	sub.f32 	%f235, %f233, %f221;
	sub.f32 	%f236, %f222, %f234;
	setp.gt.f32 	%p71, %f235, %f236;
	setp.gt.f32 	%p72, %f235, 0f00000000;
	add.f32 	%f237, %f229, %f235;
	selp.f32 	%f238, %f237, %f229, %p71;
	selp.f32 	%f363, %f238, %f229, %p72;
	setp.gt.f32 	%p73, %f236, %f235;
	setp.gt.f32 	%p74, %f236, 0f00000000;
	add.f32 	%f239, %f232, %f236;
	selp.f32 	%f240, %f239, %f232, %p74;
	selp.f32 	%f364, %f240, %f232, %p73;
$L__BB0_16:
	and.b32  	%r79, %r10, 1;
	setp.eq.b32 	%p75, %r79, 1;
	not.pred 	%p76, %p75;
	@%p76 bra 	$L__BB0_18;
	mul.wide.u32 	%rd39, %r121, 4;
	add.s64 	%rd40, %rd3, %rd39;
	ld.global.nc.f32 	%f241, [%rd40+4];
	add.s64 	%rd41, %rd2, %rd39;
	ld.global.nc.f32 	%f242, [%rd41+4];
	ld.global.nc.f32 	%f243, [%rd40];
	ld.global.nc.f32 	%f244, [%rd41];
	sub.f32 	%f245, %f241, %f243;
	sub.f32 	%f246, %f244, %f242;
	setp.gt.f32 	%p77, %f245, %f246;
	setp.gt.f32 	%p78, %f245, 0f00000000;
	add.f32 	%f247, %f363, %f245;
	selp.f32 	%f248, %f247, %f363, %p77;
	selp.f32 	%f363, %f248, %f363, %p78;
	setp.gt.f32 	%p79, %f246, %f245;
	setp.gt.f32 	%p80, %f246, 0f00000000;
	add.f32 	%f249, %f364, %f246;
	selp.f32 	%f250, %f249, %f364, %p80;
	selp.f32 	%f364, %f250, %f364, %p79;
$L__BB0_18:
	add.f32 	%f31, %f363, %f364;
	setp.leu.f32 	%p81, %f31, 0f00000000;
	mov.f32 	%f383, 0f00000000;
	@%p81 bra 	$L__BB0_20;
	sub.f32 	%f252, %f363, %f364;
	abs.f32 	%f253, %f252;
	mul.f32 	%f254, %f253, 0f42C80000;
	div.rn.f32 	%f383, %f254, %f31;
$L__BB0_20:
	cvt.rn.f32.u32 	%f255, %r2;
	rcp.rn.f32 	%f34, %f255;
	add.s32 	%r23, %r140, %r2;
	add.s32 	%r24, %r2, -1;
	setp.gt.u32 	%p82, %r24, 255;
	@%p82 bra 	$L__BB0_33;
	and.b32  	%r25, %r2, 15;
	setp.lt.u32 	%p83, %r24, 15;
	mov.b32 	%r126, 0;
	@%p83 bra 	$L__BB0_24;
	and.b32  	%r126, %r2, 496;
	cvt.u16.u32 	%rs4, %r2;
	shr.u16 	%rs5, %rs4, 4;
	and.b16  	%rs6, %rs5, 31;
	mul.wide.u16 	%r81, %rs6, 16;
	neg.s32 	%r124, %r81;
	add.s64 	%rd101, %rd4, 32;
$L__BB0_23:
	.pragma "nounroll";
	mov.f32 	%f256, 0f7FC00000;
	st.local.v4.f32 	[%rd101+-32], {%f256, %f256, %f256, %f256};
	st.local.v4.f32 	[%rd101+-16], {%f256, %f256, %f256, %f256};
	st.local.v4.f32 	[%rd101], {%f256, %f256, %f256, %f256};
	st.local.v4.f32 	[%rd101+16], {%f256, %f256, %f256, %f256};
	add.s32 	%r124, %r124, 16;
	add.s64 	%rd101, %rd101, 64;
	setp.ne.s32 	%p84, %r124, 0;
	@%p84 bra 	$L__BB0_23;
$L__BB0_24:
	setp.eq.s32 	%p85, %r25, 0;
	@%p85 bra 	$L__BB0_33;
	and.b32  	%r31, %r2, 7;
	setp.lt.u32 	%p86, %r25, 8;
	@%p86 bra 	$L__BB0_27;
	mul.wide.u32 	%rd42, %r126, 4;
	add.s64 	%rd43, %rd4, %rd42;
	mov.b32 	%r82, 2143289344;
	st.local.u32 	[%rd43], %r82;
	st.local.u32 	[%rd43+4], %r82;
	st.local.u32 	[%rd43+8], %r82;
	st.local.u32 	[%rd43+12], %r82;
	st.local.u32 	[%rd43+16], %r82;
	st.local.u32 	[%rd43+20], %r82;
	st.local.u32 	[%rd43+24], %r82;
	st.local.u32 	[%rd43+28], %r82;
	add.s32 	%r126, %r126, 8;
$L__BB0_27:
	setp.eq.s32 	%p87, %r31, 0;
	@%p87 bra 	$L__BB0_33;
	and.b32  	%r34, %r2, 3;
	setp.lt.u32 	%p88, %r31, 4;
	@%p88 bra 	$L__BB0_30;
	mul.wide.u32 	%rd44, %r126, 4;
	add.s64 	%rd45, %rd4, %rd44;
	mov.b32 	%r83, 2143289344;
	st.local.u32 	[%rd45], %r83;
	st.local.u32 	[%rd45+4], %r83;
	st.local.u32 	[%rd45+8], %r83;
	st.local.u32 	[%rd45+12], %r83;
	add.s32 	%r126, %r126, 4;
$L__BB0_30:
	setp.eq.s32 	%p89, %r34, 0;
	@%p89 bra 	$L__BB0_33;
	mul.wide.u32 	%rd46, %r126, 4;
	add.s64 	%rd102, %rd4, %rd46;
	neg.s32 	%r128, %r34;
$L__BB0_32:
	.pragma "nounroll";
	mov.b32 	%r84, 2143289344;
	st.local.u32 	[%rd102], %r84;
	add.s64 	%rd102, %rd102, 4;
	add.s32 	%r128, %r128, 1;
	setp.ne.s32 	%p90, %r128, 0;
	@%p90 bra 	$L__BB0_32;
$L__BB0_33:
	ld.param.u32 	%r109, [adxr_batch_f32_param_4];
	add.s32 	%r138, %r140, 1;
	setp.ge.s32 	%p91, %r138, %r109;
	@%p91 bra 	$L__BB0_78;
	ld.param.u32 	%r116, [adxr_batch_f32_param_5];
	ld.param.u32 	%r110, [adxr_batch_f32_param_4];
	not.b32 	%r86, %r2;
	add.s32 	%r87, %r110, %r86;
	sub.s32 	%r41, %r87, %r116;
	add.s32 	%r88, %r110, -2;
	setp.eq.s32 	%p93, %r88, %r140;
	mov.f32 	%f382, 0f00000000;
	mov.b32 	%r136, 1;
	mov.f32 	%f384, 0f7FC00000;
	mov.pred 	%p148, -1;
	mov.b64 	%rd103, 0;
	@%p93 bra 	$L__BB0_64;
	mul.wide.u32 	%rd48, %r140, 4;
	add.s64 	%rd49, %rd3, %rd48;
	ld.global.nc.f32 	%f367, [%rd49];
	add.s64 	%rd50, %rd2, %rd48;
	ld.global.nc.f32 	%f366, [%rd50];
	add.s32 	%r131, %r140, 2;
	add.s32 	%r130, %r140, %r3;
	and.b32  	%r91, %r41, -2;
	neg.s32 	%r129, %r91;
	mov.f32 	%f382, 0f00000000;
	mov.b32 	%r136, 1;
	mov.f32 	%f384, 0f7FC00000;
	mov.b16 	%rs23, 0;
	mov.b32 	%r137, 0;
$L__BB0_36:
	mov.u32 	%r140, %r131;
	ld.param.u64 	%rd96, [adxr_batch_f32_param_0];
	add.s32 	%r50, %r140, -1;
	cvta.to.global.u64 	%rd51, %rd96;
	mul.wide.u32 	%rd52, %r50, 4;
	add.s64 	%rd53, %rd51, %rd52;
	ld.global.nc.f32 	%f44, [%rd53];
	add.s64 	%rd54, %rd2, %rd52;
	ld.global.nc.f32 	%f45, [%rd54];
	sub.f32 	%f262, %f44, %f367;
	sub.f32 	%f263, %f366, %f45;
	setp.gt.f32 	%p94, %f262, %f263;
	setp.gt.f32 	%p95, %f262, 0f00000000;
	selp.f32 	%f264, %f262, 0f00000000, %p94;
	selp.f32 	%f265, %f264, 0f00000000, %p95;
	setp.gt.f32 	%p96, %f263, %f262;
	setp.gt.f32 	%p97, %f263, 0f00000000;
	selp.f32 	%f266, %f263, 0f00000000, %p97;
	selp.f32 	%f267, %f266, 0f00000000, %p96;
	mov.f32 	%f268, 0f3F800000;
	sub.f32 	%f269, %f268, %f34;
	fma.rn.f32 	%f46, %f363, %f269, %f265;
	fma.rn.f32 	%f47, %f364, %f269, %f267;
	add.f32 	%f48, %f46, %f47;
	setp.leu.f32 	%p98, %f48, 0f00000000;
	mov.f32 	%f373, 0f00000000;
	@%p98 bra 	$L__BB0_38;
	sub.f32 	%f270, %f46, %f47;
	abs.f32 	%f271, %f270;
	mul.f32 	%f272, %f271, 0f42C80000;
	div.rn.f32 	%f373, %f272, %f48;
$L__BB0_38:
	setp.ge.s32 	%p99, %r136, %r2;
	@%p99 bra 	$L__BB0_44;
	sub.f32 	%f281, %f373, %f382;
	add.f32 	%f377, %f383, %f281;
	sub.f32 	%f282, %f377, %f383;
	sub.f32 	%f382, %f282, %f281;
	add.s32 	%r136, %r136, 1;
	setp.ne.s32 	%p106, %r136, %r2;
	@%p106 bra 	$L__BB0_49;
	setp.gt.u32 	%p107, %r2, 256;
	mov.f32 	%f374, 0f7FC00000;
	@%p107 bra 	$L__BB0_42;
	mul.wide.s32 	%rd59, %r137, 4;
	add.s64 	%rd60, %rd4, %rd59;
	ld.local.f32 	%f374, [%rd60];
	mul.f32 	%f284, %f34, %f377;
	st.local.f32 	[%rd60], %f284;
$L__BB0_42:
	mul.f32 	%f384, %f34, %f377;
	add.s32 	%r94, %r137, 1;
	setp.eq.s32 	%p108, %r94, %r2;
	selp.b32 	%r137, 0, %r94, %p108;
	setp.lt.s32 	%p109, %r50, %r23;
	abs.f32 	%f285, %f374;
	setp.nan.f32 	%p110, %f285, %f285;
	mov.b16 	%rs23, 1;
	or.pred  	%p111, %p109, %p110;
	mov.u32 	%r136, %r2;
	@%p111 bra 	$L__BB0_49;
	mul.f32 	%f384, %f34, %f377;
	add.f32 	%f287, %f384, %f374;
	mul.f32 	%f288, %f287, 0f3F000000;
	add.s32 	%r95, %r130, 1;
	mul.wide.s32 	%rd61, %r95, 4;
	add.s64 	%rd62, %rd1, %rd61;
	st.global.f32 	[%rd62], %f288;
	mov.u32 	%r136, %r2;
	bra.uni 	$L__BB0_49;
$L__BB0_44:
	and.b16  	%rs9, %rs23, 255;
	setp.eq.s16 	%p100, %rs9, 0;
	mov.b16 	%rs23, 0;
	mov.f32 	%f377, %f383;
	@%p100 bra 	$L__BB0_49;
	setp.gt.u32 	%p101, %r2, 256;
	add.f32 	%f275, %f255, 0fBF800000;
	fma.rn.f32 	%f276, %f275, %f384, %f373;
	mul.f32 	%f384, %f34, %f276;
	mov.f32 	%f375, 0f7FC00000;
	@%p101 bra 	$L__BB0_47;
	mul.wide.s32 	%rd55, %r137, 4;
	add.s64 	%rd56, %rd4, %rd55;
	ld.local.f32 	%f375, [%rd56];
	st.local.f32 	[%rd56], %f384;
$L__BB0_47:
	add.s32 	%r92, %r137, 1;
	setp.eq.s32 	%p102, %r92, %r2;
	selp.b32 	%r137, 0, %r92, %p102;
	setp.lt.s32 	%p103, %r50, %r23;
	abs.f32 	%f277, %f375;
	setp.nan.f32 	%p104, %f277, %f277;
	mov.b16 	%rs23, 1;
	or.pred  	%p105, %p103, %p104;
	mov.f32 	%f377, %f383;
	@%p105 bra 	$L__BB0_49;
	add.f32 	%f279, %f384, %f375;
	mul.f32 	%f280, %f279, 0f3F000000;
	add.s32 	%r93, %r130, 1;
	mul.wide.s32 	%rd57, %r93, 4;
	add.s64 	%rd58, %rd1, %rd57;
	st.global.f32 	[%rd58], %f280;
	mov.f32 	%f377, %f383;
$L__BB0_49:
	ld.param.u64 	%rd97, [adxr_batch_f32_param_0];
	cvta.to.global.u64 	%rd63, %rd97;
	mul.wide.u32 	%rd64, %r50, 4;
	add.s64 	%rd65, %rd63, %rd64;
	ld.global.nc.f32 	%f367, [%rd65+4];
	add.s64 	%rd66, %rd2, %rd64;
	ld.global.nc.f32 	%f366, [%rd66+4];
	sub.f32 	%f290, %f367, %f44;
	sub.f32 	%f291, %f45, %f366;
	setp.gt.f32 	%p112, %f290, %f291;
	setp.gt.f32 	%p113, %f290, 0f00000000;
	selp.f32 	%f292, %f290, 0f00000000, %p112;
	selp.f32 	%f293, %f292, 0f00000000, %p113;
	setp.gt.f32 	%p114, %f291, %f290;
	setp.gt.f32 	%p115, %f291, 0f00000000;
	selp.f32 	%f294, %f291, 0f00000000, %p115;
	selp.f32 	%f295, %f294, 0f00000000, %p114;
	mov.f32 	%f296, 0f3F800000;
	sub.f32 	%f297, %f296, %f34;
	fma.rn.f32 	%f363, %f46, %f297, %f293;
	fma.rn.f32 	%f364, %f47, %f297, %f295;
	add.f32 	%f67, %f363, %f364;
	setp.leu.f32 	%p116, %f67, 0f00000000;
	mov.f32 	%f379, 0f00000000;
	@%p116 bra 	$L__BB0_51;
	sub.f32 	%f298, %f363, %f364;
	abs.f32 	%f299, %f298;
	mul.f32 	%f300, %f299, 0f42C80000;
	div.rn.f32 	%f379, %f300, %f67;
$L__BB0_51:
	setp.lt.s32 	%p117, %r136, %r2;
	@%p117 bra 	$L__BB0_57;
	and.b16  	%rs15, %rs23, 255;
	setp.eq.s16 	%p118, %rs15, 0;
	mov.b16 	%rs23, 0;
	mov.f32 	%f383, %f377;
	@%p118 bra 	$L__BB0_62;
	setp.gt.u32 	%p119, %r2, 256;
	add.f32 	%f303, %f255, 0fBF800000;
	fma.rn.f32 	%f304, %f303, %f384, %f379;
	mul.f32 	%f384, %f34, %f304;
	mov.f32 	%f380, 0f7FC00000;
	@%p119 bra 	$L__BB0_55;
	mul.wide.s32 	%rd67, %r137, 4;
	add.s64 	%rd68, %rd4, %rd67;
	ld.local.f32 	%f380, [%rd68];
	st.local.f32 	[%rd68], %f384;
$L__BB0_55:
	add.s32 	%r96, %r137, 1;
	setp.eq.s32 	%p120, %r96, %r2;
	selp.b32 	%r137, 0, %r96, %p120;
	setp.lt.s32 	%p121, %r140, %r23;
	abs.f32 	%f305, %f380;
	setp.nan.f32 	%p122, %f305, %f305;
	mov.b16 	%rs23, 1;
	or.pred  	%p123, %p121, %p122;
	mov.f32 	%f383, %f377;
	@%p123 bra 	$L__BB0_62;
	add.f32 	%f307, %f384, %f380;
	mul.f32 	%f308, %f307, 0f3F000000;
	cvt.s64.s32 	%rd69, %r3;
	cvt.s64.s32 	%rd70, %r50;
	add.s64 	%rd71, %rd70, %rd69;
	shl.b64 	%rd72, %rd71, 2;
	add.s64 	%rd73, %rd1, %rd72;
	st.global.f32 	[%rd73+4], %f308;
	mov.f32 	%f383, %f377;
	bra.uni 	$L__BB0_62;
$L__BB0_57:
	sub.f32 	%f309, %f379, %f382;
	add.f32 	%f383, %f377, %f309;
	sub.f32 	%f310, %f383, %f377;
	sub.f32 	%f382, %f310, %f309;
	add.s32 	%r136, %r136, 1;
	setp.ne.s32 	%p124, %r136, %r2;
	@%p124 bra 	$L__BB0_62;
	setp.gt.u32 	%p125, %r2, 256;
	mov.f32 	%f381, 0f7FC00000;
	@%p125 bra 	$L__BB0_60;
	mul.wide.s32 	%rd74, %r137, 4;
	add.s64 	%rd75, %rd4, %rd74;
	ld.local.f32 	%f381, [%rd75];
	mul.f32 	%f312, %f34, %f383;
	st.local.f32 	[%rd75], %f312;
$L__BB0_60:
	mul.f32 	%f384, %f34, %f383;
	add.s32 	%r97, %r137, 1;
	setp.eq.s32 	%p126, %r97, %r2;
	selp.b32 	%r137, 0, %r97, %p126;
	setp.lt.s32 	%p127, %r140, %r23;
	abs.f32 	%f313, %f381;
	setp.nan.f32 	%p128, %f313, %f313;
	mov.b16 	%rs23, 1;
	or.pred  	%p129, %p127, %p128;
	mov.u32 	%r136, %r2;
	@%p129 bra 	$L__BB0_62;
	mul.f32 	%f384, %f34, %f383;
	add.f32 	%f315, %f384, %f381;
	mul.f32 	%f316, %f315, 0f3F000000;
	cvt.s64.s32 	%rd76, %r3;
	cvt.s64.s32 	%rd77, %r50;
	add.s64 	%rd78, %rd77, %rd76;
	shl.b64 	%rd79, %rd78, 2;
	add.s64 	%rd80, %rd1, %rd79;
	st.global.f32 	[%rd80+4], %f316;
	mov.u32 	%r136, %r2;
$L__BB0_62:
	add.s32 	%r131, %r140, 2;
	add.s32 	%r130, %r130, 2;
	add.s32 	%r129, %r129, 2;
	setp.ne.s32 	%p130, %r129, 0;
	@%p130 bra 	$L__BB0_36;
	and.b16  	%rs20, %rs23, 255;
	setp.eq.s16 	%p148, %rs20, 0;
	cvt.s64.s32 	%rd103, %r137;
	add.s32 	%r138, %r131, -1;
$L__BB0_64:
	ld.param.u32 	%r117, [adxr_batch_f32_param_5];
	ld.param.u32 	%r111, [adxr_batch_f32_param_4];
	add.s32 	%r99, %r111, %r86;
	sub.s32 	%r100, %r99, %r117;
	and.b32  	%r101, %r100, 1;
	setp.eq.b32 	%p131, %r101, 1;
	not.pred 	%p132, %p131;
	@%p132 bra 	$L__BB0_78;
	ld.param.u64 	%rd98, [adxr_batch_f32_param_0];
	cvta.to.global.u64 	%rd81, %rd98;
	mul.wide.u32 	%rd82, %r138, 4;
	add.s64 	%rd83, %rd81, %rd82;
	ld.global.nc.f32 	%f318, [%rd83];
	add.s64 	%rd84, %rd2, %rd82;
	ld.global.nc.f32 	%f319, [%rd84];
	mul.wide.u32 	%rd85, %r140, 4;
	add.s64 	%rd86, %rd81, %rd85;
	ld.global.nc.f32 	%f320, [%rd86];
	add.s64 	%rd87, %rd2, %rd85;
	ld.global.nc.f32 	%f321, [%rd87];
	sub.f32 	%f322, %f318, %f320;
	sub.f32 	%f323, %f321, %f319;
	setp.gt.f32 	%p133, %f322, %f323;
	setp.gt.f32 	%p134, %f322, 0f00000000;
	selp.f32 	%f324, %f322, 0f00000000, %p133;
	selp.f32 	%f325, %f324, 0f00000000, %p134;
	setp.gt.f32 	%p135, %f323, %f322;
	setp.gt.f32 	%p136, %f323, 0f00000000;
	selp.f32 	%f326, %f323, 0f00000000, %p136;
	selp.f32 	%f327, %f326, 0f00000000, %p135;
	mov.f32 	%f328, 0f3F800000;
	sub.f32 	%f329, %f328, %f34;
	fma.rn.f32 	%f87, %f363, %f329, %f325;
	fma.rn.f32 	%f88, %f364, %f329, %f327;
	add.f32 	%f89, %f87, %f88;
	setp.leu.f32 	%p137, %f89, 0f00000000;
	mov.f32 	%f390, 0f00000000;
	@%p137 bra 	$L__BB0_67;
	sub.f32 	%f330, %f87, %f88;
	abs.f32 	%f331, %f330;
	mul.f32 	%f332, %f331, 0f42C80000;
	div.rn.f32 	%f390, %f332, %f89;
$L__BB0_67:
	setp.lt.s32 	%p138, %r136, %r2;
	@%p138 bra 	$L__BB0_73;
	@%p148 bra 	$L__BB0_78;
	setp.gt.u32 	%p139, %r2, 256;
	add.f32 	%f335, %f255, 0fBF800000;
	fma.rn.f32 	%f336, %f335, %f384, %f390;
	mul.f32 	%f92, %f34, %f336;
	mov.f32 	%f391, 0f7FC00000;
	@%p139 bra 	$L__BB0_71;
	shl.b64 	%rd88, %rd103, 2;
	add.s64 	%rd89, %rd4, %rd88;
	ld.local.f32 	%f391, [%rd89];
$L__BB0_71:
	setp.lt.s32 	%p140, %r138, %r23;
	abs.f32 	%f337, %f391;
	setp.nan.f32 	%p141, %f337, %f337;
	or.pred  	%p142, %p140, %p141;
	@%p142 bra 	$L__BB0_78;
	add.f32 	%f339, %f92, %f391;
	mul.f32 	%f340, %f339, 0f3F000000;
	add.s32 	%r102, %r138, %r3;
	mul.wide.s32 	%rd90, %r102, 4;
	add.s64 	%rd91, %rd1, %rd90;
	st.global.f32 	[%rd91], %f340;
	bra.uni 	$L__BB0_78;
$L__BB0_73:
	sub.f32 	%f341, %f390, %f382;
	add.f32 	%f95, %f383, %f341;
	add.s32 	%r103, %r136, 1;
	setp.ne.s32 	%p143, %r103, %r2;
	@%p143 bra 	$L__BB0_78;
	setp.gt.u32 	%p144, %r2, 256;
	mul.f32 	%f96, %f34, %f95;
	mov.f32 	%f392, 0f7FC00000;
	@%p144 bra 	$L__BB0_76;
	shl.b64 	%rd92, %rd103, 2;
	add.s64 	%rd93, %rd4, %rd92;
	ld.local.f32 	%f392, [%rd93];
$L__BB0_76:
	setp.lt.s32 	%p145, %r138, %r23;
	abs.f32 	%f343, %f392;
	setp.nan.f32 	%p146, %f343, %f343;
	or.pred  	%p147, %p145, %p146;
	@%p147 bra 	$L__BB0_78;
	add.f32 	%f345, %f96, %f392;
	mul.f32 	%f346, %f345, 0f3F000000;
	add.s32 	%r104, %r138, %r3;
	mul.wide.s32 	%rd94, %r104, 4;
	add.s64 	%rd95, %rd1, %rd94;
	st.global.f32 	[%rd95], %f346;
$L__BB0_78:
	ret;

}
	// .globl	adxr_many_series_one_param_f32
.visible .entry adxr_many_series_one_param_f32(
	.param .u64 .ptr .align 1 adxr_many_series_one_param_f32_param_0,
	.param .u64 .ptr .align 1 adxr_many_series_one_param_f32_param_1,
	.param .u64 .ptr .align 1 adxr_many_series_one_param_f32_param_2,
	.param .u64 .ptr .align 1 adxr_many_series_one_param_f32_param_3,
	.param .u32 adxr_many_series_one_param_f32_param_4,
	.param .u32 adxr_many_series_one_param_f32_param_5,
	.param .u32 adxr_many_series_one_param_f32_param_6,
	.param .u64 .ptr .align 1 adxr_many_series_one_param_f32_param_7
)
{
	.local .align 16 .b8 	__local_depot1[1024];
	.reg .b64 	%SP;
	.reg .b64 	%SPL;
	.reg .pred 	%p<159>;
	.reg .b16 	%rs<44>;
	.reg .b32 	%r<212>;
	.reg .b32 	%f<422>;
	.reg .b64 	%rd<155>;

	mov.u64 	%SPL, __local_depot1;
	ld.param.u64 	%rd14, [adxr_many_series_one_param_f32_param_1];
	ld.param.u64 	%rd15, [adxr_many_series_one_param_f32_param_3];
	ld.param.u32 	%r111, [adxr_many_series_one_param_f32_param_4];
	ld.param.u32 	%r112, [adxr_many_series_one_param_f32_param_5];
	ld.param.u64 	%rd16, [adxr_many_series_one_param_f32_param_7];
	cvta.to.global.u64 	%rd1, %rd16;
	cvta.to.global.u64 	%rd2, %rd14;
	add.u64 	%rd3, %SPL, 0;
	mov.u32 	%r1, %ctaid.x;
	setp.ge.s32 	%p5, %r1, %r112;
	setp.lt.s32 	%p6, %r111, 1;
	or.pred  	%p7, %p6, %p5;
	@%p7 bra 	$L__BB1_96;
	ld.param.u32 	%r165, [adxr_many_series_one_param_f32_param_6];
	cvta.to.global.u64 	%rd18, %rd15;
	mul.wide.u32 	%rd19, %r1, 4;
	add.s64 	%rd20, %rd18, %rd19;
	ld.global.nc.u32 	%r2, [%rd20];
	setp.lt.s32 	%p8, %r2, 0;
	setp.ge.s32 	%p9, %r2, %r165;
	or.pred  	%p10, %p8, %p9;
	@%p10 bra 	$L__BB1_96;
	ld.param.u32 	%r166, [adxr_many_series_one_param_f32_param_6];
	mov.u32 	%r3, %tid.x;
	setp.ge.s32 	%p11, %r3, %r166;
	@%p11 bra 	$L__BB1_5;
	mov.u32 	%r4, %ntid.x;
	mov.u32 	%r172, %r3;
$L__BB1_4:
	ld.param.u32 	%r167, [adxr_many_series_one_param_f32_param_6];
	mad.lo.s32 	%r114, %r172, %r112, %r1;
	mul.wide.s32 	%rd21, %r114, 4;
	add.s64 	%rd22, %rd1, %rd21;
	mov.b32 	%r115, 2143289344;
	st.global.u32 	[%rd22], %r115;
	add.s32 	%r172, %r172, %r4;
	setp.lt.s32 	%p12, %r172, %r167;
	@%p12 bra 	$L__BB1_4;
$L__BB1_5:
	bar.sync 	0;
	setp.ne.s32 	%p13, %r3, 0;
	@%p13 bra 	$L__BB1_96;
	ld.param.u32 	%r168, [adxr_many_series_one_param_f32_param_6];
	add.s32 	%r200, %r2, %r111;
	add.s32 	%r116, %r168, -1;
	min.s32 	%r8, %r200, %r116;
	setp.ge.s32 	%p14, %r2, %r8;
	mov.f32 	%f381, 0f00000000;
	mov.f32 	%f382, %f381;
	@%p14 bra 	$L__BB1_15;
	sub.s32 	%r9, %r8, %r2;
	sub.s32 	%r117, %r2, %r8;
	setp.gt.u32 	%p15, %r117, -4;
	mov.f32 	%f382, 0f00000000;
	mov.f32 	%f381, %f382;
	mov.u32 	%r180, %r2;
	@%p15 bra 	$L__BB1_10;
	mul.lo.s32 	%r118, %r2, %r112;
	add.s32 	%r178, %r1, %r118;
	add.s32 	%r119, %r2, 2;
	mad.lo.s32 	%r177, %r112, %r119, %r1;
	add.s32 	%r120, %r2, 3;
	mad.lo.s32 	%r176, %r112, %r120, %r1;
	add.s32 	%r121, %r2, 4;
	mad.lo.s32 	%r175, %r112, %r121, %r1;
	add.s32 	%r122, %r118, %r112;
	add.s32 	%r174, %r1, %r122;
	and.b32  	%r123, %r9, -4;
	neg.s32 	%r173, %r123;
	mov.f32 	%f382, 0f00000000;
	mov.u32 	%r180, %r2;
$L__BB1_9:
	.pragma "nounroll";
	ld.param.u64 	%rd138, [adxr_many_series_one_param_f32_param_0];
	cvta.to.global.u64 	%rd23, %rd138;
	mul.wide.u32 	%rd24, %r174, 4;
	add.s64 	%rd25, %rd23, %rd24;
	ld.global.nc.f32 	%f122, [%rd25];
	add.s64 	%rd26, %rd2, %rd24;
	ld.global.nc.f32 	%f123, [%rd26];
	mul.wide.u32 	%rd27, %r178, 4;
	add.s64 	%rd28, %rd23, %rd27;
	ld.global.nc.f32 	%f124, [%rd28];
	add.s64 	%rd29, %rd2, %rd27;
	ld.global.nc.f32 	%f125, [%rd29];
	sub.f32 	%f126, %f122, %f124;
	sub.f32 	%f127, %f125, %f123;
	setp.gt.f32 	%p16, %f126, %f127;
	setp.gt.f32 	%p17, %f126, 0f00000000;
	add.f32 	%f128, %f381, %f126;
	selp.f32 	%f129, %f128, %f381, %p16;
	selp.f32 	%f130, %f129, %f381, %p17;
	setp.gt.f32 	%p18, %f127, %f126;
	setp.gt.f32 	%p19, %f127, 0f00000000;
	add.f32 	%f131, %f382, %f127;
	selp.f32 	%f132, %f131, %f382, %p19;
	selp.f32 	%f133, %f132, %f382, %p18;
	mul.wide.u32 	%rd30, %r177, 4;
	add.s64 	%rd31, %rd23, %rd30;
	ld.global.nc.f32 	%f134, [%rd31];
	add.s64 	%rd32, %rd2, %rd30;
	ld.global.nc.f32 	%f135, [%rd32];
	sub.f32 	%f136, %f134, %f122;
	sub.f32 	%f137, %f123, %f135;
	setp.gt.f32 	%p20, %f136, %f137;
	setp.gt.f32 	%p21, %f136, 0f00000000;
	add.f32 	%f138, %f130, %f136;
	selp.f32 	%f139, %f138, %f130, %p20;
	selp.f32 	%f140, %f139, %f130, %p21;
	setp.gt.f32 	%p22, %f137, %f136;
	setp.gt.f32 	%p23, %f137, 0f00000000;
	add.f32 	%f141, %f133, %f137;
	selp.f32 	%f142, %f141, %f133, %p23;
	selp.f32 	%f143, %f142, %f133, %p22;
	mul.wide.u32 	%rd33, %r176, 4;
	add.s64 	%rd34, %rd23, %rd33;
	ld.global.nc.f32 	%f144, [%rd34];
	add.s64 	%rd35, %rd2, %rd33;
	ld.global.nc.f32 	%f145, [%rd35];
	sub.f32 	%f146, %f144, %f134;
	sub.f32 	%f147, %f135, %f145;
	setp.gt.f32 	%p24, %f146, %f147;
	setp.gt.f32 	%p25, %f146, 0f00000000;
	add.f32 	%f148, %f140, %f146;
	selp.f32 	%f149, %f148, %f140, %p24;
	selp.f32 	%f150, %f149, %f140, %p25;
	setp.gt.f32 	%p26, %f147, %f146;
	setp.gt.f32 	%p27, %f147, 0f00000000;
	add.f32 	%f151, %f143, %f147;
	selp.f32 	%f152, %f151, %f143, %p27;
	selp.f32 	%f153, %f152, %f143, %p26;
	add.s32 	%r180, %r180, 4;
	mul.wide.u32 	%rd36, %r175, 4;
	add.s64 	%rd37, %rd23, %rd36;
	ld.global.nc.f32 	%f154, [%rd37];
	add.s64 	%rd38, %rd2, %rd36;
	ld.global.nc.f32 	%f155, [%rd38];
	sub.f32 	%f156, %f154, %f144;
	sub.f32 	%f157, %f145, %f155;
	setp.gt.f32 	%p28, %f156, %f157;
	setp.gt.f32 	%p29, %f156, 0f00000000;
	add.f32 	%f158, %f150, %f156;
	selp.f32 	%f159, %f158, %f150, %p28;
	selp.f32 	%f381, %f159, %f150, %p29;
	setp.gt.f32 	%p30, %f157, %f156;
	setp.gt.f32 	%p31, %f157, 0f00000000;
	add.f32 	%f160, %f153, %f157;
	selp.f32 	%f161, %f160, %f153, %p31;
	selp.f32 	%f382, %f161, %f153, %p30;
	shl.b32 	%r124, %r112, 2;
	add.s32 	%r178, %r178, %r124;
	add.s32 	%r177, %r177, %r124;
	add.s32 	%r176, %r176, %r124;
	add.s32 	%r175, %r175, %r124;
	add.s32 	%r174, %r174, %r124;
	add.s32 	%r173, %r173, 4;
	setp.ne.s32 	%p32, %r173, 0;
	@%p32 bra 	$L__BB1_9;
$L__BB1_10:
	and.b32  	%r31, %r9, 3;
	setp.eq.s32 	%p33, %r31, 0;
	@%p33 bra 	$L__BB1_15;
	ld.param.u64 	%rd139, [adxr_many_series_one_param_f32_param_0];
	cvta.to.global.u64 	%rd4, %rd139;
	setp.eq.s32 	%p34, %r31, 1;
	@%p34 bra 	$L__BB1_13;
	mad.lo.s32 	%r125, %r180, %r112, %r1;
	add.s32 	%r126, %r125, %r112;
	mul.wide.u32 	%rd39, %r126, 4;
	add.s64 	%rd40, %rd4, %rd39;
	ld.global.nc.f32 	%f163, [%rd40];
	add.s64 	%rd41, %rd2, %rd39;
	ld.global.nc.f32 	%f164, [%rd41];
	mul.wide.u32 	%rd42, %r125, 4;
	add.s64 	%rd43, %rd4, %rd42;
	ld.global.nc.f32 	%f165, [%rd43];
	add.s64 	%rd44, %rd2, %rd42;
	ld.global.nc.f32 	%f166, [%rd44];
	sub.f32 	%f167, %f163, %f165;
	sub.f32 	%f168, %f166, %f164;
	setp.gt.f32 	%p35, %f167, %f168;
	setp.gt.f32 	%p36, %f167, 0f00000000;
	add.f32 	%f169, %f381, %f167;
	selp.f32 	%f170, %f169, %f381, %p35;
	selp.f32 	%f171, %f170, %f381, %p36;
	setp.gt.f32 	%p37, %f168, %f167;
	setp.gt.f32 	%p38, %f168, 0f00000000;
	add.f32 	%f172, %f382, %f168;
	selp.f32 	%f173, %f172, %f382, %p38;
	selp.f32 	%f174, %f173, %f382, %p37;
	add.s32 	%r180, %r180, 2;
	add.s32 	%r127, %r126, %r112;
	mul.wide.u32 	%rd45, %r127, 4;
	add.s64 	%rd46, %rd4, %rd45;
	ld.global.nc.f32 	%f175, [%rd46];
	add.s64 	%rd47, %rd2, %rd45;
	ld.global.nc.f32 	%f176, [%rd47];
	sub.f32 	%f177, %f175, %f163;
	sub.f32 	%f178, %f164, %f176;
	setp.gt.f32 	%p39, %f177, %f178;
	setp.gt.f32 	%p40, %f177, 0f00000000;
	add.f32 	%f179, %f171, %f177;
	selp.f32 	%f180, %f179, %f171, %p39;
	selp.f32 	%f381, %f180, %f171, %p40;
	setp.gt.f32 	%p41, %f178, %f177;
	setp.gt.f32 	%p42, %f178, 0f00000000;
	add.f32 	%f181, %f174, %f178;
	selp.f32 	%f182, %f181, %f174, %p42;
	selp.f32 	%f382, %f182, %f174, %p41;
$L__BB1_13:
	and.b32  	%r128, %r9, 1;
	setp.eq.b32 	%p43, %r128, 1;
	not.pred 	%p44, %p43;
	@%p44 bra 	$L__BB1_15;
	mad.lo.s32 	%r129, %r180, %r112, %r1;
	add.s32 	%r130, %r129, %r112;
	mul.wide.u32 	%rd48, %r130, 4;
	add.s64 	%rd49, %rd4, %rd48;
	ld.global.nc.f32 	%f183, [%rd49];
	add.s64 	%rd50, %rd2, %rd48;
	ld.global.nc.f32 	%f184, [%rd50];
	mul.wide.u32 	%rd51, %r129, 4;
	add.s64 	%rd52, %rd4, %rd51;
	ld.global.nc.f32 	%f185, [%rd52];
	add.s64 	%rd53, %rd2, %rd51;
	ld.global.nc.f32 	%f186, [%rd53];
	sub.f32 	%f187, %f183, %f185;
	sub.f32 	%f188, %f186, %f184;
	setp.gt.f32 	%p45, %f187, %f188;
	setp.gt.f32 	%p46, %f187, 0f00000000;
	add.f32 	%f189, %f381, %f187;
	selp.f32 	%f190, %f189, %f381, %p45;
	selp.f32 	%f381, %f190, %f381, %p46;
	setp.gt.f32 	%p47, %f188, %f187;
	setp.gt.f32 	%p48, %f188, 0f00000000;
	add.f32 	%f191, %f382, %f188;
	selp.f32 	%f192, %f191, %f382, %p48;
	selp.f32 	%f382, %f192, %f382, %p47;
$L__BB1_15:
	add.f32 	%f19, %f381, %f382;
	setp.leu.f32 	%p49, %f19, 0f00000000;
	mov.f32 	%f395, 0f00000000;
	@%p49 bra 	$L__BB1_17;
	sub.f32 	%f194, %f381, %f382;
	abs.f32 	%f195, %f194;
	mul.f32 	%f196, %f195, 0f42C80000;
	div.rn.f32 	%f395, %f196, %f19;
$L__BB1_17:
	cvt.rn.f32.u32 	%f197, %r111;
	rcp.rn.f32 	%f22, %f197;
	add.f32 	%f23, %f197, 0fBF800000;
	add.s32 	%r34, %r200, %r111;
	add.s32 	%r35, %r111, -1;
	setp.gt.u32 	%p50, %r35, 255;
	@%p50 bra 	$L__BB1_30;
	and.b32  	%r36, %r111, 15;
	setp.lt.u32 	%p51, %r35, 15;
	mov.b32 	%r184, 0;
	@%p51 bra 	$L__BB1_21;
	and.b32  	%r184, %r111, 496;
	cvt.u16.u32 	%rs7, %r111;
	shr.u16 	%rs8, %rs7, 4;
	and.b16  	%rs9, %rs8, 31;
	mul.wide.u16 	%r132, %rs9, 16;
	neg.s32 	%r182, %r132;
	add.s64 	%rd152, %rd3, 32;
$L__BB1_20:
	.pragma "nounroll";
	mov.f32 	%f198, 0f7FC00000;
	st.local.v4.f32 	[%rd152+-32], {%f198, %f198, %f198, %f198};
	st.local.v4.f32 	[%rd152+-16], {%f198, %f198, %f198, %f198};
	st.local.v4.f32 	[%rd152], {%f198, %f198, %f198, %f198};
	st.local.v4.f32 	[%rd152+16], {%f198, %f198, %f198, %f198};
	add.s32 	%r182, %r182, 16;
	add.s64 	%rd152, %rd152, 64;
	setp.ne.s32 	%p52, %r182, 0;
	@%p52 bra 	$L__BB1_20;
$L__BB1_21:
	setp.eq.s32 	%p53, %r36, 0;
	@%p53 bra 	$L__BB1_30;
	and.b32  	%r42, %r111, 7;
	setp.lt.u32 	%p54, %r36, 8;
	@%p54 bra 	$L__BB1_24;
	mul.wide.u32 	%rd54, %r184, 4;
	add.s64 	%rd55, %rd3, %rd54;
	mov.b32 	%r133, 2143289344;
	st.local.u32 	[%rd55], %r133;
	st.local.u32 	[%rd55+4], %r133;
	st.local.u32 	[%rd55+8], %r133;
	st.local.u32 	[%rd55+12], %r133;
	st.local.u32 	[%rd55+16], %r133;
	st.local.u32 	[%rd55+20], %r133;
	st.local.u32 	[%rd55+24], %r133;
	st.local.u32 	[%rd55+28], %r133;
	add.s32 	%r184, %r184, 8;
$L__BB1_24:
	setp.eq.s32 	%p55, %r42, 0;
	@%p55 bra 	$L__BB1_30;
	and.b32  	%r45, %r111, 3;
	setp.lt.u32 	%p56, %r42, 4;
	@%p56 bra 	$L__BB1_27;
	mul.wide.u32 	%rd56, %r184, 4;
	add.s64 	%rd57, %rd3, %rd56;
	mov.b32 	%r134, 2143289344;
	st.local.u32 	[%rd57], %r134;
	st.local.u32 	[%rd57+4], %r134;
	st.local.u32 	[%rd57+8], %r134;
	st.local.u32 	[%rd57+12], %r134;
	add.s32 	%r184, %r184, 4;
$L__BB1_27:
	setp.eq.s32 	%p57, %r45, 0;
	@%p57 bra 	$L__BB1_30;
	mul.wide.u32 	%rd58, %r184, 4;
	add.s64 	%rd153, %rd3, %rd58;
	neg.s32 	%r186, %r45;
$L__BB1_29:
	.pragma "nounroll";
	mov.b32 	%r135, 2143289344;
	st.local.u32 	[%rd153], %r135;
	add.s64 	%rd153, %rd153, 4;
	add.s32 	%r186, %r186, 1;
	setp.ne.s32 	%p58, %r186, 0;
	@%p58 bra 	$L__BB1_29;
$L__BB1_30:
	ld.param.u32 	%r169, [adxr_many_series_one_param_f32_param_6];
	add.s32 	%r198, %r200, 1;
	setp.ge.s32 	%p59, %r198, %r169;
	@%p59 bra 	$L__BB1_96;
	setp.gt.u32 	%p60, %r111, 256;
	@%p60 bra 	$L__BB1_64;
	ld.param.u32 	%r171, [adxr_many_series_one_param_f32_param_6];
	not.b32 	%r149, %r2;
	add.s32 	%r150, %r171, %r149;
	sub.s32 	%r52, %r150, %r111;
	add.s32 	%r151, %r171, -2;
	setp.eq.s32 	%p108, %r151, %r200;
	mov.f32 	%f394, 0f00000000;
	mov.b32 	%r196, 1;
	mov.f32 	%f396, 0f7FC00000;
	mov.pred 	%p157, -1;
	mov.b64 	%rd154, 0;
	@%p108 bra 	$L__BB1_54;
	add.s32 	%r191, %r200, 2;
	mad.lo.s32 	%r190, %r112, %r200, %r1;
	mad.lo.s32 	%r189, %r112, %r191, %r1;
	mad.lo.s32 	%r188, %r112, %r198, %r1;
	and.b32  	%r154, %r52, -2;
	neg.s32 	%r187, %r154;
	mov.f32 	%f394, 0f00000000;
	mov.b32 	%r196, 1;
	mov.f32 	%f396, 0f7FC00000;
	mov.b16 	%rs40, 0;
	mov.b32 	%r197, 0;
$L__BB1_34:
	mov.u32 	%r200, %r191;
	ld.param.u64 	%rd149, [adxr_many_series_one_param_f32_param_1];
	ld.param.u64 	%rd143, [adxr_many_series_one_param_f32_param_0];
	cvta.to.global.u64 	%rd93, %rd143;
	mul.wide.u32 	%rd94, %r188, 4;
	add.s64 	%rd95, %rd93, %rd94;
	ld.global.nc.f32 	%f29, [%rd95];
	cvta.to.global.u64 	%rd96, %rd149;
	add.s64 	%rd97, %rd96, %rd94;
	ld.global.nc.f32 	%f30, [%rd97];
	mul.wide.u32 	%rd98, %r190, 4;
	add.s64 	%rd99, %rd93, %rd98;
	ld.global.nc.f32 	%f292, [%rd99];
	add.s64 	%rd100, %rd96, %rd98;
	ld.global.nc.f32 	%f293, [%rd100];
	sub.f32 	%f294, %f29, %f292;
	sub.f32 	%f295, %f293, %f30;
	setp.gt.f32 	%p109, %f294, %f295;
	setp.gt.f32 	%p110, %f294, 0f00000000;
	selp.f32 	%f296, %f294, 0f00000000, %p109;
	selp.f32 	%f297, %f296, 0f00000000, %p110;
	setp.gt.f32 	%p111, %f295, %f294;
	setp.gt.f32 	%p112, %f295, 0f00000000;
	selp.f32 	%f298, %f295, 0f00000000, %p112;
	selp.f32 	%f299, %f298, 0f00000000, %p111;
	mov.f32 	%f300, 0f3F800000;
	sub.f32 	%f301, %f300, %f22;
	fma.rn.f32 	%f31, %f381, %f301, %f297;
	fma.rn.f32 	%f32, %f382, %f301, %f299;
	add.f32 	%f302, %f31, %f32;
	setp.leu.f32 	%p113, %f302, 0f00000000;
	mov.f32 	%f389, 0f00000000;
	@%p113 bra 	$L__BB1_36;
	sub.f32 	%f303, %f31, %f32;
	abs.f32 	%f304, %f303;
	mul.f32 	%f305, %f304, 0f42C80000;
	div.rn.f32 	%f389, %f305, %f302;
$L__BB1_36:
	setp.lt.s32 	%p114, %r196, %r111;
	@%p114 bra 	$L__BB1_40;
	and.b16  	%rs26, %rs40, 255;
	setp.eq.s16 	%p115, %rs26, 0;
	mov.b16 	%rs40, 0;
	@%p115 bra 	$L__BB1_43;
	fma.rn.f32 	%f307, %f23, %f396, %f389;
	mul.f32 	%f396, %f22, %f307;
	mul.wide.s32 	%rd101, %r197, 4;
	add.s64 	%rd102, %rd3, %rd101;
	ld.local.f32 	%f36, [%rd102];
	st.local.f32 	[%rd102], %f396;
	add.s32 	%r155, %r197, 1;
	setp.eq.s32 	%p116, %r155, %r111;
	selp.b32 	%r197, 0, %r155, %p116;
	add.s32 	%r156, %r200, -1;
	setp.lt.s32 	%p117, %r156, %r34;
	abs.f32 	%f308, %f36;
	setp.nan.f32 	%p118, %f308, %f308;
	mov.b16 	%rs40, 1;
	or.pred  	%p119, %p117, %p118;
	@%p119 bra 	$L__BB1_43;
	add.f32 	%f310, %f396, %f36;
	mul.f32 	%f311, %f310, 0f3F000000;
	add.s64 	%rd104, %rd1, %rd94;
	st.global.f32 	[%rd104], %f311;
	bra.uni 	$L__BB1_43;
$L__BB1_40:
	sub.f32 	%f312, %f389, %f394;
	add.f32 	%f37, %f395, %f312;
	sub.f32 	%f313, %f37, %f395;
	sub.f32 	%f394, %f313, %f312;
	add.s32 	%r196, %r196, 1;
	setp.ne.s32 	%p120, %r196, %r111;
	mov.f32 	%f395, %f37;
	@%p120 bra 	$L__BB1_43;
	mul.f32 	%f396, %f22, %f37;
	mul.wide.s32 	%rd105, %r197, 4;
	add.s64 	%rd106, %rd3, %rd105;
	ld.local.f32 	%f40, [%rd106];
	st.local.f32 	[%rd106], %f396;
	add.s32 	%r157, %r197, 1;
	setp.eq.s32 	%p121, %r157, %r111;
	selp.b32 	%r197, 0, %r157, %p121;
	add.s32 	%r158, %r200, -1;
	setp.lt.s32 	%p122, %r158, %r34;
	abs.f32 	%f314, %f40;
	setp.nan.f32 	%p123, %f314, %f314;
	mov.b16 	%rs40, 1;
	or.pred  	%p124, %p122, %p123;
	mov.f32 	%f395, %f37;
	mov.u32 	%r196, %r111;
	@%p124 bra 	$L__BB1_43;
	mul.f32 	%f396, %f22, %f37;
	add.f32 	%f316, %f396, %f40;
	mul.f32 	%f317, %f316, 0f3F000000;
	add.s64 	%rd108, %rd1, %rd94;
	st.global.f32 	[%rd108], %f317;
	mov.f32 	%f395, %f37;
	mov.u32 	%r196, %r111;
$L__BB1_43:
	ld.param.u64 	%rd150, [adxr_many_series_one_param_f32_param_1];
	ld.param.u64 	%rd144, [adxr_many_series_one_param_f32_param_0];
	cvta.to.global.u64 	%rd109, %rd144;
	mul.wide.u32 	%rd110, %r189, 4;
	add.s64 	%rd111, %rd109, %rd110;
	ld.global.nc.f32 	%f319, [%rd111];
	cvta.to.global.u64 	%rd112, %rd150;
	add.s64 	%rd113, %rd112, %rd110;
	ld.global.nc.f32 	%f320, [%rd113];
	sub.f32 	%f321, %f319, %f29;
	sub.f32 	%f322, %f30, %f320;
	setp.gt.f32 	%p125, %f321, %f322;
	setp.gt.f32 	%p126, %f321, 0f00000000;
	selp.f32 	%f323, %f321, 0f00000000, %p125;
	selp.f32 	%f324, %f323, 0f00000000, %p126;
	setp.gt.f32 	%p127, %f322, %f321;
	setp.gt.f32 	%p128, %f322, 0f00000000;
	selp.f32 	%f325, %f322, 0f00000000, %p128;
	selp.f32 	%f326, %f325, 0f00000000, %p127;
	mov.f32 	%f327, 0f3F800000;
	sub.f32 	%f328, %f327, %f22;
	fma.rn.f32 	%f381, %f31, %f328, %f324;
	fma.rn.f32 	%f382, %f32, %f328, %f326;
	add.f32 	%f329, %f381, %f382;
	setp.leu.f32 	%p129, %f329, 0f00000000;
	mov.f32 	%f393, 0f00000000;
	@%p129 bra 	$L__BB1_45;
	sub.f32 	%f330, %f381, %f382;
	abs.f32 	%f331, %f330;
	mul.f32 	%f332, %f331, 0f42C80000;
	div.rn.f32 	%f393, %f332, %f329;
$L__BB1_45:
	setp.lt.s32 	%p130, %r196, %r111;
	@%p130 bra 	$L__BB1_49;
	and.b16  	%rs32, %rs40, 255;
	setp.eq.s16 	%p131, %rs32, 0;
	mov.b16 	%rs40, 0;
	@%p131 bra 	$L__BB1_52;
	fma.rn.f32 	%f334, %f23, %f396, %f393;
	mul.f32 	%f396, %f22, %f334;
	mul.wide.s32 	%rd114, %r197, 4;
	add.s64 	%rd115, %rd3, %rd114;
	ld.local.f32 	%f50, [%rd115];
	st.local.f32 	[%rd115], %f396;
	add.s32 	%r159, %r197, 1;
	setp.eq.s32 	%p132, %r159, %r111;
	selp.b32 	%r197, 0, %r159, %p132;
	setp.lt.s32 	%p133, %r200, %r34;
	abs.f32 	%f335, %f50;
	setp.nan.f32 	%p134, %f335, %f335;
	mov.b16 	%rs40, 1;
	or.pred  	%p135, %p133, %p134;
	@%p135 bra 	$L__BB1_52;
	add.f32 	%f337, %f396, %f50;
	mul.f32 	%f338, %f337, 0f3F000000;
	add.s64 	%rd117, %rd1, %rd110;
	st.global.f32 	[%rd117], %f338;
	bra.uni 	$L__BB1_52;
$L__BB1_49:
	sub.f32 	%f339, %f393, %f394;
	add.f32 	%f51, %f395, %f339;
	sub.f32 	%f340, %f51, %f395;
	sub.f32 	%f394, %f340, %f339;
	add.s32 	%r196, %r196, 1;
	setp.ne.s32 	%p136, %r196, %r111;
	mov.f32 	%f395, %f51;
	@%p136 bra 	$L__BB1_52;
	mul.f32 	%f396, %f22, %f51;
	mul.wide.s32 	%rd118, %r197, 4;
	add.s64 	%rd119, %rd3, %rd118;
	ld.local.f32 	%f54, [%rd119];
	st.local.f32 	[%rd119], %f396;
	add.s32 	%r160, %r197, 1;
	setp.eq.s32 	%p137, %r160, %r111;
	selp.b32 	%r197, 0, %r160, %p137;
	setp.lt.s32 	%p138, %r200, %r34;
	abs.f32 	%f341, %f54;
	setp.nan.f32 	%p139, %f341, %f341;
	mov.b16 	%rs40, 1;
	or.pred  	%p140, %p138, %p139;
	mov.f32 	%f395, %f51;
	mov.u32 	%r196, %r111;
	@%p140 bra 	$L__BB1_52;
	mul.f32 	%f396, %f22, %f51;
	add.f32 	%f343, %f396, %f54;
	mul.f32 	%f344, %f343, 0f3F000000;
	add.s64 	%rd121, %rd1, %rd110;
	st.global.f32 	[%rd121], %f344;
	mov.f32 	%f395, %f51;
	mov.u32 	%r196, %r111;
$L__BB1_52:
	add.s32 	%r191, %r200, 2;
	shl.b32 	%r161, %r112, 1;
	add.s32 	%r190, %r190, %r161;
	add.s32 	%r189, %r189, %r161;
	add.s32 	%r188, %r188, %r161;
	add.s32 	%r187, %r187, 2;
	setp.ne.s32 	%p141, %r187, 0;
	@%p141 bra 	$L__BB1_34;
	and.b16  	%rs37, %rs40, 255;
	setp.eq.s16 	%p157, %rs37, 0;
	cvt.s64.s32 	%rd154, %r197;
	add.s32 	%r198, %r191, -1;
$L__BB1_54:
	and.b32  	%r162, %r52, 1;
	setp.eq.b32 	%p142, %r162, 1;
	not.pred 	%p143, %p142;
	@%p143 bra 	$L__BB1_96;
	ld.param.u64 	%rd151, [adxr_many_series_one_param_f32_param_1];
	ld.param.u64 	%rd145, [adxr_many_series_one_param_f32_param_0];
	mad.lo.s32 	%r84, %r198, %r112, %r1;
	cvta.to.global.u64 	%rd122, %rd145;
	mul.wide.u32 	%rd123, %r84, 4;
	add.s64 	%rd124, %rd122, %rd123;
	ld.global.nc.f32 	%f346, [%rd124];
	cvta.to.global.u64 	%rd125, %rd151;
	add.s64 	%rd126, %rd125, %rd123;
	ld.global.nc.f32 	%f347, [%rd126];
	mad.lo.s32 	%r163, %r200, %r112, %r1;
	mul.wide.u32 	%rd127, %r163, 4;
	add.s64 	%rd128, %rd122, %rd127;
	ld.global.nc.f32 	%f348, [%rd128];
	add.s64 	%rd129, %rd125, %rd127;
	ld.global.nc.f32 	%f349, [%rd129];
	sub.f32 	%f350, %f346, %f348;
	sub.f32 	%f351, %f349, %f347;
	setp.gt.f32 	%p144, %f350, %f351;
	setp.gt.f32 	%p145, %f350, 0f00000000;
	selp.f32 	%f352, %f350, 0f00000000, %p144;
	selp.f32 	%f353, %f352, 0f00000000, %p145;
	setp.gt.f32 	%p146, %f351, %f350;
	setp.gt.f32 	%p147, %f351, 0f00000000;
	selp.f32 	%f354, %f351, 0f00000000, %p147;
	selp.f32 	%f355, %f354, 0f00000000, %p146;
	mov.f32 	%f356, 0f3F800000;
	sub.f32 	%f357, %f356, %f22;
	fma.rn.f32 	%f64, %f381, %f357, %f353;
	fma.rn.f32 	%f65, %f382, %f357, %f355;
	add.f32 	%f66, %f64, %f65;
	setp.leu.f32 	%p148, %f66, 0f00000000;
	mov.f32 	%f402, 0f00000000;
	@%p148 bra 	$L__BB1_57;
	sub.f32 	%f358, %f64, %f65;
	abs.f32 	%f359, %f358;
	mul.f32 	%f360, %f359, 0f42C80000;
	div.rn.f32 	%f402, %f360, %f66;
$L__BB1_57:
	setp.lt.s32 	%p149, %r196, %r111;
	@%p149 bra 	$L__BB1_61;
	@%p157 bra 	$L__BB1_96;
	fma.rn.f32 	%f361, %f23, %f396, %f402;
	mul.f32 	%f69, %f22, %f361;
	shl.b64 	%rd130, %rd154, 2;
	add.s64 	%rd131, %rd3, %rd130;
	ld.local.f32 	%f70, [%rd131];
	setp.lt.s32 	%p150, %r198, %r34;
	abs.f32 	%f362, %f70;
	setp.nan.f32 	%p151, %f362, %f362;
	or.pred  	%p152, %p150, %p151;
	@%p152 bra 	$L__BB1_96;
	add.f32 	%f364, %f69, %f70;
	mul.f32 	%f365, %f364, 0f3F000000;
	add.s64 	%rd133, %rd1, %rd123;
	st.global.f32 	[%rd133], %f365;
	bra.uni 	$L__BB1_96;
$L__BB1_61:
	sub.f32 	%f366, %f402, %f394;
	add.f32 	%f71, %f395, %f366;
	add.s32 	%r164, %r196, 1;
	setp.ne.s32 	%p153, %r164, %r111;
	@%p153 bra 	$L__BB1_96;
	mul.f32 	%f72, %f22, %f71;
	shl.b64 	%rd134, %rd154, 2;
	add.s64 	%rd135, %rd3, %rd134;
	ld.local.f32 	%f73, [%rd135];
	setp.lt.s32 	%p154, %r198, %r34;
	abs.f32 	%f367, %f73;
	setp.nan.f32 	%p155, %f367, %f367;
	or.pred  	%p156, %p154, %p155;
	@%p156 bra 	$L__BB1_96;
	add.f32 	%f369, %f72, %f73;
	mul.f32 	%f370, %f369, 0f3F000000;
	add.s64 	%rd137, %rd1, %rd123;
	st.global.f32 	[%rd137], %f370;
	bra.uni 	$L__BB1_96;
$L__BB1_64:
	ld.param.u32 	%r170, [adxr_many_series_one_param_f32_param_6];
	not.b32 	%r137, %r2;
	add.s32 	%r138, %r170, %r137;
	sub.s32 	%r85, %r138, %r111;
	add.s32 	%r139, %r170, -2;
	setp.eq.s32 	%p62, %r139, %r200;
	mov.f32 	%f413, 0f00000000;
	mov.b32 	%r208, 1;
	mov.f32 	%f415, 0f7FC00000;
	mov.pred 	%p158, -1;
	@%p62 bra 	$L__BB1_86;
	add.s32 	%r205, %r200, 2;
	mad.lo.s32 	%r204, %r112, %r200, %r1;
	mad.lo.s32 	%r203, %r112, %r205, %r1;
	mad.lo.s32 	%r202, %r112, %r198, %r1;
	and.b32  	%r141, %r85, -2;
	neg.s32 	%r201, %r141;
	mov.f32 	%f413, 0f00000000;
	mov.b32 	%r208, 1;
	mov.f32 	%f415, 0f7FC00000;
	mov.b16 	%rs43, 0;
$L__BB1_66:
	mov.u32 	%r200, %r205;
	ld.param.u64 	%rd146, [adxr_many_series_one_param_f32_param_1];
	ld.param.u64 	%rd140, [adxr_many_series_one_param_f32_param_0];
	cvta.to.global.u64 	%rd59, %rd140;
	mul.wide.u32 	%rd60, %r202, 4;
	add.s64 	%rd61, %rd59, %rd60;
	ld.global.nc.f32 	%f79, [%rd61];
	cvta.to.global.u64 	%rd62, %rd146;
	add.s64 	%rd63, %rd62, %rd60;
	ld.global.nc.f32 	%f80, [%rd63];
	mul.wide.u32 	%rd64, %r204, 4;
	add.s64 	%rd65, %rd59, %rd64;
	ld.global.nc.f32 	%f204, [%rd65];
	add.s64 	%rd66, %rd62, %rd64;
	ld.global.nc.f32 	%f205, [%rd66];
	sub.f32 	%f206, %f79, %f204;
	sub.f32 	%f207, %f205, %f80;
	setp.gt.f32 	%p63, %f206, %f207;
	setp.gt.f32 	%p64, %f206, 0f00000000;
	selp.f32 	%f208, %f206, 0f00000000, %p63;
	selp.f32 	%f209, %f208, 0f00000000, %p64;
	setp.gt.f32 	%p65, %f207, %f206;
	setp.gt.f32 	%p66, %f207, 0f00000000;
	selp.f32 	%f210, %f207, 0f00000000, %p66;
	selp.f32 	%f211, %f210, 0f00000000, %p65;
	mov.f32 	%f212, 0f3F800000;
	sub.f32 	%f213, %f212, %f22;
	fma.rn.f32 	%f81, %f381, %f213, %f209;
	fma.rn.f32 	%f82, %f382, %f213, %f211;
	add.f32 	%f214, %f81, %f82;
	setp.leu.f32 	%p67, %f214, 0f00000000;
	mov.f32 	%f408, 0f00000000;
	@%p67 bra 	$L__BB1_68;
	sub.f32 	%f215, %f81, %f82;
	abs.f32 	%f216, %f215;
	mul.f32 	%f217, %f216, 0f42C80000;
	div.rn.f32 	%f408, %f217, %f214;
$L__BB1_68:
	setp.ge.s32 	%p68, %r208, %r111;
	@%p68 bra 	$L__BB1_72;
	sub.f32 	%f225, %f408, %f413;
	add.f32 	%f410, %f395, %f225;
	sub.f32 	%f226, %f410, %f395;
	sub.f32 	%f413, %f226, %f225;
	add.s32 	%r208, %r208, 1;
	setp.ne.s32 	%p73, %r208, %r111;
	@%p73 bra 	$L__BB1_75;
	mov.f32 	%f227, 0f7FC00000;
	abs.f32 	%f228, %f227;
	setp.nan.f32 	%p74, %f228, %f228;
	mul.f32 	%f415, %f22, %f410;
	add.s32 	%r143, %r200, -1;
	setp.lt.s32 	%p75, %r143, %r34;
	mov.b16 	%rs43, 1;
	or.pred  	%p76, %p75, %p74;
	mov.u32 	%r208, %r111;
	@%p76 bra 	$L__BB1_75;
	mul.f32 	%f415, %f22, %f410;
	add.f32 	%f230, %f415, 0f7FC00000;
	mul.f32 	%f231, %f230, 0f3F000000;
	add.s64 	%rd70, %rd1, %rd60;
	st.global.f32 	[%rd70], %f231;
	mov.u32 	%r208, %r111;
	bra.uni 	$L__BB1_75;
$L__BB1_72:
	and.b16  	%rs12, %rs43, 255;
	setp.eq.s16 	%p69, %rs12, 0;
	mov.b16 	%rs43, 0;
	mov.f32 	%f410, %f395;
	@%p69 bra 	$L__BB1_75;
	mov.f32 	%f219, 0f7FC00000;
	abs.f32 	%f220, %f219;
	setp.nan.f32 	%p70, %f220, %f220;
	fma.rn.f32 	%f222, %f23, %f415, %f408;
	mul.f32 	%f415, %f22, %f222;
	add.s32 	%r142, %r200, -1;
	setp.lt.s32 	%p71, %r142, %r34;
	mov.b16 	%rs43, 1;
	or.pred  	%p72, %p71, %p70;
	mov.f32 	%f410, %f395;
	@%p72 bra 	$L__BB1_75;
	add.f32 	%f223, %f415, 0f7FC00000;
	mul.f32 	%f224, %f223, 0f3F000000;
	add.s64 	%rd68, %rd1, %rd60;
	st.global.f32 	[%rd68], %f224;
	mov.f32 	%f410, %f395;
$L__BB1_75:
	ld.param.u64 	%rd147, [adxr_many_series_one_param_f32_param_1];
	ld.param.u64 	%rd141, [adxr_many_series_one_param_f32_param_0];
	cvta.to.global.u64 	%rd71, %rd141;
	mul.wide.u32 	%rd72, %r203, 4;
	add.s64 	%rd73, %rd71, %rd72;
	ld.global.nc.f32 	%f233, [%rd73];
	cvta.to.global.u64 	%rd74, %rd147;
	add.s64 	%rd75, %rd74, %rd72;
	ld.global.nc.f32 	%f234, [%rd75];
	sub.f32 	%f235, %f233, %f79;
	sub.f32 	%f236, %f80, %f234;
	setp.gt.f32 	%p77, %f235, %f236;
	setp.gt.f32 	%p78, %f235, 0f00000000;
	selp.f32 	%f237, %f235, 0f00000000, %p77;
	selp.f32 	%f238, %f237, 0f00000000, %p78;
	setp.gt.f32 	%p79, %f236, %f235;
	setp.gt.f32 	%p80, %f236, 0f00000000;
	selp.f32 	%f239, %f236, 0f00000000, %p80;
	selp.f32 	%f240, %f239, 0f00000000, %p79;
	mov.f32 	%f241, 0f3F800000;
	sub.f32 	%f242, %f241, %f22;
	fma.rn.f32 	%f381, %f81, %f242, %f238;
	fma.rn.f32 	%f382, %f82, %f242, %f240;
	add.f32 	%f95, %f381, %f382;
	setp.leu.f32 	%p81, %f95, 0f00000000;
	mov.f32 	%f412, 0f00000000;
	@%p81 bra 	$L__BB1_77;
	sub.f32 	%f243, %f381, %f382;
	abs.f32 	%f244, %f243;
	mul.f32 	%f245, %f244, 0f42C80000;
	div.rn.f32 	%f412, %f245, %f95;
$L__BB1_77:
	setp.lt.s32 	%p82, %r208, %r111;
	@%p82 bra 	$L__BB1_81;
	and.b16  	%rs18, %rs43, 255;
	setp.eq.s16 	%p83, %rs18, 0;
	mov.b16 	%rs43, 0;
	mov.f32 	%f395, %f410;
	@%p83 bra 	$L__BB1_84;
	mov.f32 	%f246, 0f7FC00000;
	abs.f32 	%f247, %f246;
	setp.nan.f32 	%p84, %f247, %f247;
	fma.rn.f32 	%f249, %f23, %f415, %f412;
	mul.f32 	%f415, %f22, %f249;
	setp.lt.s32 	%p85, %r200, %r34;
	mov.b16 	%rs43, 1;
	or.pred  	%p86, %p85, %p84;
	mov.f32 	%f395, %f410;
	@%p86 bra 	$L__BB1_84;
	add.f32 	%f250, %f415, 0f7FC00000;
	mul.f32 	%f251, %f250, 0f3F000000;
	add.s64 	%rd77, %rd1, %rd72;
	st.global.f32 	[%rd77], %f251;
	mov.f32 	%f395, %f410;
	bra.uni 	$L__BB1_84;
$L__BB1_81:
	sub.f32 	%f252, %f412, %f413;
	add.f32 	%f395, %f410, %f252;
	sub.f32 	%f253, %f395, %f410;
	sub.f32 	%f413, %f253, %f252;
	add.s32 	%r208, %r208, 1;
	setp.ne.s32 	%p87, %r208, %r111;
	@%p87 bra 	$L__BB1_84;
	mov.f32 	%f254, 0f7FC00000;
	abs.f32 	%f255, %f254;
	setp.nan.f32 	%p88, %f255, %f255;
	mul.f32 	%f415, %f22, %f395;
	setp.lt.s32 	%p89, %r200, %r34;
	mov.b16 	%rs43, 1;
	or.pred  	%p90, %p89, %p88;
	mov.u32 	%r208, %r111;
	@%p90 bra 	$L__BB1_84;
	add.f32 	%f257, %f415, 0f7FC00000;
	mul.f32 	%f258, %f257, 0f3F000000;
	add.s64 	%rd79, %rd1, %rd72;
	st.global.f32 	[%rd79], %f258;
	mov.u32 	%r208, %r111;
$L__BB1_84:
	add.s32 	%r205, %r200, 2;
	shl.b32 	%r144, %r112, 1;
	add.s32 	%r204, %r204, %r144;
	add.s32 	%r203, %r203, %r144;
	add.s32 	%r202, %r202, %r144;
	add.s32 	%r201, %r201, 2;
	setp.ne.s32 	%p91, %r201, 0;
	@%p91 bra 	$L__BB1_66;
	and.b16  	%rs23, %rs43, 255;
	setp.eq.s16 	%p158, %rs23, 0;
	add.s32 	%r198, %r205, -1;
$L__BB1_86:
	and.b32  	%r145, %r85, 1;
	setp.eq.b32 	%p92, %r145, 1;
	not.pred 	%p93, %p92;
	@%p93 bra 	$L__BB1_96;
	ld.param.u64 	%rd148, [adxr_many_series_one_param_f32_param_1];
	ld.param.u64 	%rd142, [adxr_many_series_one_param_f32_param_0];
	mad.lo.s32 	%r110, %r198, %r112, %r1;
	cvta.to.global.u64 	%rd80, %rd142;
	mul.wide.u32 	%rd81, %r110, 4;
	add.s64 	%rd82, %rd80, %rd81;
	ld.global.nc.f32 	%f260, [%rd82];
	cvta.to.global.u64 	%rd83, %rd148;
	add.s64 	%rd84, %rd83, %rd81;
	ld.global.nc.f32 	%f261, [%rd84];
	mad.lo.s32 	%r146, %r200, %r112, %r1;
	mul.wide.u32 	%rd85, %r146, 4;
	add.s64 	%rd86, %rd80, %rd85;
	ld.global.nc.f32 	%f262, [%rd86];
	add.s64 	%rd87, %rd83, %rd85;
	ld.global.nc.f32 	%f263, [%rd87];
	sub.f32 	%f264, %f260, %f262;
	sub.f32 	%f265, %f263, %f261;
	setp.gt.f32 	%p94, %f264, %f265;
	setp.gt.f32 	%p95, %f264, 0f00000000;
	selp.f32 	%f266, %f264, 0f00000000, %p94;
	selp.f32 	%f267, %f266, 0f00000000, %p95;
	setp.gt.f32 	%p96, %f265, %f264;
	setp.gt.f32 	%p97, %f265, 0f00000000;
	selp.f32 	%f268, %f265, 0f00000000, %p97;
	selp.f32 	%f269, %f268, 0f00000000, %p96;
	mov.f32 	%f270, 0f3F800000;
	sub.f32 	%f271, %f270, %f22;
	fma.rn.f32 	%f110, %f381, %f271, %f267;
	fma.rn.f32 	%f111, %f382, %f271, %f269;
	add.f32 	%f112, %f110, %f111;
	setp.leu.f32 	%p98, %f112, 0f00000000;
	mov.f32 	%f421, 0f00000000;
	@%p98 bra 	$L__BB1_89;
	sub.f32 	%f272, %f110, %f111;
	abs.f32 	%f273, %f272;
	mul.f32 	%f274, %f273, 0f42C80000;
	div.rn.f32 	%f421, %f274, %f112;
$L__BB1_89:
	setp.lt.s32 	%p99, %r208, %r111;
	@%p99 bra 	$L__BB1_93;
	@%p158 bra 	$L__BB1_96;
	fma.rn.f32 	%f275, %f23, %f415, %f421;
	mul.f32 	%f115, %f22, %f275;
	setp.lt.s32 	%p100, %r198, %r34;
	mov.f32 	%f276, 0f7FC00000;
	abs.f32 	%f277, %f276;
	setp.nan.f32 	%p101, %f277, %f277;
	or.pred  	%p102, %p100, %p101;
	@%p102 bra 	$L__BB1_96;
	add.f32 	%f279, %f115, 0f7FC00000;
	mul.f32 	%f280, %f279, 0f3F000000;
	add.s64 	%rd89, %rd1, %rd81;
	st.global.f32 	[%rd89], %f280;
	bra.uni 	$L__BB1_96;
$L__BB1_93:
	sub.f32 	%f281, %f421, %f413;
	add.f32 	%f116, %f395, %f281;
	add.s32 	%r147, %r208, 1;
	setp.ne.s32 	%p103, %r147, %r111;
	@%p103 bra 	$L__BB1_96;
	mul.f32 	%f117, %f22, %f116;
	setp.lt.s32 	%p104, %r198, %r34;
	mov.f32 	%f282, 0f7FC00000;
	abs.f32 	%f283, %f282;
	setp.nan.f32 	%p105, %f283, %f283;
	or.pred  	%p106, %p104, %p105;
	@%p106 bra 	$L__BB1_96;
	add.f32 	%f285, %f117, 0f7FC00000;
	mul.f32 	%f286, %f285, 0f3F000000;
	add.s64 	%rd91, %rd1, %rd81;
	st.global.f32 	[%rd91], %f286;
$L__BB1_96:
	ret;

}
	// .globl	adxr_one_series_many_params_f32_opt
.visible .entry adxr_one_series_many_params_f32_opt(
	.param .u64 .ptr .align 1 adxr_one_series_many_params_f32_opt_param_0,
	.param .u64 .ptr .align 1 adxr_one_series_many_params_f32_opt_param_1,
	.param .u64 .ptr .align 1 adxr_one_series_many_params_f32_opt_param_2,
	.param .u64 .ptr .align 1 adxr_one_series_many_params_f32_opt_param_3,
	.param .u32 adxr_one_series_many_params_f32_opt_param_4,
	.param .u32 adxr_one_series_many_params_f32_opt_param_5,
	.param .u32 adxr_one_series_many_params_f32_opt_param_6,
	.param .u64 .ptr .align 1 adxr_one_series_many_params_f32_opt_param_7,
	.param .u32 adxr_one_series_many_params_f32_opt_param_8,
	.param .u64 .ptr .align 1 adxr_one_series_many_params_f32_opt_param_9
)
{
	.reg .pred 	%p<149>;
	.reg .b16 	%rs<35>;
	.reg .b32 	%r<189>;
	.reg .b32 	%f<389>;
	.reg .b64 	%rd<92>;

	ld.param.u64 	%rd6, [adxr_one_series_many_params_f32_opt_param_0];
	ld.param.u64 	%rd7, [adxr_one_series_many_params_f32_opt_param_1];
	ld.param.u64 	%rd5, [adxr_one_series_many_params_f32_opt_param_3];
	ld.param.u32 	%r87, [adxr_one_series_many_params_f32_opt_param_4];
	ld.param.u32 	%r88, [adxr_one_series_many_params_f32_opt_param_5];
	ld.param.u32 	%r89, [adxr_one_series_many_params_f32_opt_param_6];
	ld.param.u64 	%rd8, [adxr_one_series_many_params_f32_opt_param_7];
	ld.param.u32 	%r90, [adxr_one_series_many_params_f32_opt_param_8];
	ld.param.u64 	%rd9, [adxr_one_series_many_params_f32_opt_param_9];
	cvta.to.global.u64 	%rd1, %rd9;
	cvta.to.global.u64 	%rd2, %rd8;
	cvta.to.global.u64 	%rd3, %rd7;
	cvta.to.global.u64 	%rd4, %rd6;
	setp.lt.s32 	%p1, %r88, 0;
	setp.ge.s32 	%p2, %r88, %r87;
	setp.lt.s32 	%p3, %r89, 1;
	or.pred  	%p4, %p1, %p3;
	or.pred  	%p5, %p4, %p2;
	@%p5 bra 	$L__BB2_81;
	mov.u32 	%r91, %ctaid.x;
	mov.u32 	%r1, %ntid.x;
	mov.u32 	%r2, %tid.x;
	mad.lo.s32 	%r3, %r91, %r1, %r2;
	setp.ge.s32 	%p6, %r3, %r89;
	@%p6 bra 	$L__BB2_81;
	cvta.to.global.u64 	%rd10, %rd5;
	mul.wide.s32 	%rd11, %r3, 4;
	add.s64 	%rd12, %rd10, %rd11;
	ld.global.nc.u32 	%r4, [%rd12];
	setp.lt.s32 	%p7, %r4, 1;
	@%p7 bra 	$L__BB2_81;
	mul.lo.s32 	%r5, %r87, %r3;
	mul.lo.s32 	%r6, %r90, %r3;
	setp.ne.s32 	%p8, %r2, 0;
	setp.lt.s32 	%p9, %r87, 1;
	or.pred  	%p10, %p8, %p9;
	@%p10 bra 	$L__BB2_15;
	and.b32  	%r7, %r87, 7;
	setp.lt.u32 	%p11, %r87, 8;
	mov.b32 	%r157, 0;
	@%p11 bra 	$L__BB2_7;
	and.b32  	%r157, %r87, 2147483640;
	mov.b32 	%r155, 0;
$L__BB2_6:
	.pragma "nounroll";
	add.s32 	%r94, %r155, %r5;
	mul.wide.s32 	%rd13, %r94, 4;
	add.s64 	%rd14, %rd1, %rd13;
	mov.b32 	%r95, 2143289344;
	st.global.u32 	[%rd14], %r95;
	st.global.u32 	[%rd14+4], %r95;
	st.global.u32 	[%rd14+8], %r95;
	st.global.u32 	[%rd14+12], %r95;
	st.global.u32 	[%rd14+16], %r95;
	st.global.u32 	[%rd14+20], %r95;
	st.global.u32 	[%rd14+24], %r95;
	st.global.u32 	[%rd14+28], %r95;
	add.s32 	%r155, %r155, 8;
	setp.ne.s32 	%p12, %r155, %r157;
	@%p12 bra 	$L__BB2_6;
$L__BB2_7:
	setp.eq.s32 	%p13, %r7, 0;
	@%p13 bra 	$L__BB2_15;
	and.b32  	%r12, %r87, 3;
	setp.lt.u32 	%p14, %r7, 4;
	@%p14 bra 	$L__BB2_10;
	add.s32 	%r96, %r157, %r5;
	mul.wide.s32 	%rd15, %r96, 4;
	add.s64 	%rd16, %rd1, %rd15;
	mov.b32 	%r97, 2143289344;
	st.global.u32 	[%rd16], %r97;
	st.global.u32 	[%rd16+4], %r97;
	st.global.u32 	[%rd16+8], %r97;
	st.global.u32 	[%rd16+12], %r97;
	add.s32 	%r157, %r157, 4;
$L__BB2_10:
	setp.eq.s32 	%p15, %r12, 0;
	@%p15 bra 	$L__BB2_15;
	setp.eq.s32 	%p16, %r12, 1;
	@%p16 bra 	$L__BB2_13;
	add.s32 	%r98, %r157, %r5;
	mul.wide.s32 	%rd17, %r98, 4;
	add.s64 	%rd18, %rd1, %rd17;
	mov.b32 	%r99, 2143289344;
	st.global.u32 	[%rd18], %r99;
	st.global.u32 	[%rd18+4], %r99;
	add.s32 	%r157, %r157, 2;
$L__BB2_13:
	and.b32  	%r100, %r87, 1;
	setp.eq.b32 	%p17, %r100, 1;
	not.pred 	%p18, %p17;
	@%p18 bra 	$L__BB2_15;
	add.s32 	%r101, %r157, %r5;
	mul.wide.s32 	%rd19, %r101, 4;
	add.s64 	%rd20, %rd1, %rd19;
	mov.b32 	%r102, 2143289344;
	st.global.u32 	[%rd20], %r102;
$L__BB2_15:
	and.b32  	%r17, %r4, 7;
	setp.lt.u32 	%p19, %r4, 8;
	mov.b32 	%r161, 0;
	@%p19 bra 	$L__BB2_18;
	and.b32  	%r161, %r4, 2147483640;
	mov.b32 	%r159, 0;
$L__BB2_17:
	.pragma "nounroll";
	add.s32 	%r105, %r159, %r6;
	mul.wide.s32 	%rd21, %r105, 4;
	add.s64 	%rd22, %rd2, %rd21;
	mov.b32 	%r106, 2143289344;
	st.global.u32 	[%rd22], %r106;
	st.global.u32 	[%rd22+4], %r106;
	st.global.u32 	[%rd22+8], %r106;
	st.global.u32 	[%rd22+12], %r106;
	st.global.u32 	[%rd22+16], %r106;
	st.global.u32 	[%rd22+20], %r106;
	st.global.u32 	[%rd22+24], %r106;
	st.global.u32 	[%rd22+28], %r106;
	add.s32 	%r159, %r159, 8;
	setp.ne.s32 	%p20, %r159, %r161;
	@%p20 bra 	$L__BB2_17;
$L__BB2_18:
	setp.eq.s32 	%p21, %r17, 0;
	@%p21 bra 	$L__BB2_26;
	and.b32  	%r22, %r4, 3;
	setp.lt.u32 	%p22, %r17, 4;
	@%p22 bra 	$L__BB2_21;
	add.s32 	%r107, %r161, %r6;
	mul.wide.s32 	%rd23, %r107, 4;
	add.s64 	%rd24, %rd2, %rd23;
	mov.b32 	%r108, 2143289344;
	st.global.u32 	[%rd24], %r108;
	st.global.u32 	[%rd24+4], %r108;
	st.global.u32 	[%rd24+8], %r108;
	st.global.u32 	[%rd24+12], %r108;
	add.s32 	%r161, %r161, 4;
$L__BB2_21:
	setp.eq.s32 	%p23, %r22, 0;
	@%p23 bra 	$L__BB2_26;
	setp.eq.s32 	%p24, %r22, 1;
	@%p24 bra 	$L__BB2_24;
	add.s32 	%r109, %r161, %r6;
	mul.wide.s32 	%rd25, %r109, 4;
	add.s64 	%rd26, %rd2, %rd25;
	mov.b32 	%r110, 2143289344;
	st.global.u32 	[%rd26], %r110;
	st.global.u32 	[%rd26+4], %r110;
	add.s32 	%r161, %r161, 2;
$L__BB2_24:
	and.b32  	%r111, %r4, 1;
	setp.eq.b32 	%p25, %r111, 1;
	not.pred 	%p26, %p25;
	@%p26 bra 	$L__BB2_26;
	add.s32 	%r112, %r161, %r6;
	mul.wide.s32 	%rd27, %r112, 4;
	add.s64 	%rd28, %rd2, %rd27;
	mov.b32 	%r113, 2143289344;
	st.global.u32 	[%rd28], %r113;
$L__BB2_26:
	bar.sync 	0;
	cvt.rn.f32.u32 	%f107, %r4;
	rcp.rn.f32 	%f1, %f107;
	add.f32 	%f2, %f107, 0fBF800000;
	shl.b32 	%r114, %r4, 1;
	add.s32 	%r27, %r114, %r88;
	add.s32 	%r168, %r88, 1;
	sub.s32 	%r29, %r27, %r4;
	add.s32 	%r30, %r87, -1;
	setp.le.s32 	%p27, %r30, %r88;
	mov.f32 	%f348, 0f00000000;
	mov.f32 	%f349, %f348;
	@%p27 bra 	$L__BB2_38;
	min.s32 	%r115, %r29, %r30;
	max.s32 	%r116, %r115, %r168;
	sub.s32 	%r31, %r116, %r88;
	and.b32  	%r32, %r31, 7;
	sub.s32 	%r117, %r88, %r116;
	setp.gt.u32 	%p28, %r117, -8;
	mov.f32 	%f349, 0f00000000;
	mov.u32 	%r165, %r168;
	mov.f32 	%f348, %f349;
	@%p28 bra 	$L__BB2_30;
	and.b32  	%r33, %r31, -8;
	mul.wide.u32 	%rd29, %r88, 4;
	add.s64 	%rd30, %rd4, %rd29;
	ld.global.nc.f32 	%f333, [%rd30];
	add.s64 	%rd31, %rd3, %rd29;
	ld.global.nc.f32 	%f332, [%rd31];
	mov.b32 	%r164, 0;
	mov.f32 	%f349, 0f00000000;
	mov.u32 	%r165, %r168;
$L__BB2_29:
	.pragma "nounroll";
	mul.wide.u32 	%rd32, %r165, 4;
	add.s64 	%rd33, %rd4, %rd32;
	ld.global.nc.f32 	%f111, [%rd33];
	add.s64 	%rd34, %rd3, %rd32;
	ld.global.nc.f32 	%f112, [%rd34];
	sub.f32 	%f113, %f111, %f333;
	sub.f32 	%f114, %f332, %f112;
	setp.gt.f32 	%p29, %f113, %f114;
	setp.gt.f32 	%p30, %f113, 0f00000000;
	add.f32 	%f115, %f348, %f113;
	selp.f32 	%f116, %f115, %f348, %p29;
	selp.f32 	%f117, %f116, %f348, %p30;
	setp.gt.f32 	%p31, %f114, %f113;
	setp.gt.f32 	%p32, %f114, 0f00000000;
	add.f32 	%f118, %f349, %f114;
	selp.f32 	%f119, %f118, %f349, %p32;
	selp.f32 	%f120, %f119, %f349, %p31;
	ld.global.nc.f32 	%f121, [%rd33+4];
	ld.global.nc.f32 	%f122, [%rd34+4];
	sub.f32 	%f123, %f121, %f111;
	sub.f32 	%f124, %f112, %f122;
	setp.gt.f32 	%p33, %f123, %f124;
	setp.gt.f32 	%p34, %f123, 0f00000000;
	add.f32 	%f125, %f117, %f123;
	selp.f32 	%f126, %f125, %f117, %p33;
	selp.f32 	%f127, %f126, %f117, %p34;
	setp.gt.f32 	%p35, %f124, %f123;
	setp.gt.f32 	%p36, %f124, 0f00000000;
	add.f32 	%f128, %f120, %f124;
	selp.f32 	%f129, %f128, %f120, %p36;
	selp.f32 	%f130, %f129, %f120, %p35;
	ld.global.nc.f32 	%f131, [%rd33+8];
	ld.global.nc.f32 	%f132, [%rd34+8];
	sub.f32 	%f133, %f131, %f121;
	sub.f32 	%f134, %f122, %f132;
	setp.gt.f32 	%p37, %f133, %f134;
	setp.gt.f32 	%p38, %f133, 0f00000000;
	add.f32 	%f135, %f127, %f133;
	selp.f32 	%f136, %f135, %f127, %p37;
	selp.f32 	%f137, %f136, %f127, %p38;
	setp.gt.f32 	%p39, %f134, %f133;
	setp.gt.f32 	%p40, %f134, 0f00000000;
	add.f32 	%f138, %f130, %f134;
	selp.f32 	%f139, %f138, %f130, %p40;
	selp.f32 	%f140, %f139, %f130, %p39;
	ld.global.nc.f32 	%f141, [%rd33+12];
	ld.global.nc.f32 	%f142, [%rd34+12];
	sub.f32 	%f143, %f141, %f131;
	sub.f32 	%f144, %f132, %f142;
	setp.gt.f32 	%p41, %f143, %f144;
	setp.gt.f32 	%p42, %f143, 0f00000000;
	add.f32 	%f145, %f137, %f143;
	selp.f32 	%f146, %f145, %f137, %p41;
	selp.f32 	%f147, %f146, %f137, %p42;
	setp.gt.f32 	%p43, %f144, %f143;
	setp.gt.f32 	%p44, %f144, 0f00000000;
	add.f32 	%f148, %f140, %f144;
	selp.f32 	%f149, %f148, %f140, %p44;
	selp.f32 	%f150, %f149, %f140, %p43;
	ld.global.nc.f32 	%f151, [%rd33+16];
	ld.global.nc.f32 	%f152, [%rd34+16];
	sub.f32 	%f153, %f151, %f141;
	sub.f32 	%f154, %f142, %f152;
	setp.gt.f32 	%p45, %f153, %f154;
	setp.gt.f32 	%p46, %f153, 0f00000000;
	add.f32 	%f155, %f147, %f153;
	selp.f32 	%f156, %f155, %f147, %p45;
	selp.f32 	%f157, %f156, %f147, %p46;
	setp.gt.f32 	%p47, %f154, %f153;
	setp.gt.f32 	%p48, %f154, 0f00000000;
	add.f32 	%f158, %f150, %f154;
	selp.f32 	%f159, %f158, %f150, %p48;
	selp.f32 	%f160, %f159, %f150, %p47;
	ld.global.nc.f32 	%f161, [%rd33+20];
	ld.global.nc.f32 	%f162, [%rd34+20];
	sub.f32 	%f163, %f161, %f151;
	sub.f32 	%f164, %f152, %f162;
	setp.gt.f32 	%p49, %f163, %f164;
	setp.gt.f32 	%p50, %f163, 0f00000000;
	add.f32 	%f165, %f157, %f163;
	selp.f32 	%f166, %f165, %f157, %p49;
	selp.f32 	%f167, %f166, %f157, %p50;
	setp.gt.f32 	%p51, %f164, %f163;
	setp.gt.f32 	%p52, %f164, 0f00000000;
	add.f32 	%f168, %f160, %f164;
	selp.f32 	%f169, %f168, %f160, %p52;
	selp.f32 	%f170, %f169, %f160, %p51;
	ld.global.nc.f32 	%f171, [%rd33+24];
	ld.global.nc.f32 	%f172, [%rd34+24];
	sub.f32 	%f173, %f171, %f161;
	sub.f32 	%f174, %f162, %f172;
	setp.gt.f32 	%p53, %f173, %f174;
	setp.gt.f32 	%p54, %f173, 0f00000000;
	add.f32 	%f175, %f167, %f173;
	selp.f32 	%f176, %f175, %f167, %p53;
	selp.f32 	%f177, %f176, %f167, %p54;
	setp.gt.f32 	%p55, %f174, %f173;
	setp.gt.f32 	%p56, %f174, 0f00000000;
	add.f32 	%f178, %f170, %f174;
	selp.f32 	%f179, %f178, %f170, %p56;
	selp.f32 	%f180, %f179, %f170, %p55;
	ld.global.nc.f32 	%f333, [%rd33+28];
	ld.global.nc.f32 	%f332, [%rd34+28];
	sub.f32 	%f181, %f333, %f171;
	sub.f32 	%f182, %f172, %f332;
	setp.gt.f32 	%p57, %f181, %f182;
	setp.gt.f32 	%p58, %f181, 0f00000000;
	add.f32 	%f183, %f177, %f181;
	selp.f32 	%f184, %f183, %f177, %p57;
	selp.f32 	%f348, %f184, %f177, %p58;
	setp.gt.f32 	%p59, %f182, %f181;
	setp.gt.f32 	%p60, %f182, 0f00000000;
	add.f32 	%f185, %f180, %f182;
	selp.f32 	%f186, %f185, %f180, %p60;
	selp.f32 	%f349, %f186, %f180, %p59;
	add.s32 	%r165, %r165, 8;
	add.s32 	%r164, %r164, 8;
	setp.ne.s32 	%p61, %r164, %r33;
	@%p61 bra 	$L__BB2_29;
$L__BB2_30:
	setp.eq.s32 	%p62, %r32, 0;
	@%p62 bra 	$L__BB2_38;
	and.b32  	%r39, %r31, 3;
	setp.lt.u32 	%p63, %r32, 4;
	@%p63 bra 	$L__BB2_33;
	mul.wide.u32 	%rd35, %r165, 4;
	add.s64 	%rd36, %rd4, %rd35;
	ld.global.nc.f32 	%f188, [%rd36];
	add.s64 	%rd37, %rd3, %rd35;
	ld.global.nc.f32 	%f189, [%rd37];
	add.s32 	%r119, %r165, -1;
	mul.wide.u32 	%rd38, %r119, 4;
	add.s64 	%rd39, %rd4, %rd38;
	ld.global.nc.f32 	%f190, [%rd39];
	add.s64 	%rd40, %rd3, %rd38;
	ld.global.nc.f32 	%f191, [%rd40];
	sub.f32 	%f192, %f188, %f190;
	sub.f32 	%f193, %f191, %f189;
	setp.gt.f32 	%p64, %f192, %f193;
	setp.gt.f32 	%p65, %f192, 0f00000000;
	add.f32 	%f194, %f348, %f192;
	selp.f32 	%f195, %f194, %f348, %p64;
	selp.f32 	%f196, %f195, %f348, %p65;
	setp.gt.f32 	%p66, %f193, %f192;
	setp.gt.f32 	%p67, %f193, 0f00000000;
	add.f32 	%f197, %f349, %f193;
	selp.f32 	%f198, %f197, %f349, %p67;
	selp.f32 	%f199, %f198, %f349, %p66;
	add.s32 	%r120, %r165, 1;
	mul.wide.u32 	%rd41, %r120, 4;
	add.s64 	%rd42, %rd4, %rd41;
	ld.global.nc.f32 	%f200, [%rd42];
	add.s64 	%rd43, %rd3, %rd41;
	ld.global.nc.f32 	%f201, [%rd43];
	sub.f32 	%f202, %f200, %f188;
	sub.f32 	%f203, %f189, %f201;
	setp.gt.f32 	%p68, %f202, %f203;
	setp.gt.f32 	%p69, %f202, 0f00000000;
	add.f32 	%f204, %f196, %f202;
	selp.f32 	%f205, %f204, %f196, %p68;
	selp.f32 	%f206, %f205, %f196, %p69;
	setp.gt.f32 	%p70, %f203, %f202;
	setp.gt.f32 	%p71, %f203, 0f00000000;
	add.f32 	%f207, %f199, %f203;
	selp.f32 	%f208, %f207, %f199, %p71;
	selp.f32 	%f209, %f208, %f199, %p70;
	add.s32 	%r121, %r165, 2;
	mul.wide.u32 	%rd44, %r121, 4;
	add.s64 	%rd45, %rd4, %rd44;
	ld.global.nc.f32 	%f210, [%rd45];
	add.s64 	%rd46, %rd3, %rd44;
	ld.global.nc.f32 	%f211, [%rd46];
	sub.f32 	%f212, %f210, %f200;
	sub.f32 	%f213, %f201, %f211;
	setp.gt.f32 	%p72, %f212, %f213;
	setp.gt.f32 	%p73, %f212, 0f00000000;
	add.f32 	%f214, %f206, %f212;
	selp.f32 	%f215, %f214, %f206, %p72;
	selp.f32 	%f216, %f215, %f206, %p73;
	setp.gt.f32 	%p74, %f213, %f212;
	setp.gt.f32 	%p75, %f213, 0f00000000;
	add.f32 	%f217, %f209, %f213;
	selp.f32 	%f218, %f217, %f209, %p75;
	selp.f32 	%f219, %f218, %f209, %p74;
	ld.global.nc.f32 	%f220, [%rd36+12];
	ld.global.nc.f32 	%f221, [%rd37+12];
	sub.f32 	%f222, %f220, %f210;
	sub.f32 	%f223, %f211, %f221;
	setp.gt.f32 	%p76, %f222, %f223;
	setp.gt.f32 	%p77, %f222, 0f00000000;
	add.f32 	%f224, %f216, %f222;
	selp.f32 	%f225, %f224, %f216, %p76;
	selp.f32 	%f348, %f225, %f216, %p77;
	setp.gt.f32 	%p78, %f223, %f222;
	setp.gt.f32 	%p79, %f223, 0f00000000;
	add.f32 	%f226, %f219, %f223;
	selp.f32 	%f227, %f226, %f219, %p79;
	selp.f32 	%f349, %f227, %f219, %p78;
	add.s32 	%r165, %r165, 4;
$L__BB2_33:
	setp.eq.s32 	%p80, %r39, 0;
	@%p80 bra 	$L__BB2_38;
	setp.eq.s32 	%p81, %r39, 1;
	@%p81 bra 	$L__BB2_36;
	mul.wide.u32 	%rd47, %r165, 4;
	add.s64 	%rd48, %rd4, %rd47;
	ld.global.nc.f32 	%f229, [%rd48];
	add.s64 	%rd49, %rd3, %rd47;
	ld.global.nc.f32 	%f230, [%rd49];
	add.s32 	%r122, %r165, -1;
	mul.wide.u32 	%rd50, %r122, 4;
	add.s64 	%rd51, %rd4, %rd50;
	ld.global.nc.f32 	%f231, [%rd51];
	add.s64 	%rd52, %rd3, %rd50;
	ld.global.nc.f32 	%f232, [%rd52];
	sub.f32 	%f233, %f229, %f231;
	sub.f32 	%f234, %f232, %f230;
	setp.gt.f32 	%p82, %f233, %f234;
	setp.gt.f32 	%p83, %f233, 0f00000000;
	add.f32 	%f235, %f348, %f233;
	selp.f32 	%f236, %f235, %f348, %p82;
	selp.f32 	%f237, %f236, %f348, %p83;
	setp.gt.f32 	%p84, %f234, %f233;
	setp.gt.f32 	%p85, %f234, 0f00000000;
	add.f32 	%f238, %f349, %f234;
	selp.f32 	%f239, %f238, %f349, %p85;
	selp.f32 	%f240, %f239, %f349, %p84;
	ld.global.nc.f32 	%f241, [%rd48+4];
	ld.global.nc.f32 	%f242, [%rd49+4];
	sub.f32 	%f243, %f241, %f229;
	sub.f32 	%f244, %f230, %f242;
	setp.gt.f32 	%p86, %f243, %f244;
	setp.gt.f32 	%p87, %f243, 0f00000000;
	add.f32 	%f245, %f237, %f243;
	selp.f32 	%f246, %f245, %f237, %p86;
	selp.f32 	%f348, %f246, %f237, %p87;
	setp.gt.f32 	%p88, %f244, %f243;
	setp.gt.f32 	%p89, %f244, 0f00000000;
	add.f32 	%f247, %f240, %f244;
	selp.f32 	%f248, %f247, %f240, %p89;
	selp.f32 	%f349, %f248, %f240, %p88;
	add.s32 	%r165, %r165, 2;
$L__BB2_36:
	and.b32  	%r123, %r31, 1;
	setp.eq.b32 	%p90, %r123, 1;
	not.pred 	%p91, %p90;
	@%p91 bra 	$L__BB2_38;
	mul.wide.u32 	%rd53, %r165, 4;
	add.s64 	%rd54, %rd4, %rd53;
	ld.global.nc.f32 	%f249, [%rd54];
	add.s64 	%rd55, %rd3, %rd53;
	ld.global.nc.f32 	%f250, [%rd55];
	add.s32 	%r124, %r165, -1;
	mul.wide.u32 	%rd56, %r124, 4;
	add.s64 	%rd57, %rd4, %rd56;
	ld.global.nc.f32 	%f251, [%rd57];
	add.s64 	%rd58, %rd3, %rd56;
	ld.global.nc.f32 	%f252, [%rd58];
	sub.f32 	%f253, %f249, %f251;
	sub.f32 	%f254, %f252, %f250;
	setp.gt.f32 	%p92, %f253, %f254;
	setp.gt.f32 	%p93, %f253, 0f00000000;
	add.f32 	%f255, %f348, %f253;
	selp.f32 	%f256, %f255, %f348, %p92;
	selp.f32 	%f348, %f256, %f348, %p93;
	setp.gt.f32 	%p94, %f254, %f253;
	setp.gt.f32 	%p95, %f254, 0f00000000;
	add.f32 	%f257, %f349, %f254;
	selp.f32 	%f258, %f257, %f349, %p95;
	selp.f32 	%f349, %f258, %f349, %p94;
$L__BB2_38:
	add.f32 	%f33, %f348, %f349;
	setp.leu.f32 	%p96, %f33, 0f00000000;
	mov.f32 	%f350, 0f00000000;
	@%p96 bra 	$L__BB2_40;
	sub.f32 	%f260, %f348, %f349;
	abs.f32 	%f261, %f260;
	mul.f32 	%f262, %f261, 0f42C80000;
	div.rn.f32 	%f350, %f262, %f33;
$L__BB2_40:
	add.f32 	%f363, %f350, 0f00000000;
	setp.ge.s32 	%p97, %r168, %r87;
	@%p97 bra 	$L__BB2_81;
	sub.f32 	%f384, %f363, %f350;
	mov.b32 	%r178, 1;
	mov.f32 	%f366, 0f7FC00000;
	mov.b16 	%rs30, 0;
	mov.b32 	%r179, 0;
$L__BB2_42:
	mov.u32 	%r44, %r168;
	add.s32 	%r47, %r44, 256;
	min.s32 	%r168, %r47, %r87;
	sub.s32 	%r49, %r168, %r44;
	setp.ge.s32 	%p98, %r2, %r49;
	@%p98 bra 	$L__BB2_45;
	mov.u32 	%r171, %r2;
$L__BB2_44:
	add.s32 	%r127, %r171, %r44;
	mul.wide.s32 	%rd59, %r127, 4;
	add.s64 	%rd60, %rd4, %rd59;
	ld.global.nc.f32 	%f264, [%rd60];
	add.s64 	%rd61, %rd3, %rd59;
	ld.global.nc.f32 	%f265, [%rd61];
	ld.global.nc.f32 	%f266, [%rd60+-4];
	ld.global.nc.f32 	%f267, [%rd61+-4];
	sub.f32 	%f268, %f264, %f266;
	sub.f32 	%f269, %f267, %f265;
	setp.gt.f32 	%p99, %f268, %f269;
	setp.gt.f32 	%p100, %f268, 0f00000000;
	selp.f32 	%f270, %f268, 0f00000000, %p99;
	selp.f32 	%f271, %f270, 0f00000000, %p100;
	shl.b32 	%r128, %r171, 2;
	mov.u32 	%r129, smem;
	add.s32 	%r130, %r129, %r128;
	st.shared.f32 	[%r130], %f271;
	setp.gt.f32 	%p101, %f269, %f268;
	setp.gt.f32 	%p102, %f269, 0f00000000;
	selp.f32 	%f272, %f269, 0f00000000, %p102;
	selp.f32 	%f273, %f272, 0f00000000, %p101;
	st.shared.f32 	[%r130+1024], %f273;
	add.s32 	%r171, %r171, %r1;
	setp.lt.s32 	%p103, %r171, %r49;
	@%p103 bra 	$L__BB2_44;
$L__BB2_45:
	bar.sync 	0;
	setp.lt.s32 	%p104, %r49, 1;
	@%p104 bra 	$L__BB2_80;
	add.s32 	%r133, %r44, 1;
	setp.eq.s32 	%p105, %r87, %r133;
	mov.b32 	%r184, 0;
	@%p105 bra 	$L__BB2_69;
	and.b32  	%r135, %r49, 2147483646;
	neg.s32 	%r175, %r135;
	add.s32 	%r172, %r5, %r44;
	mov.u32 	%r136, smem;
	add.s32 	%r174, %r136, 1028;
	mov.u32 	%r173, %r44;
$L__BB2_48:
	add.s32 	%r60, %r173, 1;
	setp.le.s32 	%p106, %r173, %r29;
	@%p106 bra 	$L__BB2_58;
	ld.shared.f32 	%f276, [%r174+-1028];
	mov.f32 	%f277, 0f3F800000;
	sub.f32 	%f278, %f277, %f1;
	fma.rn.f32 	%f348, %f348, %f278, %f276;
	ld.shared.f32 	%f279, [%r174+-4];
	fma.rn.f32 	%f349, %f349, %f278, %f279;
	add.f32 	%f50, %f348, %f349;
	setp.leu.f32 	%p107, %f50, 0f00000000;
	mov.f32 	%f361, 0f00000000;
	@%p107 bra 	$L__BB2_51;
	sub.f32 	%f280, %f348, %f349;
	abs.f32 	%f281, %f280;
	mul.f32 	%f282, %f281, 0f42C80000;
	div.rn.f32 	%f361, %f282, %f50;
$L__BB2_51:
	setp.ge.s32 	%p108, %r178, %r4;
	@%p108 bra 	$L__BB2_55;
	sub.f32 	%f288, %f361, %f384;
	add.f32 	%f53, %f363, %f288;
	sub.f32 	%f289, %f53, %f363;
	sub.f32 	%f384, %f289, %f288;
	add.s32 	%r178, %r178, 1;
	setp.ne.s32 	%p114, %r178, %r4;
	mov.f32 	%f363, %f53;
	@%p114 bra 	$L__BB2_58;
	mul.f32 	%f366, %f1, %f53;
	add.s32 	%r139, %r179, %r6;
	mul.wide.s32 	%rd66, %r139, 4;
	add.s64 	%rd67, %rd2, %rd66;
	ld.global.f32 	%f56, [%rd67];
	st.global.f32 	[%rd67], %f366;
	add.s32 	%r140, %r179, 1;
	setp.eq.s32 	%p115, %r140, %r4;
	selp.b32 	%r179, 0, %r140, %p115;
	setp.lt.s32 	%p116, %r173, %r27;
	abs.f32 	%f290, %f56;
	setp.nan.f32 	%p117, %f290, %f290;
	mov.b16 	%rs30, 1;
	or.pred  	%p118, %p116, %p117;
	mov.f32 	%f363, %f53;
	mov.u32 	%r178, %r4;
	@%p118 bra 	$L__BB2_58;
	add.f32 	%f292, %f366, %f56;
	mul.f32 	%f293, %f292, 0f3F000000;
	mul.wide.s32 	%rd68, %r172, 4;
	add.s64 	%rd69, %rd1, %rd68;
	st.global.f32 	[%rd69], %f293;
	mov.f32 	%f363, %f53;
	mov.u32 	%r178, %r4;
	bra.uni 	$L__BB2_58;
$L__BB2_55:
	and.b16  	%rs11, %rs30, 255;
	setp.eq.s16 	%p109, %rs11, 0;
	mov.b16 	%rs30, 0;
	@%p109 bra 	$L__BB2_58;
	fma.rn.f32 	%f283, %f2, %f366, %f361;
	mul.f32 	%f366, %f1, %f283;
	add.s32 	%r137, %r179, %r6;
	mul.wide.s32 	%rd62, %r137, 4;
	add.s64 	%rd63, %rd2, %rd62;
	ld.global.f32 	%f58, [%rd63];
	st.global.f32 	[%rd63], %f366;
	add.s32 	%r138, %r179, 1;
	setp.eq.s32 	%p110, %r138, %r4;
	selp.b32 	%r179, 0, %r138, %p110;
	setp.lt.s32 	%p111, %r173, %r27;
	abs.f32 	%f284, %f58;
	setp.nan.f32 	%p112, %f284, %f284;
	mov.b16 	%rs30, 1;
	or.pred  	%p113, %p111, %p112;
	@%p113 bra 	$L__BB2_58;
	add.f32 	%f286, %f366, %f58;
	mul.f32 	%f287, %f286, 0f3F000000;
	mul.wide.s32 	%rd64, %r172, 4;
	add.s64 	%rd65, %rd1, %rd64;
	st.global.f32 	[%rd65], %f287;
$L__BB2_58:
	setp.le.s32 	%p119, %r60, %r29;
	@%p119 bra 	$L__BB2_68;
	ld.shared.f32 	%f295, [%r174+-1024];
	mov.f32 	%f296, 0f3F800000;
	sub.f32 	%f297, %f296, %f1;
	fma.rn.f32 	%f348, %f348, %f297, %f295;
	ld.shared.f32 	%f298, [%r174];
	fma.rn.f32 	%f349, %f349, %f297, %f298;
	add.f32 	%f66, %f348, %f349;
	setp.leu.f32 	%p120, %f66, 0f00000000;
	mov.f32 	%f367, 0f00000000;
	@%p120 bra 	$L__BB2_61;
	sub.f32 	%f299, %f348, %f349;
	abs.f32 	%f300, %f299;
	mul.f32 	%f301, %f300, 0f42C80000;
	div.rn.f32 	%f367, %f301, %f66;
$L__BB2_61:
	setp.lt.s32 	%p121, %r178, %r4;
	@%p121 bra 	$L__BB2_65;
	and.b16  	%rs17, %rs30, 255;
	setp.eq.s16 	%p122, %rs17, 0;
	mov.b16 	%rs30, 0;
	@%p122 bra 	$L__BB2_68;
	fma.rn.f32 	%f302, %f2, %f366, %f367;
	mul.f32 	%f366, %f1, %f302;
	add.s32 	%r141, %r179, %r6;
	mul.wide.s32 	%rd70, %r141, 4;
	add.s64 	%rd71, %rd2, %rd70;
	ld.global.f32 	%f70, [%rd71];
	st.global.f32 	[%rd71], %f366;
	add.s32 	%r142, %r179, 1;
	setp.eq.s32 	%p123, %r142, %r4;
	selp.b32 	%r179, 0, %r142, %p123;
	setp.lt.s32 	%p124, %r60, %r27;
	abs.f32 	%f303, %f70;
	setp.nan.f32 	%p125, %f303, %f303;
	mov.b16 	%rs30, 1;
	or.pred  	%p126, %p124, %p125;
	@%p126 bra 	$L__BB2_68;
	add.f32 	%f305, %f366, %f70;
	mul.f32 	%f306, %f305, 0f3F000000;
	cvt.s64.s32 	%rd72, %r5;
	cvt.s64.s32 	%rd73, %r173;
	add.s64 	%rd74, %rd73, %rd72;
	shl.b64 	%rd75, %rd74, 2;
	add.s64 	%rd76, %rd1, %rd75;
	st.global.f32 	[%rd76+4], %f306;
	bra.uni 	$L__BB2_68;
$L__BB2_65:
	sub.f32 	%f307, %f367, %f384;
	add.f32 	%f71, %f363, %f307;
	sub.f32 	%f308, %f71, %f363;
	sub.f32 	%f384, %f308, %f307;
	add.s32 	%r178, %r178, 1;
	setp.ne.s32 	%p127, %r178, %r4;
	mov.f32 	%f363, %f71;
	@%p127 bra 	$L__BB2_68;
	mul.f32 	%f366, %f1, %f71;
	add.s32 	%r143, %r179, %r6;
	mul.wide.s32 	%rd77, %r143, 4;
	add.s64 	%rd78, %rd2, %rd77;
	ld.global.f32 	%f74, [%rd78];
	st.global.f32 	[%rd78], %f366;
	add.s32 	%r144, %r179, 1;
	setp.eq.s32 	%p128, %r144, %r4;
	selp.b32 	%r179, 0, %r144, %p128;
	setp.lt.s32 	%p129, %r60, %r27;
	abs.f32 	%f309, %f74;
	setp.nan.f32 	%p130, %f309, %f309;
	mov.b16 	%rs30, 1;
	or.pred  	%p131, %p129, %p130;
	mov.f32 	%f363, %f71;
	mov.u32 	%r178, %r4;
	@%p131 bra 	$L__BB2_68;
	add.f32 	%f311, %f366, %f74;
	mul.f32 	%f312, %f311, 0f3F000000;
	cvt.s64.s32 	%rd79, %r5;
	cvt.s64.s32 	%rd80, %r173;
	add.s64 	%rd81, %rd80, %rd79;
	shl.b64 	%rd82, %rd81, 2;
	add.s64 	%rd83, %rd1, %rd82;
	st.global.f32 	[%rd83+4], %f312;
	mov.f32 	%f363, %f71;
	mov.u32 	%r178, %r4;
$L__BB2_68:
	and.b32  	%r184, %r49, 2147483646;
	add.s32 	%r175, %r175, 2;
	add.s32 	%r174, %r174, 8;
	add.s32 	%r173, %r173, 2;
	add.s32 	%r172, %r172, 2;
	setp.ne.s32 	%p132, %r175, 0;
	@%p132 bra 	$L__BB2_48;
$L__BB2_69:
	and.b32  	%r145, %r49, 1;
	setp.eq.b32 	%p133, %r145, 1;
	not.pred 	%p134, %p133;
	@%p134 bra 	$L__BB2_80;
	add.s32 	%r81, %r184, %r44;
	setp.le.s32 	%p135, %r81, %r29;
	@%p135 bra 	$L__BB2_80;
	shl.b32 	%r146, %r184, 2;
	mov.u32 	%r147, smem;
	add.s32 	%r148, %r147, %r146;
	ld.shared.f32 	%f314, [%r148];
	mov.f32 	%f315, 0f3F800000;
	sub.f32 	%f316, %f315, %f1;
	fma.rn.f32 	%f348, %f348, %f316, %f314;
	ld.shared.f32 	%f317, [%r148+1024];
	fma.rn.f32 	%f349, %f349, %f316, %f317;
	add.f32 	%f92, %f348, %f349;
	setp.leu.f32 	%p136, %f92, 0f00000000;
	mov.f32 	%f383, 0f00000000;
	@%p136 bra 	$L__BB2_73;
	sub.f32 	%f318, %f348, %f349;
	abs.f32 	%f319, %f318;
	mul.f32 	%f320, %f319, 0f42C80000;
	div.rn.f32 	%f383, %f320, %f92;
$L__BB2_73:
	setp.lt.s32 	%p137, %r178, %r4;
	@%p137 bra 	$L__BB2_77;
	and.b16  	%rs23, %rs30, 255;
	setp.eq.s16 	%p138, %rs23, 0;
	mov.b16 	%rs30, 0;
	@%p138 bra 	$L__BB2_80;
	fma.rn.f32 	%f321, %f2, %f366, %f383;
	mul.f32 	%f366, %f1, %f321;
	add.s32 	%r149, %r179, %r6;
	mul.wide.s32 	%rd84, %r149, 4;
	add.s64 	%rd85, %rd2, %rd84;
	ld.global.f32 	%f96, [%rd85];
	st.global.f32 	[%rd85], %f366;
	add.s32 	%r150, %r179, 1;
	setp.eq.s32 	%p139, %r150, %r4;
	selp.b32 	%r179, 0, %r150, %p139;
	setp.lt.s32 	%p140, %r81, %r27;
	abs.f32 	%f322, %f96;
	setp.nan.f32 	%p141, %f322, %f322;
	mov.b16 	%rs30, 1;
	or.pred  	%p142, %p140, %p141;
	@%p142 bra 	$L__BB2_80;
	add.f32 	%f324, %f366, %f96;
	mul.f32 	%f325, %f324, 0f3F000000;
	add.s32 	%r151, %r81, %r5;
	mul.wide.s32 	%rd86, %r151, 4;
	add.s64 	%rd87, %rd1, %rd86;
	st.global.f32 	[%rd87], %f325;
	bra.uni 	$L__BB2_80;
$L__BB2_77:
	sub.f32 	%f326, %f383, %f384;
	add.f32 	%f97, %f363, %f326;
	sub.f32 	%f327, %f97, %f363;
	sub.f32 	%f384, %f327, %f326;
	add.s32 	%r178, %r178, 1;
	setp.ne.s32 	%p143, %r178, %r4;
	mov.f32 	%f363, %f97;
	@%p143 bra 	$L__BB2_80;
	mul.f32 	%f366, %f1, %f97;
	add.s32 	%r152, %r179, %r6;
	mul.wide.s32 	%rd88, %r152, 4;
	add.s64 	%rd89, %rd2, %rd88;
	ld.global.f32 	%f100, [%rd89];
	st.global.f32 	[%rd89], %f366;
	add.s32 	%r153, %r179, 1;
	setp.eq.s32 	%p144, %r153, %r4;
	selp.b32 	%r179, 0, %r153, %p144;
	setp.lt.s32 	%p145, %r81, %r27;
	abs.f32 	%f328, %f100;
	setp.nan.f32 	%p146, %f328, %f328;
	mov.b16 	%rs30, 1;
	or.pred  	%p147, %p145, %p146;
	mov.f32 	%f363, %f97;
	mov.u32 	%r178, %r4;
	@%p147 bra 	$L__BB2_80;
	add.f32 	%f330, %f366, %f100;
	mul.f32 	%f331, %f330, 0f3F000000;
	add.s32 	%r154, %r81, %r5;
	mul.wide.s32 	%rd90, %r154, 4;
	add.s64 	%rd91, %rd1, %rd90;
	st.global.f32 	[%rd91], %f331;
	mov.f32 	%f363, %f97;
	mov.u32 	%r178, %r4;
$L__BB2_80:
	bar.sync 	0;
	setp.lt.s32 	%p148, %r47, %r87;
	@%p148 bra 	$L__BB2_42;
$L__BB2_81:
	ret;

}
	// .globl	adxr_many_series_one_param_time_major_f32_opt
.visible .entry adxr_many_series_one_param_time_major_f32_opt(
	.param .u64 .ptr .align 1 adxr_many_series_one_param_time_major_f32_opt_param_0,
	.param .u64 .ptr .align 1 adxr_many_series_one_param_time_major_f32_opt_param_1,
	.param .u64 .ptr .align 1 adxr_many_series_one_param_time_major_f32_opt_param_2,
	.param .u64 .ptr .align 1 adxr_many_series_one_param_time_major_f32_opt_param_3,
	.param .u32 adxr_many_series_one_param_time_major_f32_opt_param_4,
	.param .u32 adxr_many_series_one_param_time_major_f32_opt_param_5,
	.param .u32 adxr_many_series_one_param_time_major_f32_opt_param_6,
	.param .u64 .ptr .align 1 adxr_many_series_one_param_time_major_f32_opt_param_7,
	.param .u32 adxr_many_series_one_param_time_major_f32_opt_param_8,
	.param .u64 .ptr .align 1 adxr_many_series_one_param_time_major_f32_opt_param_9
)
{
	.local .align 16 .b8 	__local_depot3[1024];
	.reg .b64 	%SP;
	.reg .b64 	%SPL;
	.reg .pred 	%p<134>;
	.reg .b16 	%rs<35>;
	.reg .b32 	%r<255>;
	.reg .b32 	%f<331>;
	.reg .b64 	%rd<139>;

	mov.u64 	%SPL, __local_depot3;
	ld.param.u64 	%rd18, [adxr_many_series_one_param_time_major_f32_opt_param_1];
	ld.param.u64 	%rd16, [adxr_many_series_one_param_time_major_f32_opt_param_3];
	ld.param.u32 	%r117, [adxr_many_series_one_param_time_major_f32_opt_param_4];
	ld.param.u32 	%r118, [adxr_many_series_one_param_time_major_f32_opt_param_5];
	ld.param.u32 	%r119, [adxr_many_series_one_param_time_major_f32_opt_param_6];
	ld.param.u64 	%rd19, [adxr_many_series_one_param_time_major_f32_opt_param_9];
	cvta.to.global.u64 	%rd1, %rd19;
	cvta.to.global.u64 	%rd2, %rd18;
	add.u64 	%rd3, %SPL, 0;
	mov.u32 	%r1, %ctaid.x;
	setp.ge.s32 	%p3, %r1, %r118;
	setp.lt.s32 	%p4, %r117, 1;
	or.pred  	%p5, %p4, %p3;
	@%p5 bra 	$L__BB3_85;
	cvta.to.global.u64 	%rd21, %rd16;
	mul.wide.u32 	%rd22, %r1, 4;
	add.s64 	%rd23, %rd21, %rd22;
	ld.global.nc.u32 	%r2, [%rd23];
	setp.lt.s32 	%p6, %r2, 0;
	setp.ge.s32 	%p7, %r2, %r119;
	or.pred  	%p8, %p6, %p7;
	@%p8 bra 	$L__BB3_85;
	mov.u32 	%r3, %tid.x;
	setp.ge.s32 	%p9, %r3, %r119;
	@%p9 bra 	$L__BB3_5;
	mov.u32 	%r4, %ntid.x;
	mov.u32 	%r213, %r3;
$L__BB3_4:
	mad.lo.s32 	%r121, %r213, %r118, %r1;
	mul.wide.s32 	%rd24, %r121, 4;
	add.s64 	%rd25, %rd1, %rd24;
	mov.b32 	%r122, 2143289344;
	st.global.u32 	[%rd25], %r122;
	add.s32 	%r213, %r213, %r4;
	setp.lt.s32 	%p10, %r213, %r119;
	@%p10 bra 	$L__BB3_4;
$L__BB3_5:
	bar.sync 	0;
	setp.ne.s32 	%p11, %r3, 0;
	@%p11 bra 	$L__BB3_85;
	ld.param.u32 	%r179, [adxr_many_series_one_param_time_major_f32_opt_param_4];
	add.s32 	%r247, %r2, %r179;
	add.s32 	%r123, %r119, -1;
	min.s32 	%r8, %r247, %r123;
	setp.ge.s32 	%p12, %r2, %r8;
	mov.f32 	%f300, 0f00000000;
	mov.f32 	%f301, %f300;
	@%p12 bra 	$L__BB3_15;
	sub.s32 	%r9, %r8, %r2;
	sub.s32 	%r124, %r2, %r8;
	setp.gt.u32 	%p13, %r124, -4;
	mov.f32 	%f301, 0f00000000;
	mov.f32 	%f300, %f301;
	mov.u32 	%r221, %r2;
	@%p13 bra 	$L__BB3_10;
	mul.lo.s32 	%r125, %r2, %r118;
	add.s32 	%r219, %r1, %r125;
	add.s32 	%r126, %r2, 2;
	mad.lo.s32 	%r218, %r118, %r126, %r1;
	add.s32 	%r127, %r2, 3;
	mad.lo.s32 	%r217, %r118, %r127, %r1;
	add.s32 	%r128, %r2, 4;
	mad.lo.s32 	%r216, %r118, %r128, %r1;
	add.s32 	%r129, %r125, %r118;
	add.s32 	%r215, %r1, %r129;
	and.b32  	%r130, %r9, -4;
	neg.s32 	%r214, %r130;
	mov.f32 	%f301, 0f00000000;
	mov.u32 	%r221, %r2;
$L__BB3_9:
	.pragma "nounroll";
	ld.param.u64 	%rd128, [adxr_many_series_one_param_time_major_f32_opt_param_0];
	cvta.to.global.u64 	%rd26, %rd128;
	mul.wide.u32 	%rd27, %r215, 4;
	add.s64 	%rd28, %rd26, %rd27;
	ld.global.nc.f32 	%f96, [%rd28];
	add.s64 	%rd29, %rd2, %rd27;
	ld.global.nc.f32 	%f97, [%rd29];
	mul.wide.u32 	%rd30, %r219, 4;
	add.s64 	%rd31, %rd26, %rd30;
	ld.global.nc.f32 	%f98, [%rd31];
	add.s64 	%rd32, %rd2, %rd30;
	ld.global.nc.f32 	%f99, [%rd32];
	sub.f32 	%f100, %f96, %f98;
	sub.f32 	%f101, %f99, %f97;
	setp.gt.f32 	%p14, %f100, %f101;
	setp.gt.f32 	%p15, %f100, 0f00000000;
	add.f32 	%f102, %f300, %f100;
	selp.f32 	%f103, %f102, %f300, %p14;
	selp.f32 	%f104, %f103, %f300, %p15;
	setp.gt.f32 	%p16, %f101, %f100;
	setp.gt.f32 	%p17, %f101, 0f00000000;
	add.f32 	%f105, %f301, %f101;
	selp.f32 	%f106, %f105, %f301, %p17;
	selp.f32 	%f107, %f106, %f301, %p16;
	mul.wide.u32 	%rd33, %r218, 4;
	add.s64 	%rd34, %rd26, %rd33;
	ld.global.nc.f32 	%f108, [%rd34];
	add.s64 	%rd35, %rd2, %rd33;
	ld.global.nc.f32 	%f109, [%rd35];
	sub.f32 	%f110, %f108, %f96;
	sub.f32 	%f111, %f97, %f109;
	setp.gt.f32 	%p18, %f110, %f111;
	setp.gt.f32 	%p19, %f110, 0f00000000;
	add.f32 	%f112, %f104, %f110;
	selp.f32 	%f113, %f112, %f104, %p18;
	selp.f32 	%f114, %f113, %f104, %p19;
	setp.gt.f32 	%p20, %f111, %f110;
	setp.gt.f32 	%p21, %f111, 0f00000000;
	add.f32 	%f115, %f107, %f111;
	selp.f32 	%f116, %f115, %f107, %p21;
	selp.f32 	%f117, %f116, %f107, %p20;
	mul.wide.u32 	%rd36, %r217, 4;
	add.s64 	%rd37, %rd26, %rd36;
	ld.global.nc.f32 	%f118, [%rd37];
	add.s64 	%rd38, %rd2, %rd36;
	ld.global.nc.f32 	%f119, [%rd38];
	sub.f32 	%f120, %f118, %f108;
	sub.f32 	%f121, %f109, %f119;
	setp.gt.f32 	%p22, %f120, %f121;
	setp.gt.f32 	%p23, %f120, 0f00000000;
	add.f32 	%f122, %f114, %f120;
	selp.f32 	%f123, %f122, %f114, %p22;
	selp.f32 	%f124, %f123, %f114, %p23;
	setp.gt.f32 	%p24, %f121, %f120;
	setp.gt.f32 	%p25, %f121, 0f00000000;
	add.f32 	%f125, %f117, %f121;
	selp.f32 	%f126, %f125, %f117, %p25;
	selp.f32 	%f127, %f126, %f117, %p24;
	add.s32 	%r221, %r221, 4;
	mul.wide.u32 	%rd39, %r216, 4;
	add.s64 	%rd40, %rd26, %rd39;
	ld.global.nc.f32 	%f128, [%rd40];
	add.s64 	%rd41, %rd2, %rd39;
	ld.global.nc.f32 	%f129, [%rd41];
	sub.f32 	%f130, %f128, %f118;
	sub.f32 	%f131, %f119, %f129;
	setp.gt.f32 	%p26, %f130, %f131;
	setp.gt.f32 	%p27, %f130, 0f00000000;
	add.f32 	%f132, %f124, %f130;
	selp.f32 	%f133, %f132, %f124, %p26;
	selp.f32 	%f300, %f133, %f124, %p27;
	setp.gt.f32 	%p28, %f131, %f130;
	setp.gt.f32 	%p29, %f131, 0f00000000;
	add.f32 	%f134, %f127, %f131;
	selp.f32 	%f135, %f134, %f127, %p29;
	selp.f32 	%f301, %f135, %f127, %p28;
	shl.b32 	%r131, %r118, 2;
	add.s32 	%r219, %r219, %r131;
	add.s32 	%r218, %r218, %r131;
	add.s32 	%r217, %r217, %r131;
	add.s32 	%r216, %r216, %r131;
	add.s32 	%r215, %r215, %r131;
	add.s32 	%r214, %r214, 4;
	setp.ne.s32 	%p30, %r214, 0;
	@%p30 bra 	$L__BB3_9;
$L__BB3_10:
	and.b32  	%r31, %r9, 3;
	setp.eq.s32 	%p31, %r31, 0;
	@%p31 bra 	$L__BB3_15;
	ld.param.u64 	%rd129, [adxr_many_series_one_param_time_major_f32_opt_param_0];
	cvta.to.global.u64 	%rd4, %rd129;
	setp.eq.s32 	%p32, %r31, 1;
	@%p32 bra 	$L__BB3_13;
	mad.lo.s32 	%r132, %r221, %r118, %r1;
	add.s32 	%r133, %r132, %r118;
	mul.wide.u32 	%rd42, %r133, 4;
	add.s64 	%rd43, %rd4, %rd42;
	ld.global.nc.f32 	%f137, [%rd43];
	add.s64 	%rd44, %rd2, %rd42;
	ld.global.nc.f32 	%f138, [%rd44];
	mul.wide.u32 	%rd45, %r132, 4;
	add.s64 	%rd46, %rd4, %rd45;
	ld.global.nc.f32 	%f139, [%rd46];
	add.s64 	%rd47, %rd2, %rd45;
	ld.global.nc.f32 	%f140, [%rd47];
	sub.f32 	%f141, %f137, %f139;
	sub.f32 	%f142, %f140, %f138;
	setp.gt.f32 	%p33, %f141, %f142;
	setp.gt.f32 	%p34, %f141, 0f00000000;
	add.f32 	%f143, %f300, %f141;
	selp.f32 	%f144, %f143, %f300, %p33;
	selp.f32 	%f145, %f144, %f300, %p34;
	setp.gt.f32 	%p35, %f142, %f141;
	setp.gt.f32 	%p36, %f142, 0f00000000;
	add.f32 	%f146, %f301, %f142;
	selp.f32 	%f147, %f146, %f301, %p36;
	selp.f32 	%f148, %f147, %f301, %p35;
	add.s32 	%r221, %r221, 2;
	add.s32 	%r134, %r133, %r118;
	mul.wide.u32 	%rd48, %r134, 4;
	add.s64 	%rd49, %rd4, %rd48;
	ld.global.nc.f32 	%f149, [%rd49];
	add.s64 	%rd50, %rd2, %rd48;
	ld.global.nc.f32 	%f150, [%rd50];
	sub.f32 	%f151, %f149, %f137;
	sub.f32 	%f152, %f138, %f150;
	setp.gt.f32 	%p37, %f151, %f152;
	setp.gt.f32 	%p38, %f151, 0f00000000;
	add.f32 	%f153, %f145, %f151;
	selp.f32 	%f154, %f153, %f145, %p37;
	selp.f32 	%f300, %f154, %f145, %p38;
	setp.gt.f32 	%p39, %f152, %f151;
	setp.gt.f32 	%p40, %f152, 0f00000000;
	add.f32 	%f155, %f148, %f152;
	selp.f32 	%f156, %f155, %f148, %p40;
	selp.f32 	%f301, %f156, %f148, %p39;
$L__BB3_13:
	and.b32  	%r135, %r9, 1;
	setp.eq.b32 	%p41, %r135, 1;
	not.pred 	%p42, %p41;
	@%p42 bra 	$L__BB3_15;
	mad.lo.s32 	%r136, %r221, %r118, %r1;
	add.s32 	%r137, %r136, %r118;
	mul.wide.u32 	%rd51, %r137, 4;
	add.s64 	%rd52, %rd4, %rd51;
	ld.global.nc.f32 	%f157, [%rd52];
	add.s64 	%rd53, %rd2, %rd51;
	ld.global.nc.f32 	%f158, [%rd53];
	mul.wide.u32 	%rd54, %r136, 4;
	add.s64 	%rd55, %rd4, %rd54;
	ld.global.nc.f32 	%f159, [%rd55];
	add.s64 	%rd56, %rd2, %rd54;
	ld.global.nc.f32 	%f160, [%rd56];
	sub.f32 	%f161, %f157, %f159;
	sub.f32 	%f162, %f160, %f158;
	setp.gt.f32 	%p43, %f161, %f162;
	setp.gt.f32 	%p44, %f161, 0f00000000;
	add.f32 	%f163, %f300, %f161;
	selp.f32 	%f164, %f163, %f300, %p43;
	selp.f32 	%f300, %f164, %f300, %p44;
	setp.gt.f32 	%p45, %f162, %f161;
	setp.gt.f32 	%p46, %f162, 0f00000000;
	add.f32 	%f165, %f301, %f162;
	selp.f32 	%f166, %f165, %f301, %p46;
	selp.f32 	%f301, %f166, %f301, %p45;
$L__BB3_15:
	add.f32 	%f19, %f300, %f301;
	setp.leu.f32 	%p47, %f19, 0f00000000;
	mov.f32 	%f329, 0f00000000;
	@%p47 bra 	$L__BB3_17;
	sub.f32 	%f168, %f300, %f301;
	abs.f32 	%f169, %f168;
	mul.f32 	%f170, %f169, 0f42C80000;
	div.rn.f32 	%f329, %f170, %f19;
$L__BB3_17:
	ld.param.u32 	%r180, [adxr_many_series_one_param_time_major_f32_opt_param_4];
	cvt.rn.f32.u32 	%f171, %r180;
	rcp.rn.f32 	%f22, %f171;
	add.s32 	%r34, %r247, %r180;
	setp.gt.u32 	%p48, %r180, 256;
	@%p48 bra 	$L__BB3_30;
	ld.param.u32 	%r186, [adxr_many_series_one_param_time_major_f32_opt_param_4];
	add.s32 	%r148, %r186, -1;
	and.b32  	%r35, %r186, 15;
	setp.lt.u32 	%p56, %r148, 15;
	mov.b32 	%r229, 0;
	@%p56 bra 	$L__BB3_21;
	ld.param.u32 	%r187, [adxr_many_series_one_param_time_major_f32_opt_param_4];
	and.b32  	%r229, %r187, 496;
	cvt.u16.u32 	%rs6, %r187;
	shr.u16 	%rs7, %rs6, 4;
	and.b16  	%rs8, %rs7, 31;
	mul.wide.u16 	%r149, %rs8, 16;
	neg.s32 	%r223, %r149;
	add.s64 	%rd136, %rd3, 32;
$L__BB3_20:
	.pragma "nounroll";
	mov.f32 	%f172, 0f7FC00000;
	st.local.v4.f32 	[%rd136+-32], {%f172, %f172, %f172, %f172};
	st.local.v4.f32 	[%rd136+-16], {%f172, %f172, %f172, %f172};
	st.local.v4.f32 	[%rd136], {%f172, %f172, %f172, %f172};
	st.local.v4.f32 	[%rd136+16], {%f172, %f172, %f172, %f172};
	add.s32 	%r223, %r223, 16;
	add.s64 	%rd136, %rd136, 64;
	setp.eq.s32 	%p57, %r223, 0;
	@%p57 bra 	$L__BB3_21;
	bra.uni 	$L__BB3_20;
$L__BB3_21:
	setp.eq.s32 	%p58, %r35, 0;
	@%p58 bra 	$L__BB3_40;
	ld.param.u32 	%r188, [adxr_many_series_one_param_time_major_f32_opt_param_4];
	and.b32  	%r52, %r188, 7;
	setp.lt.u32 	%p59, %r35, 8;
	@%p59 bra 	$L__BB3_24;
	mul.wide.u32 	%rd65, %r229, 4;
	add.s64 	%rd66, %rd3, %rd65;
	mov.b32 	%r150, 2143289344;
	st.local.u32 	[%rd66], %r150;
	st.local.u32 	[%rd66+4], %r150;
	st.local.u32 	[%rd66+8], %r150;
	st.local.u32 	[%rd66+12], %r150;
	st.local.u32 	[%rd66+16], %r150;
	st.local.u32 	[%rd66+20], %r150;
	st.local.u32 	[%rd66+24], %r150;
	st.local.u32 	[%rd66+28], %r150;
	add.s32 	%r229, %r229, 8;
$L__BB3_24:
	setp.eq.s32 	%p60, %r52, 0;
	@%p60 bra 	$L__BB3_40;
	ld.param.u32 	%r189, [adxr_many_series_one_param_time_major_f32_opt_param_4];
	and.b32  	%r55, %r189, 3;
	setp.lt.u32 	%p61, %r52, 4;
	@%p61 bra 	$L__BB3_27;
	mul.wide.u32 	%rd67, %r229, 4;
	add.s64 	%rd68, %rd3, %rd67;
	mov.b32 	%r151, 2143289344;
	st.local.u32 	[%rd68], %r151;
	st.local.u32 	[%rd68+4], %r151;
	st.local.u32 	[%rd68+8], %r151;
	st.local.u32 	[%rd68+12], %r151;
	add.s32 	%r229, %r229, 4;
$L__BB3_27:
	setp.eq.s32 	%p62, %r55, 0;
	@%p62 bra 	$L__BB3_40;
	mul.wide.u32 	%rd69, %r229, 4;
	add.s64 	%rd137, %rd3, %rd69;
	neg.s32 	%r231, %r55;
$L__BB3_29:
	.pragma "nounroll";
	mov.b32 	%r152, 2143289344;
	st.local.u32 	[%rd137], %r152;
	add.s64 	%rd137, %rd137, 4;
	add.s32 	%r231, %r231, 1;
	setp.eq.s32 	%p63, %r231, 0;
	@%p63 bra 	$L__BB3_40;
	bra.uni 	$L__BB3_29;
$L__BB3_30:
	ld.param.u32 	%r210, [adxr_many_series_one_param_time_major_f32_opt_param_8];
	ld.param.u32 	%r181, [adxr_many_series_one_param_time_major_f32_opt_param_4];
	mul.lo.s32 	%r40, %r210, %r1;
	and.b32  	%r139, %r181, 2147483640;
	neg.s32 	%r226, %r139;
	add.s32 	%r224, %r40, -8;
	mov.b32 	%r227, 0;
	mov.u32 	%r225, %r40;
$L__BB3_31:
	.pragma "nounroll";
	ld.param.u64 	%rd134, [adxr_many_series_one_param_time_major_f32_opt_param_7];
	mul.wide.s32 	%rd57, %r225, 4;
	cvta.to.global.u64 	%rd8, %rd134;
	add.s64 	%rd58, %rd8, %rd57;
	mov.b32 	%r140, 2143289344;
	st.global.u32 	[%rd58], %r140;
	st.global.u32 	[%rd58+4], %r140;
	st.global.u32 	[%rd58+8], %r140;
	st.global.u32 	[%rd58+12], %r140;
	st.global.u32 	[%rd58+16], %r140;
	st.global.u32 	[%rd58+20], %r140;
	st.global.u32 	[%rd58+24], %r140;
	st.global.u32 	[%rd58+28], %r140;
	add.s32 	%r227, %r227, 8;
	add.s32 	%r226, %r226, 8;
	add.s32 	%r225, %r225, 8;
	add.s32 	%r224, %r224, 8;
	setp.eq.s32 	%p49, %r226, 0;
	@%p49 bra 	$L__BB3_32;
	bra.uni 	$L__BB3_31;
$L__BB3_32:
	ld.param.u32 	%r182, [adxr_many_series_one_param_time_major_f32_opt_param_4];
	and.b32  	%r61, %r182, 7;
	setp.eq.s32 	%p50, %r61, 0;
	@%p50 bra 	$L__BB3_40;
	ld.param.u32 	%r183, [adxr_many_series_one_param_time_major_f32_opt_param_4];
	setp.lt.u32 	%p51, %r61, 4;
	and.b32  	%r233, %r183, 2147483640;
	@%p51 bra 	$L__BB3_35;
	mul.wide.s32 	%rd59, %r224, 4;
	add.s64 	%rd60, %rd8, %rd59;
	mov.b32 	%r141, 2143289344;
	st.global.u32 	[%rd60+32], %r141;
	st.global.u32 	[%rd60+36], %r141;
	st.global.u32 	[%rd60+40], %r141;
	st.global.u32 	[%rd60+44], %r141;
	add.s32 	%r233, %r227, 4;
$L__BB3_35:
	ld.param.u32 	%r184, [adxr_many_series_one_param_time_major_f32_opt_param_4];
	and.b32  	%r65, %r184, 3;
	setp.eq.s32 	%p52, %r65, 0;
	@%p52 bra 	$L__BB3_40;
	setp.eq.s32 	%p53, %r65, 1;
	@%p53 bra 	$L__BB3_38;
	add.s32 	%r142, %r233, %r40;
	mul.wide.s32 	%rd61, %r142, 4;
	add.s64 	%rd62, %rd8, %rd61;
	mov.b32 	%r143, 2143289344;
	st.global.u32 	[%rd62], %r143;
	st.global.u32 	[%rd62+4], %r143;
	add.s32 	%r233, %r233, 2;
$L__BB3_38:
	ld.param.u32 	%r185, [adxr_many_series_one_param_time_major_f32_opt_param_4];
	and.b32  	%r144, %r185, 1;
	setp.eq.b32 	%p54, %r144, 1;
	not.pred 	%p55, %p54;
	@%p55 bra 	$L__BB3_40;
	add.s32 	%r145, %r233, %r40;
	mul.wide.s32 	%rd63, %r145, 4;
	add.s64 	%rd64, %rd8, %rd63;
	mov.b32 	%r146, 2143289344;
	st.global.u32 	[%rd64], %r146;
$L__BB3_40:
	add.s32 	%r245, %r247, 1;
	setp.ge.s32 	%p64, %r245, %r119;
	@%p64 bra 	$L__BB3_85;
	ld.param.u32 	%r190, [adxr_many_series_one_param_time_major_f32_opt_param_4];
	setp.lt.u32 	%p65, %r190, 257;
	@%p65 bra 	$L__BB3_49;
	mad.lo.s32 	%r250, %r118, %r247, %r1;
	mad.lo.s32 	%r248, %r118, %r245, %r1;
	mov.f32 	%f328, 0f00000000;
	mov.b32 	%r253, 1;
	mov.f32 	%f330, 0f7FC00000;
	mov.b16 	%rs34, 0;
	mov.b32 	%r254, 0;
$L__BB3_43:
	ld.param.u64 	%rd130, [adxr_many_series_one_param_time_major_f32_opt_param_0];
	add.s32 	%r247, %r247, 1;
	cvta.to.global.u64 	%rd70, %rd130;
	mul.wide.u32 	%rd71, %r248, 4;
	add.s64 	%rd72, %rd70, %rd71;
	ld.global.nc.f32 	%f176, [%rd72];
	add.s64 	%rd73, %rd2, %rd71;
	ld.global.nc.f32 	%f177, [%rd73];
	mul.wide.u32 	%rd74, %r250, 4;
	add.s64 	%rd75, %rd70, %rd74;
	ld.global.nc.f32 	%f178, [%rd75];
	add.s64 	%rd76, %rd2, %rd74;
	ld.global.nc.f32 	%f179, [%rd76];
	sub.f32 	%f180, %f176, %f178;
	sub.f32 	%f181, %f179, %f177;
	setp.gt.f32 	%p66, %f180, %f181;
	setp.gt.f32 	%p67, %f180, 0f00000000;
	selp.f32 	%f182, %f180, 0f00000000, %p66;
	selp.f32 	%f183, %f182, 0f00000000, %p67;
	setp.gt.f32 	%p68, %f181, %f180;
	setp.gt.f32 	%p69, %f181, 0f00000000;
	selp.f32 	%f184, %f181, 0f00000000, %p69;
	selp.f32 	%f185, %f184, 0f00000000, %p68;
	mov.f32 	%f186, 0f3F800000;
	sub.f32 	%f187, %f186, %f22;
	fma.rn.f32 	%f300, %f300, %f187, %f183;
	fma.rn.f32 	%f301, %f301, %f187, %f185;
	add.f32 	%f80, %f300, %f301;
	setp.leu.f32 	%p70, %f80, 0f00000000;
	mov.f32 	%f327, 0f00000000;
	@%p70 bra 	$L__BB3_45;
	sub.f32 	%f188, %f300, %f301;
	abs.f32 	%f189, %f188;
	mul.f32 	%f190, %f189, 0f42C80000;
	div.rn.f32 	%f327, %f190, %f80;
$L__BB3_45:
	ld.param.u64 	%rd135, [adxr_many_series_one_param_time_major_f32_opt_param_7];
	ld.param.u32 	%r191, [adxr_many_series_one_param_time_major_f32_opt_param_4];
	cvta.to.global.u64 	%rd14, %rd135;
	setp.ge.s32 	%p71, %r253, %r191;
	@%p71 bra 	$L__BB3_81;
	ld.param.u32 	%r193, [adxr_many_series_one_param_time_major_f32_opt_param_4];
	sub.f32 	%f198, %f327, %f328;
	add.f32 	%f83, %f329, %f198;
	sub.f32 	%f199, %f83, %f329;
	sub.f32 	%f328, %f199, %f198;
	add.s32 	%r253, %r253, 1;
	setp.ne.s32 	%p77, %r253, %r193;
	mov.f32 	%f329, %f83;
	@%p77 bra 	$L__BB3_84;
	ld.param.u32 	%r212, [adxr_many_series_one_param_time_major_f32_opt_param_8];
	ld.param.u32 	%r253, [adxr_many_series_one_param_time_major_f32_opt_param_4];
	mul.f32 	%f330, %f22, %f83;
	mad.lo.s32 	%r159, %r212, %r1, %r254;
	mul.wide.s32 	%rd81, %r159, 4;
	add.s64 	%rd82, %rd14, %rd81;
	ld.global.f32 	%f86, [%rd82];
	st.global.f32 	[%rd82], %f330;
	add.s32 	%r160, %r254, 1;
	setp.eq.s32 	%p78, %r160, %r253;
	selp.b32 	%r254, 0, %r160, %p78;
	setp.lt.s32 	%p79, %r247, %r34;
	abs.f32 	%f200, %f86;
	setp.nan.f32 	%p80, %f200, %f200;
	mov.b16 	%rs34, 1;
	or.pred  	%p81, %p79, %p80;
	mov.f32 	%f329, %f83;
	@%p81 bra 	$L__BB3_84;
	ld.param.u32 	%r253, [adxr_many_series_one_param_time_major_f32_opt_param_4];
	add.f32 	%f202, %f330, %f86;
	mul.f32 	%f203, %f202, 0f3F000000;
	add.s64 	%rd84, %rd1, %rd71;
	st.global.f32 	[%rd84], %f203;
	mov.f32 	%f329, %f83;
	bra.uni 	$L__BB3_84;
$L__BB3_49:
	ld.param.u32 	%r196, [adxr_many_series_one_param_time_major_f32_opt_param_4];
	not.b32 	%r163, %r2;
	add.s32 	%r164, %r119, %r163;
	sub.s32 	%r71, %r164, %r196;
	add.s32 	%r165, %r119, -2;
	setp.eq.s32 	%p84, %r165, %r247;
	mov.f32 	%f313, 0f00000000;
	mov.b32 	%r243, 1;
	mov.f32 	%f315, 0f7FC00000;
	mov.pred 	%p133, -1;
	mov.b64 	%rd138, 0;
	@%p84 bra 	$L__BB3_71;
	add.s32 	%r238, %r247, 2;
	mad.lo.s32 	%r237, %r118, %r247, %r1;
	mad.lo.s32 	%r236, %r118, %r238, %r1;
	mad.lo.s32 	%r235, %r118, %r245, %r1;
	and.b32  	%r168, %r71, -2;
	neg.s32 	%r234, %r168;
	mov.f32 	%f313, 0f00000000;
	mov.b32 	%r243, 1;
	mov.f32 	%f315, 0f7FC00000;
	mov.b16 	%rs32, 0;
	mov.b32 	%r244, 0;
$L__BB3_51:
	mov.u32 	%r247, %r238;
	ld.param.u64 	%rd131, [adxr_many_series_one_param_time_major_f32_opt_param_0];
	cvta.to.global.u64 	%rd86, %rd131;
	mul.wide.u32 	%rd87, %r235, 4;
	add.s64 	%rd88, %rd86, %rd87;
	ld.global.nc.f32 	%f28, [%rd88];
	add.s64 	%rd89, %rd2, %rd87;
	ld.global.nc.f32 	%f29, [%rd89];
	mul.wide.u32 	%rd90, %r237, 4;
	add.s64 	%rd91, %rd86, %rd90;
	ld.global.nc.f32 	%f209, [%rd91];
	add.s64 	%rd92, %rd2, %rd90;
	ld.global.nc.f32 	%f210, [%rd92];
	sub.f32 	%f211, %f28, %f209;
	sub.f32 	%f212, %f210, %f29;
	setp.gt.f32 	%p85, %f211, %f212;
	setp.gt.f32 	%p86, %f211, 0f00000000;
	selp.f32 	%f213, %f211, 0f00000000, %p85;
	selp.f32 	%f214, %f213, 0f00000000, %p86;
	setp.gt.f32 	%p87, %f212, %f211;
	setp.gt.f32 	%p88, %f212, 0f00000000;
	selp.f32 	%f215, %f212, 0f00000000, %p88;
	selp.f32 	%f216, %f215, 0f00000000, %p87;
	mov.f32 	%f217, 0f3F800000;
	sub.f32 	%f218, %f217, %f22;
	fma.rn.f32 	%f30, %f300, %f218, %f214;
	fma.rn.f32 	%f31, %f301, %f218, %f216;
	add.f32 	%f32, %f30, %f31;
	setp.leu.f32 	%p89, %f32, 0f00000000;
	mov.f32 	%f308, 0f00000000;
	@%p89 bra 	$L__BB3_53;
	sub.f32 	%f219, %f30, %f31;
	abs.f32 	%f220, %f219;
	mul.f32 	%f221, %f220, 0f42C80000;
	div.rn.f32 	%f308, %f221, %f32;
$L__BB3_53:
	ld.param.u32 	%r197, [adxr_many_series_one_param_time_major_f32_opt_param_4];
	setp.lt.s32 	%p90, %r243, %r197;
	@%p90 bra 	$L__BB3_57;
	and.b16  	%rs18, %rs32, 255;
	setp.eq.s16 	%p91, %rs18, 0;
	mov.b16 	%rs32, 0;
	@%p91 bra 	$L__BB3_60;
	ld.param.u32 	%r198, [adxr_many_series_one_param_time_major_f32_opt_param_4];
	cvt.rn.f32.u32 	%f222, %r198;
	add.f32 	%f223, %f222, 0fBF800000;
	fma.rn.f32 	%f224, %f223, %f315, %f308;
	mul.f32 	%f315, %f22, %f224;
	mul.wide.s32 	%rd93, %r244, 4;
	add.s64 	%rd94, %rd3, %rd93;
	ld.local.f32 	%f36, [%rd94];
	st.local.f32 	[%rd94], %f315;
	add.s32 	%r169, %r244, 1;
	setp.eq.s32 	%p92, %r169, %r198;
	selp.b32 	%r244, 0, %r169, %p92;
	add.s32 	%r170, %r247, -1;
	setp.lt.s32 	%p93, %r170, %r34;
	abs.f32 	%f225, %f36;
	setp.nan.f32 	%p94, %f225, %f225;
	mov.b16 	%rs32, 1;
	or.pred  	%p95, %p93, %p94;
	@%p95 bra 	$L__BB3_60;
	add.f32 	%f227, %f315, %f36;
	mul.f32 	%f228, %f227, 0f3F000000;
	add.s64 	%rd96, %rd1, %rd87;
	st.global.f32 	[%rd96], %f228;
	bra.uni 	$L__BB3_60;
$L__BB3_57:
	ld.param.u32 	%r199, [adxr_many_series_one_param_time_major_f32_opt_param_4];
	sub.f32 	%f229, %f308, %f313;
	add.f32 	%f37, %f329, %f229;
	sub.f32 	%f230, %f37, %f329;
	sub.f32 	%f313, %f230, %f229;
	add.s32 	%r243, %r243, 1;
	setp.ne.s32 	%p96, %r243, %r199;
	mov.f32 	%f329, %f37;
	@%p96 bra 	$L__BB3_60;
	ld.param.u32 	%r243, [adxr_many_series_one_param_time_major_f32_opt_param_4];
	mul.f32 	%f315, %f22, %f37;
	mul.wide.s32 	%rd97, %r244, 4;
	add.s64 	%rd98, %rd3, %rd97;
	ld.local.f32 	%f40, [%rd98];
	st.local.f32 	[%rd98], %f315;
	add.s32 	%r171, %r244, 1;
	setp.eq.s32 	%p97, %r171, %r243;
	selp.b32 	%r244, 0, %r171, %p97;
	add.s32 	%r172, %r247, -1;
	setp.lt.s32 	%p98, %r172, %r34;
	abs.f32 	%f231, %f40;
	setp.nan.f32 	%p99, %f231, %f231;
	mov.b16 	%rs32, 1;
	or.pred  	%p100, %p98, %p99;
	mov.f32 	%f329, %f37;
	@%p100 bra 	$L__BB3_60;
	ld.param.u32 	%r243, [adxr_many_series_one_param_time_major_f32_opt_param_4];
	add.f32 	%f233, %f315, %f40;
	mul.f32 	%f234, %f233, 0f3F000000;
	add.s64 	%rd100, %rd1, %rd87;
	st.global.f32 	[%rd100], %f234;
	mov.f32 	%f329, %f37;
$L__BB3_60:
	ld.param.u64 	%rd132, [adxr_many_series_one_param_time_major_f32_opt_param_0];
	cvta.to.global.u64 	%rd101, %rd132;
	mul.wide.u32 	%rd102, %r236, 4;
	add.s64 	%rd103, %rd101, %rd102;
	ld.global.nc.f32 	%f236, [%rd103];
	add.s64 	%rd104, %rd2, %rd102;
	ld.global.nc.f32 	%f237, [%rd104];
	sub.f32 	%f238, %f236, %f28;
	sub.f32 	%f239, %f29, %f237;
	setp.gt.f32 	%p101, %f238, %f239;
	setp.gt.f32 	%p102, %f238, 0f00000000;
	selp.f32 	%f240, %f238, 0f00000000, %p101;
	selp.f32 	%f241, %f240, 0f00000000, %p102;
	setp.gt.f32 	%p103, %f239, %f238;
	setp.gt.f32 	%p104, %f239, 0f00000000;
	selp.f32 	%f242, %f239, 0f00000000, %p104;
	selp.f32 	%f243, %f242, 0f00000000, %p103;
	mov.f32 	%f244, 0f3F800000;
	sub.f32 	%f245, %f244, %f22;
	fma.rn.f32 	%f300, %f30, %f245, %f241;
	fma.rn.f32 	%f301, %f31, %f245, %f243;
	add.f32 	%f46, %f300, %f301;
	setp.leu.f32 	%p105, %f46, 0f00000000;
	mov.f32 	%f312, 0f00000000;
	@%p105 bra 	$L__BB3_62;
	sub.f32 	%f246, %f300, %f301;
	abs.f32 	%f247, %f246;
	mul.f32 	%f248, %f247, 0f42C80000;
	div.rn.f32 	%f312, %f248, %f46;
$L__BB3_62:
	ld.param.u32 	%r202, [adxr_many_series_one_param_time_major_f32_opt_param_4];
	setp.lt.s32 	%p106, %r243, %r202;
	@%p106 bra 	$L__BB3_66;
	and.b16  	%rs24, %rs32, 255;
	setp.eq.s16 	%p107, %rs24, 0;
	mov.b16 	%rs32, 0;
	@%p107 bra 	$L__BB3_69;
	ld.param.u32 	%r203, [adxr_many_series_one_param_time_major_f32_opt_param_4];
	cvt.rn.f32.u32 	%f249, %r203;
	add.f32 	%f250, %f249, 0fBF800000;
	fma.rn.f32 	%f251, %f250, %f315, %f312;
	mul.f32 	%f315, %f22, %f251;
	mul.wide.s32 	%rd105, %r244, 4;
	add.s64 	%rd106, %rd3, %rd105;
	ld.local.f32 	%f50, [%rd106];
	st.local.f32 	[%rd106], %f315;
	add.s32 	%r173, %r244, 1;
	setp.eq.s32 	%p108, %r173, %r203;
	selp.b32 	%r244, 0, %r173, %p108;
	setp.lt.s32 	%p109, %r247, %r34;
	abs.f32 	%f252, %f50;
	setp.nan.f32 	%p110, %f252, %f252;
	mov.b16 	%rs32, 1;
	or.pred  	%p111, %p109, %p110;
	@%p111 bra 	$L__BB3_69;
	add.f32 	%f254, %f315, %f50;
	mul.f32 	%f255, %f254, 0f3F000000;
	add.s64 	%rd108, %rd1, %rd102;
	st.global.f32 	[%rd108], %f255;
	bra.uni 	$L__BB3_69;
$L__BB3_66:
	ld.param.u32 	%r204, [adxr_many_series_one_param_time_major_f32_opt_param_4];
	sub.f32 	%f256, %f312, %f313;
	add.f32 	%f51, %f329, %f256;
	sub.f32 	%f257, %f51, %f329;
	sub.f32 	%f313, %f257, %f256;
	add.s32 	%r243, %r243, 1;
	setp.ne.s32 	%p112, %r243, %r204;
	mov.f32 	%f329, %f51;
	@%p112 bra 	$L__BB3_69;
	ld.param.u32 	%r243, [adxr_many_series_one_param_time_major_f32_opt_param_4];
	mul.f32 	%f315, %f22, %f51;
	mul.wide.s32 	%rd109, %r244, 4;
	add.s64 	%rd110, %rd3, %rd109;
	ld.local.f32 	%f54, [%rd110];
	st.local.f32 	[%rd110], %f315;
	add.s32 	%r174, %r244, 1;
	setp.eq.s32 	%p113, %r174, %r243;
	selp.b32 	%r244, 0, %r174, %p113;
	setp.lt.s32 	%p114, %r247, %r34;
	abs.f32 	%f258, %f54;
	setp.nan.f32 	%p115, %f258, %f258;
	mov.b16 	%rs32, 1;
	or.pred  	%p116, %p114, %p115;
	mov.f32 	%f329, %f51;
	@%p116 bra 	$L__BB3_69;
	ld.param.u32 	%r243, [adxr_many_series_one_param_time_major_f32_opt_param_4];
	add.f32 	%f260, %f315, %f54;
	mul.f32 	%f261, %f260, 0f3F000000;
	add.s64 	%rd112, %rd1, %rd102;
	st.global.f32 	[%rd112], %f261;
	mov.f32 	%f329, %f51;
$L__BB3_69:
	add.s32 	%r238, %r247, 2;
	shl.b32 	%r175, %r118, 1;
	add.s32 	%r237, %r237, %r175;
	add.s32 	%r236, %r236, %r175;
	add.s32 	%r235, %r235, %r175;
	add.s32 	%r234, %r234, 2;
	setp.ne.s32 	%p117, %r234, 0;
	@%p117 bra 	$L__BB3_51;
	and.b16  	%rs29, %rs32, 255;
	setp.eq.s16 	%p133, %rs29, 0;
	cvt.s64.s32 	%rd138, %r244;
	add.s32 	%r245, %r238, -1;
$L__BB3_71:
	and.b32  	%r176, %r71, 1;
	setp.eq.b32 	%p118, %r176, 1;
	not.pred 	%p119, %p118;
	@%p119 bra 	$L__BB3_85;
	ld.param.u64 	%rd133, [adxr_many_series_one_param_time_major_f32_opt_param_0];
	mad.lo.s32 	%r103, %r245, %r118, %r1;
	cvta.to.global.u64 	%rd113, %rd133;
	mul.wide.u32 	%rd114, %r103, 4;
	add.s64 	%rd115, %rd113, %rd114;
	ld.global.nc.f32 	%f263, [%rd115];
	add.s64 	%rd116, %rd2, %rd114;
	ld.global.nc.f32 	%f264, [%rd116];
	mad.lo.s32 	%r177, %r247, %r118, %r1;
	mul.wide.u32 	%rd117, %r177, 4;
	add.s64 	%rd118, %rd113, %rd117;
	ld.global.nc.f32 	%f265, [%rd118];
	add.s64 	%rd119, %rd2, %rd117;
	ld.global.nc.f32 	%f266, [%rd119];
	sub.f32 	%f267, %f263, %f265;
	sub.f32 	%f268, %f266, %f264;
	setp.gt.f32 	%p120, %f267, %f268;
	setp.gt.f32 	%p121, %f267, 0f00000000;
	selp.f32 	%f269, %f267, 0f00000000, %p120;
	selp.f32 	%f270, %f269, 0f00000000, %p121;
	setp.gt.f32 	%p122, %f268, %f267;
	setp.gt.f32 	%p123, %f268, 0f00000000;
	selp.f32 	%f271, %f268, 0f00000000, %p123;
	selp.f32 	%f272, %f271, 0f00000000, %p122;
	mov.f32 	%f273, 0f3F800000;
	sub.f32 	%f274, %f273, %f22;
	fma.rn.f32 	%f63, %f300, %f274, %f270;
	fma.rn.f32 	%f64, %f301, %f274, %f272;
	add.f32 	%f65, %f63, %f64;
	setp.leu.f32 	%p124, %f65, 0f00000000;
	mov.f32 	%f321, 0f00000000;
	@%p124 bra 	$L__BB3_74;
	sub.f32 	%f275, %f63, %f64;
	abs.f32 	%f276, %f275;
	mul.f32 	%f277, %f276, 0f42C80000;
	div.rn.f32 	%f321, %f277, %f65;
$L__BB3_74:
	ld.param.u32 	%r207, [adxr_many_series_one_param_time_major_f32_opt_param_4];
	setp.lt.s32 	%p125, %r243, %r207;
	@%p125 bra 	$L__BB3_78;
	@%p133 bra 	$L__BB3_85;
	ld.param.u32 	%r208, [adxr_many_series_one_param_time_major_f32_opt_param_4];
	cvt.rn.f32.u32 	%f278, %r208;
	add.f32 	%f279, %f278, 0fBF800000;
	fma.rn.f32 	%f280, %f279, %f315, %f321;
	mul.f32 	%f68, %f22, %f280;
	shl.b64 	%rd120, %rd138, 2;
	add.s64 	%rd121, %rd3, %rd120;
	ld.local.f32 	%f69, [%rd121];
	setp.lt.s32 	%p126, %r245, %r34;
	abs.f32 	%f281, %f69;
	setp.nan.f32 	%p127, %f281, %f281;
	or.pred  	%p128, %p126, %p127;
	@%p128 bra 	$L__BB3_85;
	add.f32 	%f283, %f68, %f69;
	mul.f32 	%f284, %f283, 0f3F000000;
	add.s64 	%rd123, %rd1, %rd114;
	st.global.f32 	[%rd123], %f284;
	bra.uni 	$L__BB3_85;
$L__BB3_78:
	ld.param.u32 	%r209, [adxr_many_series_one_param_time_major_f32_opt_param_4];
	sub.f32 	%f285, %f321, %f313;
	add.f32 	%f70, %f329, %f285;
	add.s32 	%r178, %r243, 1;
	setp.ne.s32 	%p129, %r178, %r209;
	@%p129 bra 	$L__BB3_85;
	mul.f32 	%f71, %f22, %f70;
	shl.b64 	%rd124, %rd138, 2;
	add.s64 	%rd125, %rd3, %rd124;
	ld.local.f32 	%f72, [%rd125];
	setp.lt.s32 	%p130, %r245, %r34;
	abs.f32 	%f286, %f72;
	setp.nan.f32 	%p131, %f286, %f286;
	or.pred  	%p132, %p130, %p131;
	@%p132 bra 	$L__BB3_85;
	add.f32 	%f288, %f71, %f72;
	mul.f32 	%f289, %f288, 0f3F000000;
	add.s64 	%rd127, %rd1, %rd114;
	st.global.f32 	[%rd127], %f289;
	bra.uni 	$L__BB3_85;
$L__BB3_81:
	and.b16  	%rs11, %rs34, 255;
	setp.eq.s16 	%p72, %rs11, 0;
	mov.b16 	%rs34, 0;
	@%p72 bra 	$L__BB3_84;
	ld.param.u32 	%r211, [adxr_many_series_one_param_time_major_f32_opt_param_8];
	ld.param.u32 	%r192, [adxr_many_series_one_param_time_major_f32_opt_param_4];
	cvt.rn.f32.u32 	%f191, %r192;
	add.f32 	%f192, %f191, 0fBF800000;
	fma.rn.f32 	%f193, %f192, %f330, %f327;
	mul.f32 	%f330, %f22, %f193;
	mad.lo.s32 	%r156, %r211, %r1, %r254;
	mul.wide.s32 	%rd77, %r156, 4;
	add.s64 	%rd78, %rd14, %rd77;
	ld.global.f32 	%f88, [%rd78];
	st.global.f32 	[%rd78], %f330;
	add.s32 	%r157, %r254, 1;
	setp.eq.s32 	%p73, %r157, %r192;
	selp.b32 	%r254, 0, %r157, %p73;
	setp.lt.s32 	%p74, %r247, %r34;
	abs.f32 	%f194, %f88;
	setp.nan.f32 	%p75, %f194, %f194;
	mov.b16 	%rs34, 1;
	or.pred  	%p76, %p74, %p75;
	@%p76 bra 	$L__BB3_84;
	add.f32 	%f196, %f330, %f88;
	mul.f32 	%f197, %f196, 0f3F000000;
	add.s64 	%rd80, %rd1, %rd71;
	st.global.f32 	[%rd80], %f197;
$L__BB3_84:
	add.s32 	%r250, %r250, %r118;
	add.s32 	%r161, %r247, 1;
	add.s32 	%r248, %r248, %r118;
	setp.lt.s32 	%p82, %r161, %r119;
	@%p82 bra 	$L__BB3_43;
$L__BB3_85:
	ret;

}


// ===== COMPILED SASS (sm_100) =====

	.target	sm_100

	.elftype	@"ET_EXEC"


//--------------------- .note.nv.tkinfo           --------------------------
	.section	.note.nv.tkinfo,"",@"SHT_NOTE"
	.sectionflags	@"SHF_NOTE_NV_TKINFO"
	.tkinfo
        /*0018*/ 	.word	0x00000002
        /*0030*/ 	.string	""
        /*0030*/ 	.string	"ptxas"
        /*0030*/ 	.string	"Cuda compilation tools, release 13.0, V13.0.88"
        /*0030*/ 	.string	"Build cuda_13.0.r13.0/compiler.36424714_0"
        /*0030*/ 	.string	"-arch sm_100 -m 64 "



//--------------------- .note.nv.cuinfo           --------------------------
	.section	.note.nv.cuinfo,"",@"SHT_NOTE"
	.sectionflags	@"SHF_NOTE_NV_CUINFO"
        /*0018*/ 	.short	0x0002
        /*001a*/ 	.short	0x0064
        /*001c*/ 	.short	0x0082
	.zero		2


//--------------------- .nv.info                  --------------------------
	.section	.nv.info,"",@"SHT_CUDA_INFO"
	.align	4


	//----- nvinfo : EIATTR_REGCOUNT
	.align		4
        /*0000*/ 	.byte	0x04, 0x2f
        /*0002*/ 	.short	(.L_1 - .L_0)
	.align		4
.L_0:
        /*0004*/ 	.word	index@(adxr_batch_f32)
        /*0008*/ 	.word	0x00000025


	//----- nvinfo : EIATTR_FRAME_SIZE
	.align		4
.L_1:
        /*000c*/ 	.byte	0x04, 0x11
        /*000e*/ 	.short	(.L_3 - .L_2)
	.align		4
.L_2:
        /*0010*/ 	.word	index@($__internal_7_$__cuda_sm3x_div_rn_noftz_f32_slowpath)
        /*0014*/ 	.word	0x00000400


	//----- nvinfo : EIATTR_FRAME_SIZE
	.align		4
.L_3:
        /*0018*/ 	.byte	0x04, 0x11
        /*001a*/ 	.short	(.L_5 - .L_4)
	.align		4
.L_4:
        /*001c*/ 	.word	index@($__internal_6_$__cuda_sm20_rcp_rn_f32_slowpath)
        /*0020*/ 	.word	0x00000400


	//----- nvinfo : EIATTR_FRAME_SIZE
	.align		4
.L_5:
        /*0024*/ 	.byte	0x04, 0x11
        /*0026*/ 	.short	(.L_7 - .L_6)
	.align		4
.L_6:
        /*0028*/ 	.word	index@(adxr_batch_f32)
        /*002c*/ 	.word	0x00000400


	//----- nvinfo : EIATTR_REGCOUNT
	.align		4
.L_7:
        /*0030*/ 	.byte	0x04, 0x2f
        /*0032*/ 	.short	(.L_9 - .L_8)
	.align		4
.L_8:
        /*0034*/ 	.word	index@(adxr_many_series_one_param_f32)
        /*0038*/ 	.word	0x00000020


	//----- nvinfo : EIATTR_FRAME_SIZE
	.align		4
.L_9:
        /*003c*/ 	.byte	0x04, 0x11
        /*003e*/ 	.short	(.L_11 - .L_10)
	.align		4
.L_10:
        /*0040*/ 	.word	index@($__internal_5_$__cuda_sm3x_div_rn_noftz_f32_slowpath)
        /*0044*/ 	.word	0x00000400


	//----- nvinfo : EIATTR_FRAME_SIZE
	.align		4
.L_11:
        /*0048*/ 	.byte	0x04, 0x11
        /*004a*/ 	.short	(.L_13 - .L_12)
	.align		4
.L_12:
        /*004c*/ 	.word	index@($__internal_4_$__cuda_sm20_rcp_rn_f32_slowpath)
        /*0050*/ 	.word	0x00000400


	//----- nvinfo : EIATTR_FRAME_SIZE
	.align		4
.L_13:
        /*0054*/ 	.byte	0x04, 0x11
        /*0056*/ 	.short	(.L_15 - .L_14)
	.align		4
.L_14:
        /*0058*/ 	.word	index@(adxr_many_series_one_param_f32)
        /*005c*/ 	.word	0x00000400


	//----- nvinfo : EIATTR_REGCOUNT
	.align		4
.L_15:
        /*0060*/ 	.byte	0x04, 0x2f
        /*0062*/ 	.short	(.L_17 - .L_16)
	.align		4
.L_16:
        /*0064*/ 	.word	index@(adxr_one_series_many_params_f32_opt)
        /*0068*/ 	.word	0x00000020


	//----- nvinfo : EIATTR_FRAME_SIZE
	.align		4
.L_17:
        /*006c*/ 	.byte	0x04, 0x11
        /*006e*/ 	.short	(.L_19 - .L_18)
	.align		4
.L_18:
        /*0070*/ 	.word	index@($__internal_3_$__cuda_sm3x_div_rn_noftz_f32_slowpath)
        /*0074*/ 	.word	0x00000000


	//----- nvinfo : EIATTR_FRAME_SIZE
	.align		4
.L_19:
        /*0078*/ 	.byte	0x04, 0x11
        /*007a*/ 	.short	(.L_21 - .L_20)
	.align		4
.L_20:
        /*007c*/ 	.word	index@($__internal_2_$__cuda_sm20_rcp_rn_f32_slowpath)
        /*0080*/ 	.word	0x00000000


	//----- nvinfo : EIATTR_FRAME_SIZE
	.align		4
.L_21:
        /*0084*/ 	.byte	0x04, 0x11
        /*0086*/ 	.short	(.L_23 - .L_22)
	.align		4
.L_22:
        /*0088*/ 	.word	index@(adxr_one_series_many_params_f32_opt)
        /*008c*/ 	.word	0x00000000


	//----- nvinfo : EIATTR_REGCOUNT
	.align		4
.L_23:
        /*0090*/ 	.byte	0x04, 0x2f
        /*0092*/ 	.short	(.L_25 - .L_24)
	.align		4
.L_24:
        /*0094*/ 	.word	index@(adxr_many_series_one_param_time_major_f32_opt)
        /*0098*/ 	.word	0x00000026


	//----- nvinfo : EIATTR_FRAME_SIZE
	.align		4
.L_25:
        /*009c*/ 	.byte	0x04, 0x11
        /*009e*/ 	.short	(.L_27 - .L_26)
	.align		4
.L_26:
        /*00a0*/ 	.word	index@($__internal_1_$__cuda_sm3x_div_rn_noftz_f32_slowpath)
        /*00a4*/ 	.word	0x00000400


	//----- nvinfo : EIATTR_FRAME_SIZE
	.align		4
.L_27:
        /*00a8*/ 	.byte	0x04, 0x11
        /*00aa*/ 	.short	(.L_29 - .L_28)
	.align		4
.L_28:
        /*00ac*/ 	.word	index@($__internal_0_$__cuda_sm20_rcp_rn_f32_slowpath)
        /*00b0*/ 	.word	0x00000400


	//----- nvinfo : EIATTR_FRAME_SIZE
	.align		4
.L_29:
        /*00b4*/ 	.byte	0x04, 0x11
        /*00b6*/ 	.short	(.L_31 - .L_30)
	.align		4
.L_30:
        /*00b8*/ 	.word	index@(adxr_many_series_one_param_time_major_f32_opt)
        /*00bc*/ 	.word	0x00000400


	//----- nvinfo : EIATTR_MIN_STACK_SIZE
	.align		4
.L_31:
        /*00c0*/ 	.byte	0x04, 0x12
        /*00c2*/ 	.short	(.L_33 - .L_32)
	.align		4
.L_32:
        /*00c4*/ 	.word	index@(adxr_many_series_one_param_time_major_f32_opt)
        /*00c8*/ 	.word	0x00000400


	//----- nvinfo : EIATTR_MIN_STACK_SIZE
	.align		4
.L_33:
        /*00cc*/ 	.byte	0x04, 0x12
        /*00ce*/ 	.short	(.L_35 - .L_34)
	.align		4
.L_34:
        /*00d0*/ 	.word	index@(adxr_one_series_many_params_f32_opt)
        /*00d4*/ 	.word	0x00000000


	//----- nvinfo : EIATTR_MIN_STACK_SIZE
	.align		4
.L_35:
        /*00d8*/ 	.byte	0x04, 0x12
        /*00da*/ 	.short	(.L_37 - .L_36)
	.align		4
.L_36:
        /*00dc*/ 	.word	index@(adxr_many_series_one_param_f32)
        /*00e0*/ 	.word	0x00000400


	//----- nvinfo : EIATTR_MIN_STACK_SIZE
	.align		4
.L_37:
        /*00e4*/ 	.byte	0x04, 0x12
        /*00e6*/ 	.short	(.L_39 - .L_38)
	.align		4
.L_38:
        /*00e8*/ 	.word	index@(adxr_batch_f32)
        /*00ec*/ 	.word	0x00000400
.L_39:


//--------------------- .nv.compat                --------------------------
	.section	.nv.compat,"",@"SHT_CUDA_COMPAT_INFO"
	.align	4
        /*0000*/ 	.byte	0x02, 0x09, 0x00, 0x00, 0x02, 0x02, 0x01, 0x00, 0x02, 0x05, 0x05, 0x00, 0x03, 0x07, 0x01, 0x01
        /*0010*/ 	.byte	0x02, 0x03, 0x00, 0x00, 0x02, 0x06, 0x01, 0x00, 0x04, 0x0b, 0x08, 0x00, 0x01, 0x00, 0x00, 0x00
        /*0020*/ 	.byte	0x00, 0x00, 0x00, 0x00


//--------------------- .nv.info.adxr_many_series_one_param_time_major_f32_opt --------------------------
	.section	.nv.info.adxr_many_series_one_param_time_major_f32_opt,"",@"SHT_CUDA_INFO"
	.sectionflags	@""
	.align	4


	//----- nvinfo : EIATTR_CUDA_API_VERSION
	.align		4
        /*0000*/ 	.byte	0x04, 0x37
        /*0002*/ 	.short	(.L_41 - .L_40)
.L_40:
        /*0004*/ 	.word	0x00000082


	//----- nvinfo : EIATTR_KPARAM_INFO
	.align		4
.L_41:
        /*0008*/ 	.byte	0x04, 0x17
        /*000a*/ 	.short	(.L_43 - .L_42)
.L_42:
        /*000c*/ 	.word	0x00000000
        /*0010*/ 	.short	0x0009
        /*0012*/ 	.short	0x0040
        /*0014*/ 	.byte	0x00, 0xf5, 0x21, 0x00


	//----- nvinfo : EIATTR_KPARAM_INFO
	.align		4
.L_43:
        /*0018*/ 	.byte	0x04, 0x17
        /*001a*/ 	.short	(.L_45 - .L_44)
.L_44:
        /*001c*/ 	.word	0x00000000
        /*0020*/ 	.short	0x0008
        /*0022*/ 	.short	0x0038
        /*0024*/ 	.byte	0x00, 0xf0, 0x11, 0x00


	//----- nvinfo : EIATTR_KPARAM_INFO
	.align		4
.L_45:
        /*0028*/ 	.byte	0x04, 0x17
        /*002a*/ 	.short	(.L_47 - .L_46)
.L_46:
        /*002c*/ 	.word	0x00000000
        /*0030*/ 	.short	0x0007
        /*0032*/ 	.short	0x0030
        /*0034*/ 	.byte	0x00, 0xf5, 0x21, 0x00


	//----- nvinfo : EIATTR_KPARAM_INFO
	.align		4
.L_47:
        /*0038*/ 	.byte	0x04, 0x17
        /*003a*/ 	.short	(.L_49 - .L_48)
.L_48:
        /*003c*/ 	.word	0x00000000
        /*0040*/ 	.short	0x0006
        /*0042*/ 	.short	0x0028
        /*0044*/ 	.byte	0x00, 0xf0, 0x11, 0x00


	//----- nvinfo : EIATTR_KPARAM_INFO
	.align		4
.L_49:
        /*0048*/ 	.byte	0x04, 0x17
        /*004a*/ 	.short	(.L_51 - .L_50)
.L_50:
        /*004c*/ 	.word	0x00000000
        /*0050*/ 	.short	0x0005
        /*0052*/ 	.short	0x0024
        /*0054*/ 	.byte	0x00, 0xf0, 0x11, 0x00


	//----- nvinfo : EIATTR_KPARAM_INFO
	.align		4
.L_51:
        /*0058*/ 	.byte	0x04, 0x17
        /*005a*/ 	.short	(.L_53 - .L_52)
.L_52:
        /*005c*/ 	.word	0x00000000
        /*0060*/ 	.short	0x0004
        /*0062*/ 	.short	0x0020
        /*0064*/ 	.byte	0x00, 0xf0, 0x11, 0x00


	//----- nvinfo : EIATTR_KPARAM_INFO
	.align		4
.L_53:
        /*0068*/ 	.byte	0x04, 0x17
        /*006a*/ 	.short	(.L_55 - .L_54)
.L_54:
        /*006c*/ 	.word	0x00000000
        /*0070*/ 	.short	0x0003
        /*0072*/ 	.short	0x0018
        /*0074*/ 	.byte	0x00, 0xf5, 0x21, 0x00


	//----- nvinfo : EIATTR_KPARAM_INFO
	.align		4
.L_55:
        /*0078*/ 	.byte	0x04, 0x17
        /*007a*/ 	.short	(.L_57 - .L_56)
.L_56:
        /*007c*/ 	.word	0x00000000
        /*0080*/ 	.short	0x0002
        /*0082*/ 	.short	0x0010
        /*0084*/ 	.byte	0x00, 0xf5, 0x21, 0x00


	//----- nvinfo : EIATTR_KPARAM_INFO
	.align		4
.L_57:
        /*0088*/ 	.byte	0x04, 0x17
        /*008a*/ 	.short	(.L_59 - .L_58)
.L_58:
        /*008c*/ 	.word	0x00000000
        /*0090*/ 	.short	0x0001
        /*0092*/ 	.short	0x0008
        /*0094*/ 	.byte	0x00, 0xf5, 0x21, 0x00


	//----- nvinfo : EIATTR_KPARAM_INFO
	.align		4
.L_59:
        /*0098*/ 	.byte	0x04, 0x17
        /*009a*/ 	.short	(.L_61 - .L_60)
.L_60:
        /*009c*/ 	.word	0x00000000
        /*00a0*/ 	.short	0x0000
        /*00a2*/ 	.short	0x0000
        /*00a4*/ 	.byte	0x00, 0xf5, 0x21, 0x00


	//----- nvinfo : EIATTR_SPARSE_MMA_MASK
	.align		4
.L_61:
        /*00a8*/ 	.byte	0x03, 0x50
        /*00aa*/ 	.short	0x0000


	//----- nvinfo : EIATTR_MAXREG_COUNT
	.align		4
        /*00ac*/ 	.byte	0x03, 0x1b
        /*00ae*/ 	.short	0x00ff


	//----- nvinfo : EIATTR_NUM_BARRIERS
	.align		4
        /*00b0*/ 	.byte	0x02, 0x4c
        /*00b2*/ 	.byte	0x01
	.zero		1


	//----- nvinfo : EIATTR_MERCURY_ISA_VERSION
	.align		4
        /*00b4*/ 	.byte	0x03, 0x5f
        /*00b6*/ 	.short	0x0101


	//----- nvinfo : EIATTR_VRC_CTA_INIT_COUNT
	.align		4
        /*00b8*/ 	.byte	0x02, 0x4a
	.zero		1
	.zero		1


	//----- nvinfo : EIATTR_EXIT_INSTR_OFFSETS
	.align		4
        /*00bc*/ 	.byte	0x04, 0x1c
        /*00be*/ 	.short	(.L_63 - .L_62)


	//   ....[0]....
.L_62:
        /*00c0*/ 	.word	0x00000060


	//   ....[1]....
        /*00c4*/ 	.word	0x000000e0


	//   ....[2]....
        /*00c8*/ 	.word	0x000001f0


	//   ....[3]....
        /*00cc*/ 	.word	0x000015c0


	//   ....[4]....
        /*00d0*/ 	.word	0x00001cf0


	//   ....[5]....
        /*00d4*/ 	.word	0x00002ac0


	//   ....[6]....
        /*00d8*/ 	.word	0x00002dc0


	//   ....[7]....
        /*00dc*/ 	.word	0x00002e20


	//   ....[8]....
        /*00e0*/ 	.word	0x00002eb0


	//   ....[9]....
        /*00e4*/ 	.word	0x00002ee0


	//   ....[10]....
        /*00e8*/ 	.word	0x00002f30


	//   ....[11]....
        /*00ec*/ 	.word	0x00002fc0


	//----- nvinfo : EIATTR_CRS_STACK_SIZE
	.align		4
.L_63:
        /*00f0*/ 	.byte	0x04, 0x1e
        /*00f2*/ 	.short	(.L_65 - .L_64)
.L_64:
        /*00f4*/ 	.word	0x00000000


	//----- nvinfo : EIATTR_CBANK_PARAM_SIZE
	.align		4
.L_65:
        /*00f8*/ 	.byte	0x03, 0x19
        /*00fa*/ 	.short	0x0048


	//----- nvinfo : EIATTR_PARAM_CBANK
	.align		4
        /*00fc*/ 	.byte	0x04, 0x0a
        /*00fe*/ 	.short	(.L_67 - .L_66)
	.align		4
.L_66:
        /*0100*/ 	.word	index@(.nv.constant0.adxr_many_series_one_param_time_major_f32_opt)
        /*0104*/ 	.short	0x0380
        /*0106*/ 	.short	0x0048


	//----- nvinfo : EIATTR_SW_WAR
	.align		4
.L_67:
        /*0108*/ 	.byte	0x04, 0x36
        /*010a*/ 	.short	(.L_69 - .L_68)
.L_68:
        /*010c*/ 	.word	0x00000008
.L_69:


//--------------------- .nv.info.adxr_one_series_many_params_f32_opt --------------------------
	.section	.nv.info.adxr_one_series_many_params_f32_opt,"",@"SHT_CUDA_INFO"
	.sectionflags	@""
	.align	4


	//----- nvinfo : EIATTR_CUDA_API_VERSION
	.align		4
        /*0000*/ 	.byte	0x04, 0x37
        /*0002*/ 	.short	(.L_71 - .L_70)
.L_70:
        /*0004*/ 	.word	0x00000082


	//----- nvinfo : EIATTR_KPARAM_INFO
	.align		4
.L_71:
        /*0008*/ 	.byte	0x04, 0x17
        /*000a*/ 	.short	(.L_73 - .L_72)
.L_72:
        /*000c*/ 	.word	0x00000000
        /*0010*/ 	.short	0x0009
        /*0012*/ 	.short	0x0040
        /*0014*/ 	.byte	0x00, 0xf5, 0x21, 0x00


	//----- nvinfo : EIATTR_KPARAM_INFO
	.align		4
.L_73:
        /*0018*/ 	.byte	0x04, 0x17
        /*001a*/ 	.short	(.L_75 - .L_74)
.L_74:
        /*001c*/ 	.word	0x00000000
        /*0020*/ 	.short	0x0008
        /*0022*/ 	.short	0x0038
        /*0024*/ 	.byte	0x00, 0xf0, 0x11, 0x00


	//----- nvinfo : EIATTR_KPARAM_INFO
	.align		4
.L_75:
        /*0028*/ 	.byte	0x04, 0x17
        /*002a*/ 	.short	(.L_77 - .L_76)
.L_76:
        /*002c*/ 	.word	0x00000000
        /*0030*/ 	.short	0x0007
        /*0032*/ 	.short	0x0030
        /*0034*/ 	.byte	0x00, 0xf5, 0x21, 0x00


	//----- nvinfo : EIATTR_KPARAM_INFO
	.align		4
.L_77:
        /*0038*/ 	.byte	0x04, 0x17
        /*003a*/ 	.short	(.L_79 - .L_78)
.L_78:
        /*003c*/ 	.word	0x00000000
        /*0040*/ 	.short	0x0006
        /*0042*/ 	.short	0x0028
        /*0044*/ 	.byte	0x00, 0xf0, 0x11, 0x00


	//----- nvinfo : EIATTR_KPARAM_INFO
	.align		4
.L_79:
        /*0048*/ 	.byte	0x04, 0x17
        /*004a*/ 	.short	(.L_81 - .L_80)
.L_80:
        /*004c*/ 	.word	0x00000000
        /*0050*/ 	.short	0x0005
        /*0052*/ 	.short	0x0024
        /*0054*/ 	.byte	0x00, 0xf0, 0x11, 0x00


	//----- nvinfo : EIATTR_KPARAM_INFO
	.align		4
.L_81:
        /*0058*/ 	.byte	0x04, 0x17
        /*005a*/ 	.short	(.L_83 - .L_82)
.L_82:
        /*005c*/ 	.word	0x00000000
        /*0060*/ 	.short	0x0004
        /*0062*/ 	.short	0x0020
        /*0064*/ 	.byte	0x00, 0xf0, 0x11, 0x00


	//----- nvinfo : EIATTR_KPARAM_INFO
	.align		4
.L_83:
        /*0068*/ 	.byte	0x04, 0x17
        /*006a*/ 	.short	(.L_85 - .L_84)
.L_84:
        /*006c*/ 	.word	0x00000000
        /*0070*/ 	.short	0x0003
        /*0072*/ 	.short	0x0018
        /*0074*/ 	.byte	0x00, 0xf5, 0x21, 0x00


	//----- nvinfo : EIATTR_KPARAM_INFO
	.align		4
.L_85:
        /*0078*/ 	.byte	0x04, 0x17
        /*007a*/ 	.short	(.L_87 - .L_86)
.L_86:
        /*007c*/ 	.word	0x00000000
        /*0080*/ 	.short	0x0002
        /*0082*/ 	.short	0x0010
        /*0084*/ 	.byte	0x00, 0xf5, 0x21, 0x00


	//----- nvinfo : EIATTR_KPARAM_INFO
	.align		4
.L_87:
        /*0088*/ 	.byte	0x04, 0x17
        /*008a*/ 	.short	(.L_89 - .L_88)
.L_88:
        /*008c*/ 	.word	0x00000000
        /*0090*/ 	.short	0x0001
        /*0092*/ 	.short	0x0008
        /*0094*/ 	.byte	0x00, 0xf5, 0x21, 0x00


	//----- nvinfo : EIATTR_KPARAM_INFO
	.align		4
.L_89:
        /*0098*/ 	.byte	0x04, 0x17
        /*009a*/ 	.short	(.L_91 - .L_90)
.L_90:
        /*009c*/ 	.word	0x00000000
        /*00a0*/ 	.short	0x0000
        /*00a2*/ 	.short	0x0000
        /*00a4*/ 	.byte	0x00, 0xf5, 0x21, 0x00


	//----- nvinfo : EIATTR_SPARSE_MMA_MASK
	.align		4
.L_91:
        /*00a8*/ 	.byte	0x03, 0x50
        /*00aa*/ 	.short	0x0000


	//----- nvinfo : EIATTR_MAXREG_COUNT
	.align		4
        /*00ac*/ 	.byte	0x03, 0x1b
        /*00ae*/ 	.short	0x00ff


	//----- nvinfo : EIATTR_NUM_BARRIERS
	.align		4
        /*00b0*/ 	.byte	0x02, 0x4c
        /*00b2*/ 	.byte	0x01
	.zero		1


	//----- nvinfo : EIATTR_MERCURY_ISA_VERSION
	.align		4
        /*00b4*/ 	.byte	0x03, 0x5f
        /*00b6*/ 	.short	0x0101


	//----- nvinfo : EIATTR_VRC_CTA_INIT_COUNT
	.align		4
        /*00b8*/ 	.byte	0x02, 0x4a
	.zero		1
	.zero		1


	//----- nvinfo : EIATTR_EXIT_INSTR_OFFSETS
	.align		4
        /*00bc*/ 	.byte	0x04, 0x1c
        /*00be*/ 	.short	(.L_93 - .L_92)


	//   ....[0]....
.L_92:
        /*00c0*/ 	.word	0x00000060


	//   ....[1]....
        /*00c4*/ 	.word	0x000000c0


	//   ....[2]....
        /*00c8*/ 	.word	0x00000120


	//   ....[3]....
        /*00cc*/ 	.word	0x00001c20


	//   ....[4]....
        /*00d0*/ 	.word	0x000031e0


	//----- nvinfo : EIATTR_CRS_STACK_SIZE
	.align		4
.L_93:
        /*00d4*/ 	.byte	0x04, 0x1e
        /*00d6*/ 	.short	(.L_95 - .L_94)
.L_94:
        /*00d8*/ 	.word	0x00000000


	//----- nvinfo : EIATTR_CBANK_PARAM_SIZE
	.align		4
.L_95:
        /*00dc*/ 	.byte	0x03, 0x19
        /*00de*/ 	.short	0x0048


	//----- nvinfo : EIATTR_PARAM_CBANK
	.align		4
        /*00e0*/ 	.byte	0x04, 0x0a
        /*00e2*/ 	.short	(.L_97 - .L_96)
	.align		4
.L_96:
        /*00e4*/ 	.word	index@(.nv.constant0.adxr_one_series_many_params_f32_opt)
        /*00e8*/ 	.short	0x0380
        /*00ea*/ 	.short	0x0048


	//----- nvinfo : EIATTR_SW_WAR
	.align		4
.L_97:
        /*00ec*/ 	.byte	0x04, 0x36
        /*00ee*/ 	.short	(.L_99 - .L_98)
.L_98:
        /*00f0*/ 	.word	0x00000008
.L_99:


//--------------------- .nv.info.adxr_many_series_one_param_f32 --------------------------
	.section	.nv.info.adxr_many_series_one_param_f32,"",@"SHT_CUDA_INFO"
	.sectionflags	@""
	.align	4


	//----- nvinfo : EIATTR_CUDA_API_VERSION
	.align		4
        /*0000*/ 	.byte	0x04, 0x37
        /*0002*/ 	.short	(.L_101 - .L_100)
.L_100:
        /*0004*/ 	.word	0x00000082


	//----- nvinfo : EIATTR_KPARAM_INFO
	.align		4
.L_101:
        /*0008*/ 	.byte	0x04, 0x17
        /*000a*/ 	.short	(.L_103 - .L_102)
.L_102:
        /*000c*/ 	.word	0x00000000
        /*0010*/ 	.short	0x0007
        /*0012*/ 	.short	0x0030
        /*0014*/ 	.byte	0x00, 0xf5, 0x21, 0x00


	//----- nvinfo : EIATTR_KPARAM_INFO
	.align		4
.L_103:
        /*0018*/ 	.byte	0x04, 0x17
        /*001a*/ 	.short	(.L_105 - .L_104)
.L_104:
        /*001c*/ 	.word	0x00000000
        /*0020*/ 	.short	0x0006
        /*0022*/ 	.short	0x0028
        /*0024*/ 	.byte	0x00, 0xf0, 0x11, 0x00


	//----- nvinfo : EIATTR_KPARAM_INFO
	.align		4
.L_105:
        /*0028*/ 	.byte	0x04, 0x17
        /*002a*/ 	.short	(.L_107 - .L_106)
.L_106:
        /*002c*/ 	.word	0x00000000
        /*0030*/ 	.short	0x0005
        /*0032*/ 	.short	0x0024
        /*0034*/ 	.byte	0x00, 0xf0, 0x11, 0x00


	//----- nvinfo : EIATTR_KPARAM_INFO
	.align		4
.L_107:
        /*0038*/ 	.byte	0x04, 0x17
        /*003a*/ 	.short	(.L_109 - .L_108)
.L_108:
        /*003c*/ 	.word	0x00000000
        /*0040*/ 	.short	0x0004
        /*0042*/ 	.short	0x0020
        /*0044*/ 	.byte	0x00, 0xf0, 0x11, 0x00


	//----- nvinfo : EIATTR_KPARAM_INFO
	.align		4
.L_109:
        /*0048*/ 	.byte	0x04, 0x17
        /*004a*/ 	.short	(.L_111 - .L_110)
.L_110:
        /*004c*/ 	.word	0x00000000
        /*0050*/ 	.short	0x0003
        /*0052*/ 	.short	0x0018
        /*0054*/ 	.byte	0x00, 0xf5, 0x21, 0x00


	//----- nvinfo : EIATTR_KPARAM_INFO
	.align		4
.L_111:
        /*0058*/ 	.byte	0x04, 0x17
        /*005a*/ 	.short	(.L_113 - .L_112)
.L_112:
        /*005c*/ 	.word	0x00000000
        /*0060*/ 	.short	0x0002
        /*0062*/ 	.short	0x0010
        /*0064*/ 	.byte	0x00, 0xf5, 0x21, 0x00


	//----- nvinfo : EIATTR_KPARAM_INFO
	.align		4
.L_113:
        /*0068*/ 	.byte	0x04, 0x17
        /*006a*/ 	.short	(.L_115 - .L_114)
.L_114:
        /*006c*/ 	.word	0x00000000
        /*0070*/ 	.short	0x0001
        /*0072*/ 	.short	0x0008
        /*0074*/ 	.byte	0x00, 0xf5, 0x21, 0x00


	//----- nvinfo : EIATTR_KPARAM_INFO
	.align		4
.L_115:
        /*0078*/ 	.byte	0x04, 0x17
        /*007a*/ 	.short	(.L_117 - .L_116)
.L_116:
        /*007c*/ 	.word	0x00000000
        /*0080*/ 	.short	0x0000
        /*0082*/ 	.short	0x0000
        /*0084*/ 	.byte	0x00, 0xf5, 0x21, 0x00


	//----- nvinfo : EIATTR_SPARSE_MMA_MASK
	.align		4
.L_117:
        /*0088*/ 	.byte	0x03, 0x50
        /*008a*/ 	.short	0x0000


	//----- nvinfo : EIATTR_MAXREG_COUNT
	.align		4
        /*008c*/ 	.byte	0x03, 0x1b
        /*008e*/ 	.short	0x00ff


	//----- nvinfo : EIATTR_NUM_BARRIERS
	.align		4
        /*0090*/ 	.byte	0x02, 0x4c
        /*0092*/ 	.byte	0x01
	.zero		1


	//----- nvinfo : EIATTR_MERCURY_ISA_VERSION
	.align		4
        /*0094*/ 	.byte	0x03, 0x5f
        /*0096*/ 	.short	0x0101


	//----- nvinfo : EIATTR_VRC_CTA_INIT_COUNT
	.align		4
        /*0098*/ 	.byte	0x02, 0x4a
	.zero		1
	.zero		1


	//----- nvinfo : EIATTR_EXIT_INSTR_OFFSETS
	.align		4
        /*009c*/ 	.byte	0x04, 0x1c
        /*009e*/ 	.short	(.L_119 - .L_118)


	//   ....[0]....
.L_118:
        /*00a0*/ 	.word	0x00000070


	//   ....[1]....
        /*00a4*/ 	.word	0x00000100


	//   ....[2]....
        /*00a8*/ 	.word	0x00000210


	//   ....[3]....
        /*00ac*/ 	.word	0x000012a0


	//   ....[4]....
        /*00b0*/ 	.word	0x000020d0


	//   ....[5]....
        /*00b4*/ 	.word	0x000023d0


	//   ....[6]....
        /*00b8*/ 	.word	0x00002420


	//   ....[7]....
        /*00bc*/ 	.word	0x000024a0


	//   ....[8]....
        /*00c0*/ 	.word	0x000024d0


	//   ....[9]....
        /*00c4*/ 	.word	0x00002520


	//   ....[10]....
        /*00c8*/ 	.word	0x000025b0


	//   ....[11]....
        /*00cc*/ 	.word	0x00002cc0


	//   ....[12]....
        /*00d0*/ 	.word	0x00002e80


	//   ....[13]....
        /*00d4*/ 	.word	0x00002ed0


	//   ....[14]....
        /*00d8*/ 	.word	0x00002f10


	//----- nvinfo : EIATTR_CRS_STACK_SIZE
	.align		4
.L_119:
        /*00dc*/ 	.byte	0x04, 0x1e
        /*00de*/ 	.short	(.L_121 - .L_120)
.L_120:
        /*00e0*/ 	.word	0x00000000


	//----- nvinfo : EIATTR_CBANK_PARAM_SIZE
	.align		4
.L_121:
        /*00e4*/ 	.byte	0x03, 0x19
        /*00e6*/ 	.short	0x0038


	//----- nvinfo : EIATTR_PARAM_CBANK
	.align		4
        /*00e8*/ 	.byte	0x04, 0x0a
        /*00ea*/ 	.short	(.L_123 - .L_122)
	.align		4
.L_122:
        /*00ec*/ 	.word	index@(.nv.constant0.adxr_many_series_one_param_f32)
        /*00f0*/ 	.short	0x0380
        /*00f2*/ 	.short	0x0038


	//----- nvinfo : EIATTR_SW_WAR
	.align		4
.L_123:
        /*00f4*/ 	.byte	0x04, 0x36
        /*00f6*/ 	.short	(.L_125 - .L_124)
.L_124:
        /*00f8*/ 	.word	0x00000008
.L_125:


//--------------------- .nv.info.adxr_batch_f32   --------------------------
	.section	.nv.info.adxr_batch_f32,"",@"SHT_CUDA_INFO"
	.sectionflags	@""
	.align	4


	//----- nvinfo : EIATTR_CUDA_API_VERSION
	.align		4
        /*0000*/ 	.byte	0x04, 0x37
        /*0002*/ 	.short	(.L_127 - .L_126)
.L_126:
        /*0004*/ 	.word	0x00000082


	//----- nvinfo : EIATTR_KPARAM_INFO
	.align		4
.L_127:
        /*0008*/ 	.byte	0x04, 0x17
        /*000a*/ 	.short	(.L_129 - .L_128)
.L_128:
        /*000c*/ 	.word	0x00000000
        /*0010*/ 	.short	0x0007
        /*0012*/ 	.short	0x0030
        /*0014*/ 	.byte	0x00, 0xf5, 0x21, 0x00


	//----- nvinfo : EIATTR_KPARAM_INFO
	.align		4
.L_129:
        /*0018*/ 	.byte	0x04, 0x17
        /*001a*/ 	.short	(.L_131 - .L_130)
.L_130:
        /*001c*/ 	.word	0x00000000
        /*0020*/ 	.short	0x0006
        /*0022*/ 	.short	0x0028
        /*0024*/ 	.byte	0x00, 0xf0, 0x11, 0x00


	//----- nvinfo : EIATTR_KPARAM_INFO
	.align		4
.L_131:
        /*0028*/ 	.byte	0x04, 0x17
        /*002a*/ 	.short	(.L_133 - .L_132)
.L_132:
        /*002c*/ 	.word	0x00000000
        /*0030*/ 	.short	0x0005
        /*0032*/ 	.short	0x0024
        /*0034*/ 	.byte	0x00, 0xf0, 0x11, 0x00


	//----- nvinfo : EIATTR_KPARAM_INFO
	.align		4
.L_133:
        /*0038*/ 	.byte	0x04, 0x17
        /*003a*/ 	.short	(.L_135 - .L_134)
.L_134:
        /*003c*/ 	.word	0x00000000
        /*0040*/ 	.short	0x0004
        /*0042*/ 	.short	0x0020
        /*0044*/ 	.byte	0x00, 0xf0, 0x11, 0x00


	//----- nvinfo : EIATTR_KPARAM_INFO
	.align		4
.L_135:
        /*0048*/ 	.byte	0x04, 0x17
        /*004a*/ 	.short	(.L_137 - .L_136)
.L_136:
        /*004c*/ 	.word	0x00000000
        /*0050*/ 	.short	0x0003
        /*0052*/ 	.short	0x0018
        /*0054*/ 	.byte	0x00, 0xf5, 0x21, 0x00


	//----- nvinfo : EIATTR_KPARAM_INFO
	.align		4
.L_137:
        /*0058*/ 	.byte	0x04, 0x17
        /*005a*/ 	.short	(.L_139 - .L_138)
.L_138:
        /*005c*/ 	.word	0x00000000
        /*0060*/ 	.short	0x0002
        /*0062*/ 	.short	0x0010
        /*0064*/ 	.byte	0x00, 0xf5, 0x21, 0x00


	//----- nvinfo : EIATTR_KPARAM_INFO
	.align		4
.L_139:
        /*0068*/ 	.byte	0x04, 0x17
        /*006a*/ 	.short	(.L_141 - .L_140)
.L_140:
        /*006c*/ 	.word	0x00000000
        /*0070*/ 	.short	0x0001
        /*0072*/ 	.short	0x0008
        /*0074*/ 	.byte	0x00, 0xf5, 0x21, 0x00


	//----- nvinfo : EIATTR_KPARAM_INFO
	.align		4
.L_141:
        /*0078*/ 	.byte	0x04, 0x17
        /*007a*/ 	.short	(.L_143 - .L_142)
.L_142:
        /*007c*/ 	.word	0x00000000
        /*0080*/ 	.short	0x0000
        /*0082*/ 	.short	0x0000
        /*0084*/ 	.byte	0x00, 0xf5, 0x21, 0x00


	//----- nvinfo : EIATTR_SPARSE_MMA_MASK
	.align		4
.L_143:
        /*0088*/ 	.byte	0x03, 0x50
        /*008a*/ 	.short	0x0000


	//----- nvinfo : EIATTR_MAXREG_COUNT
	.align		4
        /*008c*/ 	.byte	0x03, 0x1b
        /*008e*/ 	.short	0x00ff


	//----- nvinfo : EIATTR_NUM_BARRIERS
	.align		4
        /*0090*/ 	.byte	0x02, 0x4c
        /*0092*/ 	.byte	0x01
	.zero		1


	//----- nvinfo : EIATTR_MERCURY_ISA_VERSION
	.align		4
        /*0094*/ 	.byte	0x03, 0x5f
        /*0096*/ 	.short	0x0101


	//----- nvinfo : EIATTR_VRC_CTA_INIT_COUNT
	.align		4
        /*0098*/ 	.byte	0x02, 0x4a
	.zero		1
	.zero		1


	//----- nvinfo : EIATTR_EXIT_INSTR_OFFSETS
	.align		4
        /*009c*/ 	.byte	0x04, 0x1c
        /*009e*/ 	.short	(.L_145 - .L_144)


	//   ....[0]....
.L_144:
        /*00a0*/ 	.word	0x00000080


	//   ....[1]....
        /*00a4*/ 	.word	0x00000110


	//   ....[2]....
        /*00a8*/ 	.word	0x00000230


	//   ....[3]....
        /*00ac*/ 	.word	0x00001840


	//   ....[4]....
        /*00b0*/ 	.word	0x00002700


	//   ....[5]....
        /*00b4*/ 	.word	0x000029b0


	//   ....[6]....
        /*00b8*/ 	.word	0x00002a30


	//   ....[7]....
        /*00bc*/ 	.word	0x00002ad0


	//   ....[8]....
        /*00c0*/ 	.word	0x00002b00


	//   ....[9]....
        /*00c4*/ 	.word	0x00002b80


	//   ....[10]....
        /*00c8*/ 	.word	0x00002c20


	//----- nvinfo : EIATTR_CRS_STACK_SIZE
	.align		4
.L_145:
        /*00cc*/ 	.byte	0x04, 0x1e
        /*00ce*/ 	.short	(.L_147 - .L_146)
.L_146:
        /*00d0*/ 	.word	0x00000000


	//----- nvinfo : EIATTR_CBANK_PARAM_SIZE
	.align		4
.L_147:
        /*00d4*/ 	.byte	0x03, 0x19
        /*00d6*/ 	.short	0x0038


	//----- nvinfo : EIATTR_PARAM_CBANK
	.align		4
        /*00d8*/ 	.byte	0x04, 0x0a
        /*00da*/ 	.short	(.L_149 - .L_148)
	.align		4
.L_148:
        /*00dc*/ 	.word	index@(.nv.constant0.adxr_batch_f32)
        /*00e0*/ 	.short	0x0380
        /*00e2*/ 	.short	0x0038


	//----- nvinfo : EIATTR_SW_WAR
	.align		4
.L_149:
        /*00e4*/ 	.byte	0x04, 0x36
        /*00e6*/ 	.short	(.L_151 - .L_150)
.L_150:
        /*00e8*/ 	.word	0x00000008
.L_151:


//--------------------- .nv.callgraph             --------------------------
	.section	.nv.callgraph,"",@"SHT_CUDA_CALLGRAPH"
	.align	4
	.sectionentsize	8
	.align		4
        /*0000*/ 	.word	0x00000000
	.align		4
        /*0004*/ 	.word	0xffffffff
	.align		4
        /*0008*/ 	.word	0x00000000
	.align		4
        /*000c*/ 	.word	0xfffffffe
	.align		4
        /*0010*/ 	.word	0x00000000
	.align		4
        /*0014*/ 	.word	0xfffffffd
	.align		4
        /*0018*/ 	.word	0x00000000
	.align		4
        /*001c*/ 	.word	0xfffffffc


//--------------------- .text.adxr_many_series_one_param_time_major_f32_opt --------------------------
	.section	.text.adxr_many_series_one_param_time_major_f32_opt,"ax",@progbits
	.align	128
        .global         adxr_many_series_one_param_time_major_f32_opt
        .type           adxr_many_series_one_param_time_major_f32_opt,@function
        .size           adxr_many_series_one_param_time_major_f32_opt,(.L_x_204 - adxr_many_series_one_param_time_major_f32_opt)
        .other          adxr_many_series_one_param_time_major_f32_opt,@"STO_CUDA_ENTRY STV_DEFAULT"
adxr_many_series_one_param_time_major_f32_opt:
.text.adxr_many_series_one_param_time_major_f32_opt:
[----:B------:R-:W0:Y:S01]  /*0000*/  LDC R1, c[0x0][0x37c] ;  /* 0x0000df00ff017b82 */ /* 0x000e220000000800 */
[----:B------:R-:W1:Y:S07]  /*0010*/  S2R R16, SR_CTAID.X ;  /* 0x0000000000107919 */ /* 0x000e6e0000002500 */
[----:B------:R-:W1:Y:S01]  /*0020*/  LDC.64 R2, c[0x0][0x3a0] ;  /* 0x0000e800ff027b82 */ /* 0x000e620000000a00 */
[----:B0-----:R-:W-:Y:S01]  /*0030*/  VIADD R1, R1, 0xfffffc00 ;  /* 0xfffffc0001017836 */ /* 0x001fe20000000000 */
[----:B-1----:R-:W-:-:S04]  /*0040*/  ISETP.GE.AND P0, PT, R16, R3, PT ;  /* 0x000000031000720c */ /* 0x002fc80003f06270 */
[----:B------:R-:W-:-:S13]  /*0050*/  ISETP.LT.OR P0, PT, R2, 0x1, P0 ;  /* 0x000000010200780c */ /* 0x000fda0000701670 */
[----:B------:R-:W-:Y:S05]  /*0060*/  @P0 EXIT ;  /* 0x000000000000094d */ /* 0x000fea0003800000 */
[----:B------:R-:W0:Y:S01]  /*0070*/  LDC.64 R18, c[0x0][0x398] ;  /* 0x0000e600ff127b82 */ /* 0x000e220000000a00 */
[----:B------:R-:W1:Y:S07]  /*0080*/  LDCU.64 UR6, c[0x0][0x358] ;  /* 0x00006b00ff0677ac */ /* 0x000e6e0008000a00 */
[----:B------:R-:W2:Y:S01]  /*0090*/  LDC R11, c[0x0][0x3a8] ;  /* 0x0000ea00ff0b7b82 */ /* 0x000ea20000000800 */
[----:B0-----:R-:W-:-:S06]  /*00a0*/  IMAD.WIDE.U32 R18, R16, 0x4, R18 ;  /* 0x0000000410127825 */ /* 0x001fcc00078e0012 */
[----:B-1----:R-:W2:Y:S02]  /*00b0*/  LDG.E.CONSTANT R18, desc[UR6][R18.64] ;  /* 0x0000000612127981 */ /* 0x002ea4000c1e9900 */
[----:B--2---:R-:W-:-:S04]  /*00c0*/  ISETP.GE.AND P0, PT, R18, R11, PT ;  /* 0x0000000b1200720c */ /* 0x004fc80003f06270 */
[----:B------:R-:W-:-:S13]  /*00d0*/  ISETP.LT.OR P0, PT, R18, RZ, P0 ;  /* 0x000000ff1200720c */ /* 0x000fda0000701670 */
[----:B------:R-:W-:Y:S05]  /*00e0*/  @P0 EXIT ;  /* 0x000000000000094d */ /* 0x000fea0003800000 */
[----:B------:R-:W0:Y:S01]  /*00f0*/  S2R R0, SR_TID.X ;  /* 0x0000000000007919 */ /* 0x000e220000002100 */
[----:B------:R-:W-:Y:S01]  /*0100*/  BSSY.RECONVERGENT B0, `(.L_x_0) ;  /* 0x000000d000007945 */ /* 0x000fe20003800200 */
[C---:B0-----:R-:W-:Y:S02]  /*0110*/  ISETP.GE.AND P0, PT, R0.reuse, R11, PT ;  /* 0x0000000b0000720c */ /* 0x041fe40003f06270 */
[----:B------:R-:W-:-:S11]  /*0120*/  ISETP.NE.AND P1, PT, R0, RZ, PT ;  /* 0x000000ff0000720c */ /* 0x000fd60003f25270 */
[----:B------:R-:W-:Y:S05]  /*0130*/  @P0 BRA `(.L_x_1) ;  /* 0x0000000000240947 */ /* 0x000fea0003800000 */
[----:B------:R-:W0:Y:S01]  /*0140*/  LDC R9, c[0x0][0x360] ;  /* 0x0000d800ff097b82 */ /* 0x000e220000000800 */
[----:B------:R-:W-:-:S07]  /*0150*/  IMAD.MOV.U32 R13, RZ, RZ, 0x7fc00000 ;  /* 0x7fc00000ff0d7424 */ /* 0x000fce00078e00ff */
[----:B------:R-:W1:Y:S02]  /*0160*/  LDC.64 R6, c[0x0][0x3c0] ;  /* 0x0000f000ff067b82 */ /* 0x000e640000000a00 */
.L_x_2:
[----:B--2---:R-:W-:Y:S01]  /*0170*/  IMAD R5, R0, R3, R16 ;  /* 0x0000000300057224 */ /* 0x004fe200078e0210 */
[----:B0-----:R-:W-:-:S03]  /*0180*/  IADD3 R0, PT, PT, R9, R0, RZ ;  /* 0x0000000009007210 */ /* 0x001fc60007ffe0ff */
[----:B-1----:R-:W-:Y:S01]  /*0190*/  IMAD.WIDE R4, R5, 0x4, R6 ;  /* 0x0000000405047825 */ /* 0x002fe200078e0206 */
[----:B------:R-:W-:-:S04]  /*01a0*/  ISETP.GE.AND P0, PT, R0, R11, PT ;  /* 0x0000000b0000720c */ /* 0x000fc80003f06270 */
[----:B------:R2:W-:Y:S09]  /*01b0*/  STG.E desc[UR6][R4.64], R13 ;  /* 0x0000000d04007986 */ /* 0x0005f2000c101906 */
[----:B------:R-:W-:Y:S05]  /*01c0*/  @!P0 BRA `(.L_x_2) ;  /* 0xfffffffc00e88947 */ /* 0x000fea000383ffff */
.L_x_1:
[----:B------:R-:W-:Y:S05]  /*01d0*/  BSYNC.RECONVERGENT B0 ;  /* 0x0000000000007941 */ /* 0x000fea0003800200 */
.L_x_0:
[----:B------:R-:W-:Y:S06]  /*01e0*/  BAR.SYNC.DEFER_BLOCKING 0x0 ;  /* 0x0000000000007b1d */ /* 0x000fec0000010000 */
[----:B------:R-:W-:Y:S05]  /*01f0*/  @P1 EXIT ;  /* 0x000000000000194d */ /* 0x000fea0003800000 */
[----:B------:R-:W-:Y:S01]  /*0200*/  IMAD.IADD R17, R18, 0x1, R2 ;  /* 0x0000000112117824 */ /* 0x000fe200078e0202 */
[----:B------:R-:W-:-:S04]  /*0210*/  CS2R R6, SRZ ;  /* 0x0000000000067805 */ /* 0x000fc8000001ff00 */
[----:B--2---:R-:W-:-:S04]  /*0220*/  VIADDMNMX R5, R11, 0xffffffff, R17, PT ;  /* 0xffffffff0b057846 */ /* 0x004fc80003800111 */
[----:B------:R-:W-:-:S13]  /*0230*/  ISETP.GE.AND P0, PT, R18, R5, PT ;  /* 0x000000051200720c */ /* 0x000fda0003f06270 */
[----:B------:R-:W-:Y:S05]  /*0240*/  @P0 BRA `(.L_x_3) ;  /* 0x0000000800840947 */ /* 0x000fea0003800000 */
[----:B------:R-:W-:Y:S01]  /*0250*/  IMAD.IADD R0, R18, 0x1, -R5 ;  /* 0x0000000112007824 */ /* 0x000fe200078e0a05 */
[----:B------:R-:W-:Y:S01]  /*0260*/  CS2R R6, SRZ ;  /* 0x0000000000067805 */ /* 0x000fe2000001ff00 */
[----:B------:R-:W-:-:S03]  /*0270*/  IMAD.MOV.U32 R2, RZ, RZ, R18 ;  /* 0x000000ffff027224 */ /* 0x000fc600078e0012 */
[----:B------:R-:W-:Y:S02]  /*0280*/  ISETP.GT.U32.AND P0, PT, R0, -0x4, PT ;  /* 0xfffffffc0000780c */ /* 0x000fe40003f04070 */
[----:B------:R-:W-:-:S11]  /*0290*/  IADD3 R0, PT, PT, -R18, R5, RZ ;  /* 0x0000000512007210 */ /* 0x000fd60007ffe1ff */
[----:B------:R-:W-:Y:S05]  /*02a0*/  @P0 BRA `(.L_x_4) ;  /* 0x0000000400600947 */ /* 0x000fea0003800000 */
[----:B------:R-:W0:Y:S01]  /*02b0*/  LDC.64 R4, c[0x0][0x380] ;  /* 0x0000e000ff047b82 */ /* 0x000e220000000a00 */
[C---:B------:R-:W-:Y:S01]  /*02c0*/  IADD3 R25, PT, PT, R18.reuse, 0x3, RZ ;  /* 0x0000000312197810 */ /* 0x040fe20007ffe0ff */
[----:B------:R-:W-:Y:S01]  /*02d0*/  VIADD R23, R18, 0x2 ;  /* 0x0000000212177836 */ /* 0x000fe20000000000 */
[----:B------:R-:W-:Y:S01]  /*02e0*/  LOP3.LUT R22, R0, 0xfffffffc, RZ, 0xc0, !PT ;  /* 0xfffffffc00167812 */ /* 0x000fe200078ec0ff */
[C---:B------:R-:W-:Y:S01]  /*02f0*/  VIADD R29, R18.reuse, 0x4 ;  /* 0x00000004121d7836 */ /* 0x040fe20000000000 */
[----:B------:R-:W-:Y:S01]  /*0300*/  MOV R2, R18 ;  /* 0x0000001200027202 */ /* 0x000fe20000000f00 */
[CC--:B------:R-:W-:Y:S02]  /*0310*/  IMAD R27, R18.reuse, R3.reuse, R3 ;  /* 0x00000003121b7224 */ /* 0x0c0fe400078e0203 */
[----:B------:R-:W1:Y:S01]  /*0320*/  LDC.64 R8, c[0x0][0x388] ;  /* 0x0000e200ff087b82 */ /* 0x000e620000000a00 */
[----:B------:R-:W-:Y:S02]  /*0330*/  IMAD R19, R18, R3, R16 ;  /* 0x0000000312137224 */ /* 0x000fe400078e0210 */
[----:B------:R-:W-:-:S02]  /*0340*/  IMAD.MOV.U32 R6, RZ, RZ, RZ ;  /* 0x000000ffff067224 */ /* 0x000fc400078e00ff */
[-CC-:B------:R-:W-:Y:S02]  /*0350*/  IMAD R23, R23, R3.reuse, R16.reuse ;  /* 0x0000000317177224 */ /* 0x180fe400078e0210 */
[-CC-:B------:R-:W-:Y:S02]  /*0360*/  IMAD R25, R25, R3.reuse, R16.reuse ;  /* 0x0000000319197224 */ /* 0x180fe400078e0210 */
[--C-:B------:R-:W-:Y:S02]  /*0370*/  IMAD R29, R29, R3, R16.reuse ;  /* 0x000000031d1d7224 */ /* 0x100fe400078e0210 */
[----:B------:R-:W-:Y:S02]  /*0380*/  IMAD.IADD R27, R27, 0x1, R16 ;  /* 0x000000011b1b7824 */ /* 0x000fe400078e0210 */
[----:B------:R-:W-:-:S07]  /*0390*/  IMAD.MOV R22, RZ, RZ, -R22 ;  /* 0x000000ffff167224 */ /* 0x000fce00078e0a16 */
.L_x_5:
[----:B0-----:R-:W-:-:S04]  /*03a0*/  IMAD.WIDE.U32 R14, R27, 0x4, R4 ;  /* 0x000000041b0e7825 */ /* 0x001fc800078e0004 */
[----:B-1----:R-:W-:Y:S02]  /*03b0*/  IMAD.WIDE.U32 R10, R27, 0x4, R8 ;  /* 0x000000041b0a7825 */ /* 0x002fe400078e0008 */
[----:B------:R-:W2:Y:S02]  /*03c0*/  LDG.E.CONSTANT R14, desc[UR6][R14.64] ;  /* 0x000000060e0e7981 */ /* 0x000ea4000c1e9900 */
[C---:B------:R-:W-:Y:S02]  /*03d0*/  IMAD.WIDE.U32 R12, R19.reuse, 0x4, R4 ;  /* 0x00000004130c7825 */ /* 0x040fe400078e0004 */
[----:B------:R-:W3:Y:S02]  /*03e0*/  LDG.E.CONSTANT R11, desc[UR6][R10.64] ;  /* 0x000000060a0b7981 */ /* 0x000ee4000c1e9900 */
[----:B------:R-:W-:Y:S02]  /*03f0*/  IMAD.WIDE.U32 R20, R19, 0x4, R8 ;  /* 0x0000000413147825 */ /* 0x000fe400078e0008 */
[----:B------:R-:W2:Y:S04]  /*0400*/  LDG.E.CONSTANT R13, desc[UR6][R12.64] ;  /* 0x000000060c0d7981 */ /* 0x000ea8000c1e9900 */
[----:B------:R-:W3:Y:S01]  /*0410*/  LDG.E.CONSTANT R20, desc[UR6][R20.64] ;  /* 0x0000000614147981 */ /* 0x000ee2000c1e9900 */
[----:B------:R-:W-:-:S04]  /*0420*/  IMAD.WIDE.U32 R30, R23, 0x4, R4 ;  /* 0x00000004171e7825 */ /* 0x000fc800078e0004 */
[----:B------:R-:W-:Y:S02]  /*0430*/  IMAD.WIDE.U32 R32, R23, 0x4, R8 ;  /* 0x0000000417207825 */ /* 0x000fe400078e0008 */
[----:B------:R-:W4:Y:S04]  /*0440*/  LDG.E.CONSTANT R31, desc[UR6][R30.64] ;  /* 0x000000061e1f7981 */ /* 0x000f28000c1e9900 */
[----:B------:R-:W5:Y:S01]  /*0450*/  LDG.E.CONSTANT R32, desc[UR6][R32.64] ;  /* 0x0000000620207981 */ /* 0x000f62000c1e9900 */
[----:B------:R-:W-:Y:S01]  /*0460*/  MOV R26, R7 ;  /* 0x00000007001a7202 */ /* 0x000fe20000000f00 */
[----:B------:R-:W-:Y:S02]  /*0470*/  IMAD.MOV.U32 R24, RZ, RZ, R6 ;  /* 0x000000ffff187224 */ /* 0x000fe400078e0006 */
[C---:B--2---:R-:W-:Y:S01]  /*0480*/  FADD R35, R14.reuse, -R13 ;  /* 0x8000000d0e237221 */ /* 0x044fe20000000000 */
[----:B------:R-:W-:Y:S01]  /*0490*/  FSETP.GT.AND P1, PT, R14, R13, PT ;  /* 0x0000000d0e00720b */ /* 0x000fe20003f24000 */
[----:B---3--:R-:W-:-:S05]  /*04a0*/  FADD R28, -R11, R20 ;  /* 0x000000140b1c7221 */ /* 0x008fca0000000100 */
[C---:B------:R-:W-:Y:S02]  /*04b0*/  FSETP.GT.AND P2, PT, R28.reuse, R35, PT ;  /* 0x000000231c00720b */ /* 0x040fe40003f44000 */
[C---:B------:R-:W-:Y:S01]  /*04c0*/  FSETP.GT.AND P0, PT, R35.reuse, R28, PT ;  /* 0x0000001c2300720b */ /* 0x040fe20003f04000 */
[----:B------:R-:W-:Y:S01]  /*04d0*/  FADD R35, R35, R26 ;  /* 0x0000001a23237221 */ /* 0x000fe20000000000 */
[----:B------:R-:W-:Y:S01]  /*04e0*/  FADD R7, R28, R24 ;  /* 0x000000181c077221 */ /* 0x000fe20000000000 */
[----:B------:R-:W-:-:S03]  /*04f0*/  FSETP.GT.AND P3, PT, R20, R11, PT ;  /* 0x0000000b1400720b */ /* 0x000fc60003f64000 */
[----:B------:R-:W-:Y:S02]  /*0500*/  @P1 FSEL R26, R35, R26, P0 ;  /* 0x0000001a231a1208 */ /* 0x000fe40000000000 */
[----:B----4-:R-:W-:Y:S01]  /*0510*/  FSETP.GT.AND P1, PT, R31, R14, PT ;  /* 0x0000000e1f00720b */ /* 0x010fe20003f24000 */
[----:B-----5:R-:W-:Y:S02]  /*0520*/  FADD R20, R11, -R32 ;  /* 0x800000200b147221 */ /* 0x020fe40000000000 */
[----:B------:R-:W-:Y:S01]  /*0530*/  @P2 FSEL R24, R7, R24, P3 ;  /* 0x0000001807182208 */ /* 0x000fe20001800000 */
[----:B------:R-:W-:Y:S01]  /*0540*/  IMAD.WIDE.U32 R6, R25, 0x4, R4 ;  /* 0x0000000419067825 */ /* 0x000fe200078e0004 */
[----:B------:R-:W-:-:S03]  /*0550*/  FSETP.GT.AND P3, PT, R11, R32, PT ;  /* 0x000000200b00720b */ /* 0x000fc60003f64000 */
[----:B------:R-:W-:Y:S01]  /*0560*/  FADD R13, -R14, R31 ;  /* 0x0000001f0e0d7221 */ /* 0x000fe20000000100 */
[----:B------:R-:W-:-:S04]  /*0570*/  IMAD.WIDE.U32 R10, R25, 0x4, R8 ;  /* 0x00000004190a7825 */ /* 0x000fc800078e0008 */
[----:B------:R-:W-:Y:S01]  /*0580*/  FADD R15, R26, R13 ;  /* 0x0000000d1a0f7221 */ /* 0x000fe20000000000 */
[----:B------:R-:W2:Y:S01]  /*0590*/  LDG.E.CONSTANT R6, desc[UR6][R6.64] ;  /* 0x0000000606067981 */ /* 0x000ea2000c1e9900 */
[----:B------:R-:W-:Y:S02]  /*05a0*/  FSETP.GT.AND P0, PT, R13, R20, PT ;  /* 0x000000140d00720b */ /* 0x000fe40003f04000 */
[----:B------:R-:W-:Y:S01]  /*05b0*/  FSETP.GT.AND P2, PT, R20, R13, PT ;  /* 0x0000000d1400720b */ /* 0x000fe20003f44000 */
[----:B------:R-:W3:Y:S01]  /*05c0*/  LDG.E.CONSTANT R11, desc[UR6][R10.64] ;  /* 0x000000060a0b7981 */ /* 0x000ee2000c1e9900 */
[----:B------:R-:W-:Y:S01]  /*05d0*/  IMAD.WIDE.U32 R12, R29, 0x4, R4 ;  /* 0x000000041d0c7825 */ /* 0x000fe200078e0004 */
[----:B------:R-:W-:-:S03]  /*05e0*/  @P1 FSEL R26, R15, R26, P0 ;  /* 0x0000001a0f1a1208 */ /* 0x000fc60000000000 */
[----:B------:R-:W-:Y:S02]  /*05f0*/  IMAD.WIDE.U32 R14, R29, 0x4, R8 ;  /* 0x000000041d0e7825 */ /* 0x000fe400078e0008 */
[----:B------:R-:W4:Y:S04]  /*0600*/  LDG.E.CONSTANT R13, desc[UR6][R12.64] ;  /* 0x000000060c0d7981 */ /* 0x000f28000c1e9900 */
[----:B------:R-:W5:Y:S01]  /*0610*/  LDG.E.CONSTANT R14, desc[UR6][R14.64] ;  /* 0x000000060e0e7981 */ /* 0x000f62000c1e9900 */
[----:B------:R-:W-:-:S05]  /*0620*/  FADD R21, R24, R20 ;  /* 0x0000001418157221 */ /* 0x000fca0000000000 */
[----:B------:R-:W-:Y:S01]  /*0630*/  @P2 FSEL R24, R21, R24, P3 ;  /* 0x0000001815182208 */ /* 0x000fe20001800000 */
[----:B------:R-:W-:Y:S01]  /*0640*/  VIADD R22, R22, 0x4 ;  /* 0x0000000416167836 */ /* 0x000fe20000000000 */
[----:B------:R-:W-:Y:S01]  /*0650*/  IADD3 R2, PT, PT, R2, 0x4, RZ ;  /* 0x0000000402027810 */ /* 0x000fe20007ffe0ff */
[C---:B------:R-:W-:Y:S01]  /*0660*/  IMAD R19, R3.reuse, 0x4, R19 ;  /* 0x0000000403137824 */ /* 0x040fe200078e0213 */
[C---:B------:R-:W-:Y:S01]  /*0670*/  LEA R25, R3.reuse, R25, 0x2 ;  /* 0x0000001903197211 */ /* 0x040fe200078e10ff */
[C---:B------:R-:W-:Y:S02]  /*0680*/  IMAD R23, R3.reuse, 0x4, R23 ;  /* 0x0000000403177824 */ /* 0x040fe400078e0217 */
[C---:B------:R-:W-:Y:S02]  /*0690*/  IMAD R27, R3.reuse, 0x4, R27 ;  /* 0x00000004031b7824 */ /* 0x040fe400078e021b */
[----:B------:R-:W-:Y:S01]  /*06a0*/  IMAD R29, R3, 0x4, R29 ;  /* 0x00000004031d7824 */ /* 0x000fe200078e021d */
[----:B--2---:R-:W-:Y:S01]  /*06b0*/  FSETP.GT.AND P3, PT, R6, R31, PT ;  /* 0x0000001f0600720b */ /* 0x004fe20003f64000 */
[----:B------:R-:W-:Y:S01]  /*06c0*/  FADD R31, -R31, R6 ;  /* 0x000000061f1f7221 */ /* 0x000fe20000000100 */
[----:B---3--:R-:W-:-:S05]  /*06d0*/  FADD R10, R32, -R11 ;  /* 0x8000000b200a7221 */ /* 0x008fca0000000000 */
[----:B------:R-:W-:Y:S02]  /*06e0*/  FSETP.GT.AND P4, PT, R10, R31, PT ;  /* 0x0000001f0a00720b */ /* 0x000fe40003f84000 */
[----:B----4-:R-:W-:Y:S01]  /*06f0*/  FSETP.GT.AND P1, PT, R13, R6, PT ;  /* 0x000000060d00720b */ /* 0x010fe20003f24000 */
[----:B------:R-:W-:Y:S01]  /*0700*/  FADD R13, -R6, R13 ;  /* 0x0000000d060d7221 */ /* 0x000fe20000000100 */
[----:B------:R-:W-:Y:S01]  /*0710*/  FSETP.GT.AND P2, PT, R31, R10, PT ;  /* 0x0000000a1f00720b */ /* 0x000fe20003f44000 */
[----:B-----5:R-:W-:Y:S01]  /*0720*/  FADD R6, R11, -R14 ;  /* 0x8000000e0b067221 */ /* 0x020fe20000000000 */
[----:B------:R-:W-:Y:S01]  /*0730*/  FADD R31, R26, R31 ;  /* 0x0000001f1a1f7221 */ /* 0x000fe20000000000 */
[----:B------:R-:W-:Y:S01]  /*0740*/  FADD R7, R24, R10 ;  /* 0x0000000a18077221 */ /* 0x000fe20000000000 */
[----:B------:R-:W-:Y:S02]  /*0750*/  FSETP.GT.AND P5, PT, R32, R11, PT ;  /* 0x0000000b2000720b */ /* 0x000fe40003fa4000 */
[----:B------:R-:W-:-:S02]  /*0760*/  FSETP.GT.AND P0, PT, R6, R13, PT ;  /* 0x0000000d0600720b */ /* 0x000fc40003f04000 */
[----:B------:R-:W-:Y:S02]  /*0770*/  @P3 FSEL R26, R31, R26, P2 ;  /* 0x0000001a1f1a3208 */ /* 0x000fe40001000000 */
[----:B------:R-:W-:Y:S02]  /*0780*/  @P4 FSEL R24, R7, R24, P5 ;  /* 0x0000001807184208 */ /* 0x000fe40002800000 */
[----:B------:R-:W-:Y:S01]  /*0790*/  FSETP.GT.AND P2, PT, R13, R6, PT ;  /* 0x000000060d00720b */ /* 0x000fe20003f44000 */
[----:B------:R-:W-:Y:S01]  /*07a0*/  FADD R7, R26, R13 ;  /* 0x0000000d1a077221 */ /* 0x000fe20000000000 */
[----:B------:R-:W-:Y:S01]  /*07b0*/  FSETP.GT.AND P3, PT, R11, R14, PT ;  /* 0x0000000e0b00720b */ /* 0x000fe20003f64000 */
[----:B------:R-:W-:-:S05]  /*07c0*/  FADD R13, R24, R6 ;  /* 0x00000006180d7221 */ /* 0x000fca0000000000 */
[----:B------:R-:W-:Y:S02]  /*07d0*/  @P0 FSEL R24, R13, R24, P3 ;  /* 0x000000180d180208 */ /* 0x000fe40001800000 */
[----:B------:R-:W-:Y:S02]  /*07e0*/  ISETP.NE.AND P0, PT, R22, RZ, PT ;  /* 0x000000ff1600720c */ /* 0x000fe40003f05270 */
[----:B------:R-:W-:Y:S01]  /*07f0*/  @P1 FSEL R26, R7, R26, P2 ;  /* 0x0000001a071a1208 */ /* 0x000fe20001000000 */
[----:B------:R-:W-:-:S03]  /*0800*/  IMAD.MOV.U32 R6, RZ, RZ, R24 ;  /* 0x000000ffff067224 */ /* 0x000fc600078e0018 */
[----:B------:R-:W-:-:S07]  /*0810*/  MOV R7, R26 ;  /* 0x0000001a00077202 */ /* 0x000fce0000000f00 */
[----:B------:R-:W-:Y:S05]  /*0820*/  @P0 BRA `(.L_x_5) ;  /* 0xfffffff800dc0947 */ /* 0x000fea000383ffff */
.L_x_4:
[----:B------:R-:W-:-:S13]  /*0830*/  LOP3.LUT P0, R4, R0, 0x3, RZ, 0xc0, !PT ;  /* 0x0000000300047812 */ /* 0x000fda000780c0ff */
[----:B------:R-:W-:Y:S05]  /*0840*/  @!P0 BRA `(.L_x_3) ;  /* 0x0000000400048947 */ /* 0x000fea0003800000 */
[----:B------:R-:W-:Y:S02]  /*0850*/  ISETP.NE.AND P1, PT, R4, 0x1, PT ;  /* 0x000000010400780c */ /* 0x000fe40003f25270 */
[----:B------:R-:W-:-:S04]  /*0860*/  LOP3.LUT R0, R0, 0x1, RZ, 0xc0, !PT ;  /* 0x0000000100007812 */ /* 0x000fc800078ec0ff */
[----:B------:R-:W-:-:S07]  /*0870*/  ISETP.NE.U32.AND P0, PT, R0, 0x1, PT ;  /* 0x000000010000780c */ /* 0x000fce0003f05070 */
[----:B------:R-:W-:Y:S06]  /*0880*/  @!P1 BRA `(.L_x_6) ;  /* 0x0000000000989947 */ /* 0x000fec0003800000 */
[----:B------:R-:W0:Y:S01]  /*0890*/  LDC.64 R8, c[0x0][0x380] ;  /* 0x0000e000ff087b82 */ /* 0x000e220000000a00 */
[----:B------:R-:W-:-:S04]  /*08a0*/  IMAD R21, R2, R3, R16 ;  /* 0x0000000302157224 */ /* 0x000fc800078e0210 */
[----:B------:R-:W-:-:S03]  /*08b0*/  IMAD.IADD R19, R21, 0x1, R3 ;  /* 0x0000000115137824 */ /* 0x000fc600078e0203 */
[----:B------:R-:W1:Y:S01]  /*08c0*/  LDC.64 R4, c[0x0][0x388] ;  /* 0x0000e200ff047b82 */ /* 0x000e620000000a00 */
[----:B0-----:R-:W-:-:S04]  /*08d0*/  IMAD.WIDE.U32 R14, R21, 0x4, R8 ;  /* 0x00000004150e7825 */ /* 0x001fc800078e0008 */
[----:B------:R-:W-:Y:S02]  /*08e0*/  IMAD.WIDE.U32 R10, R19, 0x4, R8 ;  /* 0x00000004130a7825 */ /* 0x000fe400078e0008 */
[----:B------:R-:W2:Y:S02]  /*08f0*/  LDG.E.CONSTANT R15, desc[UR6][R14.64] ;  /* 0x000000060e0f7981 */ /* 0x000ea4000c1e9900 */
[--C-:B-1----:R-:W-:Y:S02]  /*0900*/  IMAD.WIDE.U32 R20, R21, 0x4, R4.reuse ;  /* 0x0000000415147825 */ /* 0x102fe400078e0004 */
[----:B------:R-:W2:Y:S02]  /*0910*/  LDG.E.CONSTANT R10, desc[UR6][R10.64] ;  /* 0x000000060a0a7981 */ /* 0x000ea4000c1e9900 */
[C---:B------:R-:W-:Y:S01]  /*0920*/  IMAD.WIDE.U32 R12, R19.reuse, 0x4, R4 ;  /* 0x00000004130c7825 */ /* 0x040fe200078e0004 */
[----:B------:R-:W-:Y:S01]  /*0930*/  IADD3 R19, PT, PT, R19, R3, RZ ;  /* 0x0000000313137210 */ /* 0x000fe20007ffe0ff */
[----:B------:R-:W3:Y:S04]  /*0940*/  LDG.E.CONSTANT R21, desc[UR6][R20.64] ;  /* 0x0000000614157981 */ /* 0x000ee8000c1e9900 */
[----:B------:R-:W3:Y:S01]  /*0950*/  LDG.E.CONSTANT R12, desc[UR6][R12.64] ;  /* 0x000000060c0c7981 */ /* 0x000ee2000c1e9900 */
[----:B------:R-:W-:-:S04]  /*0960*/  IMAD.WIDE.U32 R8, R19, 0x4, R8 ;  /* 0x0000000413087825 */ /* 0x000fc800078e0008 */
[----:B------:R-:W-:Y:S02]  /*0970*/  IMAD.WIDE.U32 R4, R19, 0x4, R4 ;  /* 0x0000000413047825 */ /* 0x000fe400078e0004 */
[----:B------:R-:W4:Y:S04]  /*0980*/  LDG.E.CONSTANT R9, desc[UR6][R8.64] ;  /* 0x0000000608097981 */ /* 0x000f28000c1e9900 */
[----:B------:R-:W5:Y:S01]  /*0990*/  LDG.E.CONSTANT R5, desc[UR6][R4.64] ;  /* 0x0000000604057981 */ /* 0x000f62000c1e9900 */
[----:B------:R-:W-:Y:S02]  /*09a0*/  VIADD R2, R2, 0x2 ;  /* 0x0000000202027836 */ /* 0x000fe40000000000 */
[C---:B--2---:R-:W-:Y:S01]  /*09b0*/  FADD R0, R10.reuse, -R15 ;  /* 0x8000000f0a007221 */ /* 0x044fe20000000000 */
[----:B------:R-:W-:Y:S01]  /*09c0*/  FSETP.GT.AND P4, PT, R10, R15, PT ;  /* 0x0000000f0a00720b */ /* 0x000fe20003f84000 */
[----:B---3--:R-:W-:-:S05]  /*09d0*/  FADD R19, -R12, R21 ;  /* 0x000000150c137221 */ /* 0x008fca0000000100 */
[----:B------:R-:W-:Y:S01]  /*09e0*/  FSETP.GT.AND P5, PT, R19, R0, PT ;  /* 0x000000001300720b */ /* 0x000fe20003fa4000 */
[----:B----4-:R-:W-:Y:S01]  /*09f0*/  FADD R14, -R10, R9 ;  /* 0x000000090a0e7221 */ /* 0x010fe20000000100 */
[----:B------:R-:W-:Y:S01]  /*0a00*/  FSETP.GT.AND P2, PT, R9, R10, PT ;  /* 0x0000000a0900720b */ /* 0x000fe20003f44000 */
[----:B-----5:R-:W-:Y:S01]  /*0a10*/  FADD R11, R12, -R5 ;  /* 0x800000050c0b7221 */ /* 0x020fe20000000000 */
[----:B------:R-:W-:Y:S01]  /*0a20*/  FSETP.GT.AND P3, PT, R0, R19, PT ;  /* 0x000000130000720b */ /* 0x000fe20003f64000 */
[----:B------:R-:W-:Y:S01]  /*0a30*/  FADD R10, R7, R0 ;  /* 0x00000000070a7221 */ /* 0x000fe20000000000 */
[----:B------:R-:W-:Y:S01]  /*0a40*/  FADD R19, R6, R19 ;  /* 0x0000001306137221 */ /* 0x000fe20000000000 */
[----:B------:R-:W-:Y:S02]  /*0a50*/  FSETP.GT.AND P6, PT, R21, R12, PT ;  /* 0x0000000c1500720b */ /* 0x000fe40003fc4000 */
[----:B------:R-:W-:Y:S02]  /*0a60*/  FSETP.GT.AND P1, PT, R11, R14, PT ;  /* 0x0000000e0b00720b */ /* 0x000fe40003f24000 */
[----:B------:R-:W-:-:S02]  /*0a70*/  @P4 FSEL R7, R10, R7, P3 ;  /* 0x000000070a074208 */ /* 0x000fc40001800000 */
[----:B------:R-:W-:Y:S02]  /*0a80*/  @P5 FSEL R6, R19, R6, P6 ;  /* 0x0000000613065208 */ /* 0x000fe40003000000 */
[----:B------:R-:W-:Y:S01]  /*0a90*/  FSETP.GT.AND P3, PT, R14, R11, PT ;  /* 0x0000000b0e00720b */ /* 0x000fe20003f64000 */
[----:B------:R-:W-:Y:S01]  /*0aa0*/  FADD R0, R7, R14 ;  /* 0x0000000e07007221 */ /* 0x000fe20000000000 */
[----:B------:R-:W-:Y:S01]  /*0ab0*/  FSETP.GT.AND P4, PT, R12, R5, PT ;  /* 0x000000050c00720b */ /* 0x000fe20003f84000 */
[----:B------:R-:W-:-:S03]  /*0ac0*/  FADD R11, R6, R11 ;  /* 0x0000000b060b7221 */ /* 0x000fc60000000000 */
[----:B------:R-:W-:Y:S02]  /*0ad0*/  @P2 FSEL R7, R0, R7, P3 ;  /* 0x0000000700072208 */ /* 0x000fe40001800000 */
[----:B------:R-:W-:-:S07]  /*0ae0*/  @P1 FSEL R6, R11, R6, P4 ;  /* 0x000000060b061208 */ /* 0x000fce0002000000 */
.L_x_6:
[----:B------:R-:W-:Y:S05]  /*0af0*/  @P0 BRA `(.L_x_3) ;  /* 0x0000000000580947 */ /* 0x000fea0003800000 */
        /* <DEDUP_REMOVED lines=9> */
[----:B------:R-:W-:Y:S02]  /*0b90*/  IMAD.WIDE.U32 R4, R15, 0x4, R12 ;  /* 0x000000040f047825 */ /* 0x000fe400078e000c */
[----:B------:R-:W3:Y:S04]  /*0ba0*/  LDG.E.CONSTANT R11, desc[UR6][R10.64] ;  /* 0x000000060a0b7981 */ /* 0x000ee8000c1e9900 */
[----:B------:R-:W3:Y:S01]  /*0bb0*/  LDG.E.CONSTANT R4, desc[UR6][R4.64] ;  /* 0x0000000604047981 */ /* 0x000ee2000c1e9900 */
[C---:B--2---:R-:W-:Y:S01]  /*0bc0*/  FADD R0, R2.reuse, -R9 ;  /* 0x8000000902007221 */ /* 0x044fe20000000000 */
[----:B------:R-:W-:Y:S01]  /*0bd0*/  FSETP.GT.AND P1, PT, R2, R9, PT ;  /* 0x000000090200720b */ /* 0x000fe20003f24000 */
[----:B---3--:R-:W-:-:S05]  /*0be0*/  FADD R13, -R4, R11 ;  /* 0x0000000b040d7221 */ /* 0x008fca0000000100 */
[----:B------:R-:W-:Y:S02]  /*0bf0*/  FSETP.GT.AND P2, PT, R13, R0, PT ;  /* 0x000000000d00720b */ /* 0x000fe40003f44000 */
[----:B------:R-:W-:Y:S01]  /*0c00*/  FSETP.GT.AND P0, PT, R0, R13, PT ;  /* 0x0000000d0000720b */ /* 0x000fe20003f04000 */
[----:B------:R-:W-:Y:S01]  /*0c10*/  FADD R0, R7, R0 ;  /* 0x0000000007007221 */ /* 0x000fe20000000000 */
[----:B------:R-:W-:Y:S01]  /*0c20*/  FADD R13, R6, R13 ;  /* 0x0000000d060d7221 */ /* 0x000fe20000000000 */
[----:B------:R-:W-:-:S03]  /*0c30*/  FSETP.GT.AND P3, PT, R11, R4, PT ;  /* 0x000000040b00720b */ /* 0x000fc60003f64000 */
[----:B------:R-:W-:-:S05]  /*0c40*/  @P1 FSEL R7, R0, R7, P0 ;  /* 0x0000000700071208 */ /* 0x000fca0000000000 */
[----:B------:R-:W-:-:S07]  /*0c50*/  @P2 FSEL R6, R13, R6, P3 ;  /* 0x000000060d062208 */ /* 0x000fce0001800000 */
.L_x_3:
[----:B------:R-:W-:Y:S01]  /*0c60*/  FSETP.GT.AND P0, PT, R7, -R6, PT ;  /* 0x800000060700720b */ /* 0x000fe20003f04000 */
[----:B------:R-:W-:-:S12]  /*0c70*/  HFMA2 R5, -RZ, RZ, 0, 0 ;  /* 0x00000000ff057431 */ /* 0x000fd800000001ff */
[----:B------:R-:W-:Y:S05]  /*0c80*/  @!P0 BRA `(.L_x_7) ;  /* 0x00000000003c8947 */ /* 0x000fea0003800000 */
[C-C-:B------:R-:W-:Y:S01]  /*0c90*/  FADD R4, R7.reuse, R6.reuse ;  /* 0x0000000607047221 */ /* 0x140fe20000000000 */
[----:B------:R-:W-:-:S03]  /*0ca0*/  FADD R3, R7, -R6 ;  /* 0x8000000607037221 */ /* 0x000fc60000000000 */
[----:B------:R-:W0:Y:S01]  /*0cb0*/  MUFU.RCP R0, R4 ;  /* 0x0000000400007308 */ /* 0x000e220000001000 */
[----:B------:R-:W-:-:S07]  /*0cc0*/  FMUL R3, |R3|, 100 ;  /* 0x42c8000003037820 */ /* 0x000fce0000400200 */
[----:B------:R-:W1:Y:S01]  /*0cd0*/  FCHK P0, R3, R4 ;  /* 0x0000000403007302 */ /* 0x000e620000000000 */
[----:B0-----:R-:W-:-:S04]  /*0ce0*/  FFMA R5, -R4, R0, 1 ;  /* 0x3f80000004057423 */ /* 0x001fc80000000100 */
[----:B------:R-:W-:-:S04]  /*0cf0*/  FFMA R0, R0, R5, R0 ;  /* 0x0000000500007223 */ /* 0x000fc80000000000 */
[----:B------:R-:W-:-:S04]  /*0d00*/  FFMA R5, R3, R0, RZ ;  /* 0x0000000003057223 */ /* 0x000fc800000000ff */
[----:B------:R-:W-:-:S04]  /*0d10*/  FFMA R2, -R4, R5, R3 ;  /* 0x0000000504027223 */ /* 0x000fc80000000103 */
[----:B------:R-:W-:Y:S01]  /*0d20*/  FFMA R0, R0, R2, R5 ;  /* 0x0000000200007223 */ /* 0x000fe20000000005 */
[----:B-1----:R-:W-:Y:S06]  /*0d30*/  @!P0 BRA `(.L_x_8) ;  /* 0x00000000000c8947 */ /* 0x002fec0003800000 */
[----:B------:R-:W-:Y:S01]  /*0d40*/  IMAD.MOV.U32 R0, RZ, RZ, R4 ;  /* 0x000000ffff007224 */ /* 0x000fe200078e0004 */
[----:B------:R-:W-:-:S07]  /*0d50*/  MOV R8, 0xd70 ;  /* 0x00000d7000087802 */ /* 0x000fce0000000f00 */
[----:B------:R-:W-:Y:S05]  /*0d60*/  CALL.REL.NOINC `($__internal_1_$__cuda_sm3x_div_rn_noftz_f32_slowpath) ;  /* 0x0000002400687944 */ /* 0x000fea0003c00000 */
.L_x_8:
[----:B------:R-:W-:-:S07]  /*0d70*/  IMAD.MOV.U32 R5, RZ, RZ, R0 ;  /* 0x000000ffff057224 */ /* 0x000fce00078e0000 */
.L_x_7:
[----:B------:R-:W0:Y:S02]  /*0d80*/  LDCU UR4, c[0x0][0x3a0] ;  /* 0x00007400ff0477ac */ /* 0x000e240008000800 */
[----:B0-----:R-:W-:-:S04]  /*0d90*/  I2FP.F32.U32 R0, UR4 ;  /* 0x0000000400007c45 */ /* 0x001fc80008201000 */
[----:B------:R-:W-:-:S04]  /*0da0*/  IADD3 R2, PT, PT, R0, 0x1800000, RZ ;  /* 0x0180000000027810 */ /* 0x000fc80007ffe0ff */
[----:B------:R-:W-:-:S04]  /*0db0*/  LOP3.LUT R2, R2, 0x7f800000, RZ, 0xc0, !PT ;  /* 0x7f80000002027812 */ /* 0x000fc800078ec0ff */
[----:B------:R-:W-:-:S13]  /*0dc0*/  ISETP.GT.U32.AND P0, PT, R2, 0x1ffffff, PT ;  /* 0x01ffffff0200780c */ /* 0x000fda0003f04070 */
[----:B------:R-:W-:Y:S05]  /*0dd0*/  @P0 BRA `(.L_x_9) ;  /* 0x00000000000c0947 */ /* 0x000fea0003800000 */
[----:B------:R-:W-:-:S07]  /*0de0*/  MOV R2, 0xe00 ;  /* 0x00000e0000027802 */ /* 0x000fce0000000f00 */
[----:B------:R-:W-:Y:S05]  /*0df0*/  CALL.REL.NOINC `($__internal_0_$__cuda_sm20_rcp_rn_f32_slowpath) ;  /* 0x0000002000747944 */ /* 0x000fea0003c00000 */
[----:B------:R-:W-:Y:S05]  /*0e00*/  BRA `(.L_x_10) ;  /* 0x0000000000107947 */ /* 0x000fea0003800000 */
.L_x_9:
[----:B------:R-:W0:Y:S02]  /*0e10*/  MUFU.RCP R3, R0 ;  /* 0x0000000000037308 */ /* 0x000e240000001000 */
[----:B0-----:R-:W-:-:S04]  /*0e20*/  FFMA R2, R0, R3, -1 ;  /* 0xbf80000000027423 */ /* 0x001fc80000000003 */
[----:B------:R-:W-:-:S04]  /*0e30*/  FADD.FTZ R2, -R2, -RZ ;  /* 0x800000ff02027221 */ /* 0x000fc80000010100 */
[----:B------:R-:W-:-:S07]  /*0e40*/  FFMA R4, R3, R2, R3 ;  /* 0x0000000203047223 */ /* 0x000fce0000000003 */
.L_x_10:
[----:B------:R-:W0:Y:S02]  /*0e50*/  LDC R0, c[0x0][0x3a0] ;  /* 0x0000e800ff007b82 */ /* 0x000e240000000800 */
[----:B0-----:R-:W-:Y:S01]  /*0e60*/  ISETP.GT.U32.AND P0, PT, R0, 0x100, PT ;  /* 0x000001000000780c */ /* 0x001fe20003f04070 */
[----:B------:R-:W-:-:S12]  /*0e70*/  IMAD.IADD R2, R17, 0x1, R0 ;  /* 0x0000000111027824 */ /* 0x000fd800078e0200 */
[----:B------:R-:W-:Y:S05]  /*0e80*/  @P0 BRA `(.L_x_11) ;  /* 0x0000000400080947 */ /* 0x000fea0003800000 */
[C---:B------:R-:W-:Y:S01]  /*0e90*/  VIADD R3, R0.reuse, 0xffffffff ;  /* 0xffffffff00037836 */ /* 0x040fe20000000000 */
[----:B------:R-:W-:Y:S02]  /*0ea0*/  LOP3.LUT R13, R0, 0xf, RZ, 0xc0, !PT ;  /* 0x0000000f000d7812 */ /* 0x000fe400078ec0ff */
[----:B------:R-:W-:Y:S02]  /*0eb0*/  MOV R20, RZ ;  /* 0x000000ff00147202 */ /* 0x000fe40000000f00 */
[----:B------:R-:W-:Y:S02]  /*0ec0*/  ISETP.GE.U32.AND P0, PT, R3, 0xf, PT ;  /* 0x0000000f0300780c */ /* 0x000fe40003f06070 */
[----:B------:R-:W-:-:S11]  /*0ed0*/  ISETP.NE.AND P1, PT, R13, RZ, PT ;  /* 0x000000ff0d00720c */ /* 0x000fd60003f25270 */
[----:B------:R-:W-:Y:S05]  /*0ee0*/  @!P0 BRA `(.L_x_12) ;  /* 0x00000000004c8947 */ /* 0x000fea0003800000 */
[C---:B------:R-:W-:Y:S01]  /*0ef0*/  LOP3.LUT R3, R0.reuse, 0xffff, RZ, 0xc0, !PT ;  /* 0x0000ffff00037812 */ /* 0x040fe200078ec0ff */
[----:B------:R-:W-:Y:S01]  /*0f00*/  VIADD R12, R1, 0x20 ;  /* 0x00000020010c7836 */ /* 0x000fe20000000000 */
[----:B------:R-:W-:Y:S01]  /*0f10*/  LOP3.LUT R20, R0, 0x1f0, RZ, 0xc0, !PT ;  /* 0x000001f000147812 */ /* 0x000fe200078ec0ff */
[----:B------:R-:W-:Y:S01]  /*0f20*/  IMAD.MOV.U32 R9, RZ, RZ, 0x7fc00000 ;  /* 0x7fc00000ff097424 */ /* 0x000fe200078e00ff */
[----:B------:R-:W-:Y:S01]  /*0f30*/  SHF.R.U32.HI R3, RZ, 0x4, R3 ;  /* 0x00000004ff037819 */ /* 0x000fe20000011603 */
[----:B------:R-:W-:Y:S01]  /*0f40*/  IMAD.MOV.U32 R10, RZ, RZ, 0x7fc00000 ;  /* 0x7fc00000ff0a7424 */ /* 0x000fe200078e00ff */
[----:B------:R-:W-:Y:S02]  /*0f50*/  MOV R8, 0x7fc00000 ;  /* 0x7fc0000000087802 */ /* 0x000fe40000000f00 */
[----:B------:R-:W-:Y:S01]  /*0f60*/  MOV R11, 0x7fc00000 ;  /* 0x7fc00000000b7802 */ /* 0x000fe20000000f00 */
[----:B------:R-:W-:-:S05]  /*0f70*/  IMAD.SHL.U32 R3, R3, 0x10, RZ ;  /* 0x0000001003037824 */ /* 0x000fca00078e00ff */
[----:B------:R-:W-:-:S05]  /*0f80*/  LOP3.LUT R3, R3, 0x1f0, RZ, 0xe2, !PT ;  /* 0x000001f003037812 */ /* 0x000fca00078ee2ff */
[----:B------:R-:W-:-:S07]  /*0f90*/  IMAD.MOV R3, RZ, RZ, -R3 ;  /* 0x000000ffff037224 */ /* 0x000fce00078e0a03 */
.L_x_13:
[----:B------:R-:W-:Y:S01]  /*0fa0*/  VIADD R3, R3, 0x10 ;  /* 0x0000001003037836 */ /* 0x000fe20000000000 */
[----:B------:R-:W-:Y:S04]  /*0fb0*/  STL.128 [R12+-0x20], R8 ;  /* 0xffffe0080c007387 */ /* 0x000fe80000100c00 */
[----:B------:R-:W-:Y:S01]  /*0fc0*/  ISETP.NE.AND P0, PT, R3, RZ, PT ;  /* 0x000000ff0300720c */ /* 0x000fe20003f05270 */
[----:B------:R-:W-:Y:S04]  /*0fd0*/  STL.128 [R12+-0x10], R8 ;  /* 0xfffff0080c007387 */ /* 0x000fe80000100c00 */
[----:B------:R-:W-:Y:S04]  /*0fe0*/  STL.128 [R12], R8 ;  /* 0x000000080c007387 */ /* 0x000fe80000100c00 */
[----:B------:R0:W-:Y:S02]  /*0ff0*/  STL.128 [R12+0x10], R8 ;  /* 0x000010080c007387 */ /* 0x0001e40000100c00 */
[----:B0-----:R-:W-:-:S02]  /*1000*/  IADD3 R12, PT, PT, R12, 0x40, RZ ;  /* 0x000000400c0c7810 */ /* 0x001fc40007ffe0ff */
[----:B------:R-:W-:Y:S05]  /*1010*/  @P0 BRA `(.L_x_13) ;  /* 0xfffffffc00e00947 */ /* 0x000fea000383ffff */
.L_x_12:
[----:B------:R-:W-:Y:S05]  /*1020*/  @!P1 BRA `(.L_x_14) ;  /* 0x0000000400589947 */ /* 0x000fea0003800000 */
[----:B------:R-:W-:Y:S02]  /*1030*/  ISETP.GE.U32.AND P0, PT, R13, 0x8, PT ;  /* 0x000000080d00780c */ /* 0x000fe40003f06070 */
[----:B------:R-:W-:-:S04]  /*1040*/  LOP3.LUT R3, R0, 0x7, RZ, 0xc0, !PT ;  /* 0x0000000700037812 */ /* 0x000fc800078ec0ff */
[----:B------:R-:W-:-:S07]  /*1050*/  ISETP.NE.AND P1, PT, R3, RZ, PT ;  /* 0x000000ff0300720c */ /* 0x000fce0003f25270 */
[----:B------:R-:W-:Y:S02]  /*1060*/  @P0 IMAD.MOV.U32 R8, RZ, RZ, 0x7fc00000 ;  /* 0x7fc00000ff080424 */ /* 0x000fe400078e00ff */
[C---:B------:R-:W-:Y:S02]  /*1070*/  @P0 IMAD R19, R20.reuse, 0x4, R1 ;  /* 0x0000000414130824 */ /* 0x040fe400078e0201 */
[--C-:B------:R-:W-:Y:S01]  /*1080*/  IMAD.MOV.U32 R10, RZ, RZ, R8.reuse ;  /* 0x000000ffff0a7224 */ /* 0x100fe200078e0008 */
[-C--:B------:R-:W-:Y:S01]  /*1090*/  MOV R9, R8.reuse ;  /* 0x0000000800097202 */ /* 0x080fe20000000f00 */
[--C-:B------:R-:W-:Y:S01]  /*10a0*/  IMAD.MOV.U32 R11, RZ, RZ, R8.reuse ;  /* 0x000000ffff0b7224 */ /* 0x100fe200078e0008 */
[-C--:B------:R-:W-:Y:S01]  /*10b0*/  MOV R12, R8.reuse ;  /* 0x00000008000c7202 */ /* 0x080fe20000000f00 */
[--C-:B------:R-:W-:Y:S01]  /*10c0*/  IMAD.MOV.U32 R13, RZ, RZ, R8.reuse ;  /* 0x000000ffff0d7224 */ /* 0x100fe200078e0008 */
[----:B------:R-:W-:Y:S01]  /*10d0*/  MOV R15, R8 ;  /* 0x00000008000f7202 */ /* 0x000fe20000000f00 */
[----:B------:R-:W-:Y:S01]  /*10e0*/  IMAD.MOV.U32 R14, RZ, RZ, R8 ;  /* 0x000000ffff0e7224 */ /* 0x000fe200078e0008 */
[----:B------:R0:W-:Y:S01]  /*10f0*/  @P0 STL.128 [R19], R8 ;  /* 0x0000000813000387 */ /* 0x0001e20000100c00 */
[----:B------:R-:W-:-:S03]  /*1100*/  @P0 VIADD R20, R20, 0x8 ;  /* 0x0000000814140836 */ /* 0x000fc60000000000 */
[----:B------:R0:W-:Y:S01]  /*1110*/  @P0 STL.128 [R19+0x10], R12 ;  /* 0x0000100c13000387 */ /* 0x0001e20000100c00 */
[----:B------:R-:W-:Y:S05]  /*1120*/  @!P1 BRA `(.L_x_14) ;  /* 0x0000000400189947 */ /* 0x000fea0003800000 */
[----:B------:R-:W-:Y:S02]  /*1130*/  ISETP.GE.U32.AND P0, PT, R3, 0x4, PT ;  /* 0x000000040300780c */ /* 0x000fe40003f06070 */
[----:B------:R-:W-:-:S04]  /*1140*/  LOP3.LUT R3, R0, 0x3, RZ, 0xc0, !PT ;  /* 0x0000000300037812 */ /* 0x000fc800078ec0ff */
[----:B------:R-:W-:-:S07]  /*1150*/  ISETP.NE.AND P1, PT, R3, RZ, PT ;  /* 0x000000ff0300720c */ /* 0x000fce0003f25270 */
[----:B0-----:R-:W-:Y:S01]  /*1160*/  @P0 IMAD.MOV.U32 R8, RZ, RZ, 0x7fc00000 ;  /* 0x7fc00000ff080424 */ /* 0x001fe200078e00ff */
[C---:B------:R-:W-:Y:S01]  /*1170*/  @P0 LEA R12, R20.reuse, R1, 0x2 ;  /* 0x00000001140c0211 */ /* 0x040fe200078e10ff */
[----:B------:R-:W-:Y:S02]  /*1180*/  @P0 VIADD R20, R20, 0x4 ;  /* 0x0000000414140836 */ /* 0x000fe40000000000 */
[--C-:B------:R-:W-:Y:S01]  /*1190*/  IMAD.MOV.U32 R9, RZ, RZ, R8.reuse ;  /* 0x000000ffff097224 */ /* 0x100fe200078e0008 */
[----:B------:R-:W-:Y:S01]  /*11a0*/  MOV R11, R8 ;  /* 0x00000008000b7202 */ /* 0x000fe20000000f00 */
[----:B------:R-:W-:-:S05]  /*11b0*/  IMAD.MOV.U32 R10, RZ, RZ, R8 ;  /* 0x000000ffff0a7224 */ /* 0x000fca00078e0008 */
[----:B------:R1:W-:Y:S01]  /*11c0*/  @P0 STL.128 [R12], R8 ;  /* 0x000000080c000387 */ /* 0x0003e20000100c00 */
[----:B------:R-:W-:Y:S05]  /*11d0*/  @!P1 BRA `(.L_x_14) ;  /* 0x0000000000ec9947 */ /* 0x000fea0003800000 */
[----:B------:R-:W-:Y:S01]  /*11e0*/  IMAD R20, R20, 0x4, R1 ;  /* 0x0000000414147824 */ /* 0x000fe200078e0201 */
[----:B------:R-:W-:Y:S01]  /*11f0*/  IADD3 R3, PT, PT, -R3, 0x1, RZ ;  /* 0x0000000103037810 */ /* 0x000fe20007ffe1ff */
[----:B-1----:R-:W-:-:S03]  /*1200*/  IMAD.MOV.U32 R9, RZ, RZ, 0x7fc00000 ;  /* 0x7fc00000ff097424 */ /* 0x002fc600078e00ff */
[----:B------:R-:W-:Y:S02]  /*1210*/  ISETP.NE.AND P0, PT, R3, RZ, PT ;  /* 0x000000ff0300720c */ /* 0x000fe40003f05270 */
[----:B------:R2:W-:Y:S11]  /*1220*/  STL [R20], R9 ;  /* 0x0000000914007387 */ /* 0x0005f60000100800 */
[----:B--2---:R-:W-:Y:S05]  /*1230*/  @!P0 BRA `(.L_x_14) ;  /* 0x0000000000d48947 */ /* 0x004fea0003800000 */
[----:B------:R-:W-:-:S07]  /*1240*/  IADD3 R20, PT, PT, R20, 0x4, RZ ;  /* 0x0000000414147810 */ /* 0x000fce0007ffe0ff */
.L_x_15:
[----:B------:R-:W-:Y:S01]  /*1250*/  VIADD R3, R3, 0x1 ;  /* 0x0000000103037836 */ /* 0x000fe20000000000 */
[----:B------:R0:W-:Y:S04]  /*1260*/  STL [R20], R9 ;  /* 0x0000000914007387 */ /* 0x0001e80000100800 */
[----:B------:R-:W-:Y:S01]  /*1270*/  ISETP.NE.AND P0, PT, R3, RZ, PT ;  /* 0x000000ff0300720c */ /* 0x000fe20003f05270 */
[----:B0-----:R-:W-:-:S12]  /*1280*/  VIADD R20, R20, 0x4 ;  /* 0x0000000414147836 */ /* 0x001fd80000000000 */
[----:B------:R-:W-:Y:S05]  /*1290*/  @P0 BRA `(.L_x_15) ;  /* 0xfffffffc00ec0947 */ /* 0x000fea000383ffff */
[----:B------:R-:W-:Y:S05]  /*12a0*/  BRA `(.L_x_14) ;  /* 0x0000000000b87947 */ /* 0x000fea0003800000 */
.L_x_11:
[----:B------:R-:W0:Y:S01]  /*12b0*/  LDC R3, c[0x0][0x3b8] ;  /* 0x0000ee00ff037b82 */ /* 0x000e220000000800 */
[----:B------:R-:W-:Y:S01]  /*12c0*/  LOP3.LUT R12, R0, 0x7ffffff8, RZ, 0xc0, !PT ;  /* 0x7ffffff8000c7812 */ /* 0x000fe200078ec0ff */
[----:B------:R-:W-:-:S04]  /*12d0*/  HFMA2 R14, -RZ, RZ, 0, 0 ;  /* 0x00000000ff0e7431 */ /* 0x000fc800000001ff */
[----:B------:R-:W-:Y:S02]  /*12e0*/  IMAD.MOV R13, RZ, RZ, -R12 ;  /* 0x000000ffff0d7224 */ /* 0x000fe400078e0a0c */
[----:B------:R-:W1:Y:S01]  /*12f0*/  LDC.64 R8, c[0x0][0x3b0] ;  /* 0x0000ec00ff087b82 */ /* 0x000e620000000a00 */
[----:B0-----:R-:W-:-:S04]  /*1300*/  IMAD R3, R16, R3, RZ ;  /* 0x0000000310037224 */ /* 0x001fc800078e02ff */
[----:B------:R-:W-:Y:S01]  /*1310*/  VIADD R15, R3, 0xfffffff8 ;  /* 0xfffffff8030f7836 */ /* 0x000fe20000000000 */
[----:B------:R-:W-:-:S07]  /*1320*/  MOV R19, R3 ;  /* 0x0000000300137202 */ /* 0x000fce0000000f00 */
.L_x_16:
[----:B0-----:R-:W-:Y:S01]  /*1330*/  IMAD.MOV.U32 R21, RZ, RZ, 0x7fc00000 ;  /* 0x7fc00000ff157424 */ /* 0x001fe200078e00ff */
[----:B------:R-:W-:Y:S01]  /*1340*/  IADD3 R14, PT, PT, R14, 0x8, RZ ;  /* 0x000000080e0e7810 */ /* 0x000fe20007ffe0ff */
[C---:B-1----:R-:W-:Y:S01]  /*1350*/  IMAD.WIDE R10, R19.reuse, 0x4, R8 ;  /* 0x00000004130a7825 */ /* 0x042fe200078e0208 */
[----:B------:R-:W-:-:S03]  /*1360*/  IADD3 R19, PT, PT, R19, 0x8, RZ ;  /* 0x0000000813137810 */ /* 0x000fc60007ffe0ff */
[----:B------:R-:W-:Y:S01]  /*1370*/  VIADD R13, R13, 0x8 ;  /* 0x000000080d0d7836 */ /* 0x000fe20000000000 */
[----:B------:R0:W-:Y:S01]  /*1380*/  STG.E desc[UR6][R10.64], R21 ;  /* 0x000000150a007986 */ /* 0x0001e2000c101906 */
[----:B------:R-:W-:-:S03]  /*1390*/  VIADD R15, R15, 0x8 ;  /* 0x000000080f0f7836 */ /* 0x000fc60000000000 */
[----:B------:R0:W-:Y:S01]  /*13a0*/  STG.E desc[UR6][R10.64+0x4], R21 ;  /* 0x000004150a007986 */ /* 0x0001e2000c101906 */
[----:B------:R-:W-:-:S03]  /*13b0*/  ISETP.NE.AND P0, PT, R13, RZ, PT ;  /* 0x000000ff0d00720c */ /* 0x000fc60003f05270 */
[----:B------:R0:W-:Y:S04]  /*13c0*/  STG.E desc[UR6][R10.64+0x8], R21 ;  /* 0x000008150a007986 */ /* 0x0001e8000c101906 */
[----:B------:R0:W-:Y:S04]  /*13d0*/  STG.E desc[UR6][R10.64+0xc], R21 ;  /* 0x00000c150a007986 */ /* 0x0001e8000c101906 */
[----:B------:R0:W-:Y:S04]  /*13e0*/  STG.E desc[UR6][R10.64+0x10], R21 ;  /* 0x000010150a007986 */ /* 0x0001e8000c101906 */
[----:B------:R0:W-:Y:S04]  /*13f0*/  STG.E desc[UR6][R10.64+0x14], R21 ;  /* 0x000014150a007986 */ /* 0x0001e8000c101906 */
[----:B------:R0:W-:Y:S04]  /*1400*/  STG.E desc[UR6][R10.64+0x18], R21 ;  /* 0x000018150a007986 */ /* 0x0001e8000c101906 */
[----:B------:R0:W-:Y:S01]  /*1410*/  STG.E desc[UR6][R10.64+0x1c], R21 ;  /* 0x00001c150a007986 */ /* 0x0001e2000c101906 */
[----:B------:R-:W-:Y:S05]  /*1420*/  @P0 BRA `(.L_x_16) ;  /* 0xfffffffc00c00947 */ /* 0x000fea000383ffff */
[----:B0-----:R-:W-:-:S13]  /*1430*/  LOP3.LUT P0, R10, R0, 0x7, RZ, 0xc0, !PT ;  /* 0x00000007000a7812 */ /* 0x001fda000780c0ff */
[----:B------:R-:W-:Y:S05]  /*1440*/  @!P0 BRA `(.L_x_14) ;  /* 0x0000000000508947 */ /* 0x000fea0003800000 */
[----:B------:R-:W-:Y:S02]  /*1450*/  ISETP.GE.U32.AND P0, PT, R10, 0x4, PT ;  /* 0x000000040a00780c */ /* 0x000fe40003f06070 */
[----:B------:R-:W-:-:S11]  /*1460*/  LOP3.LUT P1, R13, R0, 0x3, RZ, 0xc0, !PT ;  /* 0x00000003000d7812 */ /* 0x000fd6000782c0ff */
[----:B------:R-:W-:-:S04]  /*1470*/  @P0 IMAD.WIDE R10, R15, 0x4, R8 ;  /* 0x000000040f0a0825 */ /* 0x000fc800078e0208 */
[----:B------:R-:W-:Y:S01]  /*1480*/  @P0 VIADD R12, R14, 0x4 ;  /* 0x000000040e0c0836 */ /* 0x000fe20000000000 */
[----:B------:R2:W-:Y:S04]  /*1490*/  @P0 STG.E desc[UR6][R10.64+0x20], R21 ;  /* 0x000020150a000986 */ /* 0x0005e8000c101906 */
[----:B------:R2:W-:Y:S04]  /*14a0*/  @P0 STG.E desc[UR6][R10.64+0x24], R21 ;  /* 0x000024150a000986 */ /* 0x0005e8000c101906 */
[----:B------:R2:W-:Y:S04]  /*14b0*/  @P0 STG.E desc[UR6][R10.64+0x28], R21 ;  /* 0x000028150a000986 */ /* 0x0005e8000c101906 */
[----:B------:R2:W-:Y:S01]  /*14c0*/  @P0 STG.E desc[UR6][R10.64+0x2c], R21 ;  /* 0x00002c150a000986 */ /* 0x0005e2000c101906 */
[----:B------:R-:W-:Y:S05]  /*14d0*/  @!P1 BRA `(.L_x_14) ;  /* 0x00000000002c9947 */ /* 0x000fea0003800000 */
[----:B------:R-:W-:Y:S02]  /*14e0*/  ISETP.NE.AND P0, PT, R13, 0x1, PT ;  /* 0x000000010d00780c */ /* 0x000fe40003f05270 */
[----:B--2---:R-:W-:-:S04]  /*14f0*/  LOP3.LUT R10, R0, 0x1, RZ, 0xc0, !PT ;  /* 0x00000001000a7812 */ /* 0x004fc800078ec0ff */
[----:B------:R-:W-:-:S07]  /*1500*/  ISETP.NE.U32.AND P1, PT, R10, 0x1, PT ;  /* 0x000000010a00780c */ /* 0x000fce0003f25070 */
[----:B------:R-:W-:Y:S01]  /*1510*/  @P0 IADD3 R11, PT, PT, R3, R12, RZ ;  /* 0x0000000c030b0210 */ /* 0x000fe20007ffe0ff */
[----:B------:R-:W-:-:S04]  /*1520*/  @P0 VIADD R12, R12, 0x2 ;  /* 0x000000020c0c0836 */ /* 0x000fc80000000000 */
[----:B------:R-:W-:Y:S01]  /*1530*/  @P0 IMAD.WIDE R10, R11, 0x4, R8 ;  /* 0x000000040b0a0825 */ /* 0x000fe200078e0208 */
[----:B------:R-:W-:-:S04]  /*1540*/  @!P1 IADD3 R3, PT, PT, R3, R12, RZ ;  /* 0x0000000c03039210 */ /* 0x000fc80007ffe0ff */
[----:B------:R3:W-:Y:S01]  /*1550*/  @P0 STG.E desc[UR6][R10.64], R21 ;  /* 0x000000150a000986 */ /* 0x0007e2000c101906 */
[----:B------:R-:W-:-:S03]  /*1560*/  @!P1 IMAD.WIDE R8, R3, 0x4, R8 ;  /* 0x0000000403089825 */ /* 0x000fc600078e0208 */
[----:B------:R3:W-:Y:S04]  /*1570*/  @P0 STG.E desc[UR6][R10.64+0x4], R21 ;  /* 0x000004150a000986 */ /* 0x0007e8000c101906 */
[----:B------:R3:W-:Y:S02]  /*1580*/  @!P1 STG.E desc[UR6][R8.64], R21 ;  /* 0x0000001508009986 */ /* 0x0007e4000c101906 */
.L_x_14:
[----:B------:R-:W4:Y:S01]  /*1590*/  LDCU UR5, c[0x0][0x3a8] ;  /* 0x00007500ff0577ac */ /* 0x000f220008000800 */
[----:B--23--:R-:W-:-:S05]  /*15a0*/  VIADD R21, R17, 0x1 ;  /* 0x0000000111157836 */ /* 0x00cfca0000000000 */
[----:B----4-:R-:W-:-:S13]  /*15b0*/  ISETP.GE.AND P0, PT, R21, UR5, PT ;  /* 0x0000000515007c0c */ /* 0x010fda000bf06270 */
[----:B------:R-:W-:Y:S05]  /*15c0*/  @P0 EXIT ;  /* 0x000000000000094d */ /* 0x000fea0003800000 */
[----:B------:R-:W-:-:S13]  /*15d0*/  ISETP.GE.U32.AND P0, PT, R0, 0x101, PT ;  /* 0x000001010000780c */ /* 0x000fda0003f06070 */
[----:B------:R-:W-:Y:S05]  /*15e0*/  @!P0 BRA `(.L_x_17) ;  /* 0x0000000400c48947 */ /* 0x000fea0003800000 */
[----:B01----:R-:W0:Y:S01]  /*15f0*/  LDC R11, c[0x0][0x3a4] ;  /* 0x0000e900ff0b7b82 */ /* 0x003e220000000800 */
[----:B------:R-:W1:Y:S01]  /*1600*/  LDCU UR4, c[0x0][0x3a4] ;  /* 0x00007480ff0477ac */ /* 0x000e620008000800 */
[----:B------:R-:W-:Y:S02]  /*1610*/  HFMA2 R12, -RZ, RZ, 0, 0 ;  /* 0x00000000ff0c7431 */ /* 0x000fe400000001ff */
[----:B------:R-:W-:Y:S01]  /*1620*/  IMAD.MOV.U32 R13, RZ, RZ, 0x7fc00000 ;  /* 0x7fc00000ff0d7424 */ /* 0x000fe200078e00ff */
[----:B------:R-:W-:Y:S01]  /*1630*/  PRMT R14, RZ, 0x7610, R14 ;  /* 0x00007610ff0e7816 */ /* 0x000fe2000000000e */
[----:B------:R-:W2:Y:S02]  /*1640*/  LDCU UR8, c[0x0][0x3a0] ;  /* 0x00007400ff0877ac */ /* 0x000ea40008000800 */
[----:B------:R-:W3:Y:S01]  /*1650*/  LDC.64 R30, c[0x0][0x380] ;  /* 0x0000e000ff1e7b82 */ /* 0x000ee20000000a00 */
[----:B------:R-:W4:Y:S01]  /*1660*/  LDCU UR9, c[0x0][0x3a8] ;  /* 0x00007500ff0977ac */ /* 0x000f220008000800 */
[----:B------:R-:W-:-:S06]  /*1670*/  UMOV UR5, 0x1 ;  /* 0x0000000100057882 */ /* 0x000fcc0000000000 */
[----:B------:R-:W0:Y:S01]  /*1680*/  LDC.64 R22, c[0x0][0x388] ;  /* 0x0000e200ff167b82 */ /* 0x000e220000000a00 */
[--C-:B-1----:R-:W-:Y:S02]  /*1690*/  IMAD R21, R21, UR4, R16.reuse ;  /* 0x0000000415157c24 */ /* 0x102fe4000f8e0210 */
[----:B------:R-:W-:Y:S01]  /*16a0*/  IMAD R20, R17, UR4, R16 ;  /* 0x0000000411147c24 */ /* 0x000fe2000f8e0210 */
[----:B------:R-:W-:-:S04]  /*16b0*/  UMOV UR4, URZ ;  /* 0x000000ff00047c82 */ /* 0x000fc80008000000 */
[----:B--2---:R-:W1:Y:S02]  /*16c0*/  LDC.64 R18, c[0x0][0x3c0] ;  /* 0x0000f000ff127b82 */ /* 0x004e640000000a00 */
.L_x_21:
[----:B---3--:R-:W-:-:S04]  /*16d0*/  IMAD.WIDE.U32 R28, R21, 0x4, R30 ;  /* 0x00000004151c7825 */ /* 0x008fc800078e001e */
[C---:B0-2---:R-:W-:Y:S02]  /*16e0*/  IMAD.WIDE.U32 R8, R20.reuse, 0x4, R30 ;  /* 0x0000000414087825 */ /* 0x045fe400078e001e */
[----:B------:R-:W2:Y:S02]  /*16f0*/  LDG.E.CONSTANT R28, desc[UR6][R28.64] ;  /* 0x000000061c1c7981 */ /* 0x000ea4000c1e9900 */
[--C-:B0-----:R-:W-:Y:S02]  /*1700*/  IMAD.WIDE.U32 R26, R21, 0x4, R22.reuse ;  /* 0x00000004151a7825 */ /* 0x101fe400078e0016 */
[----:B------:R0:W2:Y:S02]  /*1710*/  LDG.E.CONSTANT R9, desc[UR6][R8.64] ;  /* 0x0000000608097981 */ /* 0x0000a4000c1e9900 */
[----:B------:R-:W-:Y:S02]  /*1720*/  IMAD.WIDE.U32 R24, R20, 0x4, R22 ;  /* 0x0000000414187825 */ /* 0x000fe400078e0016 */
[----:B------:R-:W3:Y:S04]  /*1730*/  LDG.E.CONSTANT R26, desc[UR6][R26.64] ;  /* 0x000000061a1a7981 */ /* 0x000ee8000c1e9900 */
[----:B------:R-:W3:Y:S01]  /*1740*/  LDG.E.CONSTANT R25, desc[UR6][R24.64] ;  /* 0x0000000618197981 */ /* 0x000ee2000c1e9900 */
[----:B0-----:R-:W-:Y:S01]  /*1750*/  FADD R8, -R4, 1 ;  /* 0x3f80000004087421 */ /* 0x001fe20000000100 */
[----:B------:R-:W-:Y:S01]  /*1760*/  IADD3 R17, PT, PT, R17, 0x1, RZ ;  /* 0x0000000111117810 */ /* 0x000fe20007ffe0ff */
[----:B--2---:R-:W-:Y:S01]  /*1770*/  FADD R0, R28, -R9 ;  /* 0x800000091c007221 */ /* 0x004fe20000000000 */
[----:B---3--:R-:W-:Y:S01]  /*1780*/  FADD R3, -R26, R25 ;  /* 0x000000191a037221 */ /* 0x008fe20000000100 */
[----:B------:R-:W-:-:S04]  /*1790*/  FSETP.GT.AND P3, PT, R25, R26, PT ;  /* 0x0000001a1900720b */ /* 0x000fc80003f64000 */
[----:B------:R-:W-:Y:S02]  /*17a0*/  FSETP.GT.AND P0, PT, R0, R3, PT ;  /* 0x000000030000720b */ /* 0x000fe40003f04000 */
[C---:B------:R-:W-:Y:S02]  /*17b0*/  FSETP.GT.AND P2, PT, R3.reuse, R0, PT ;  /* 0x000000000300720b */ /* 0x040fe40003f44000 */
[----:B------:R-:W-:Y:S02]  /*17c0*/  FSETP.GT.AND P1, PT, R28, R9, PT ;  /* 0x000000091c00720b */ /* 0x000fe40003f24000 */
[----:B------:R-:W-:Y:S02]  /*17d0*/  FSEL R3, R3, RZ, P3 ;  /* 0x000000ff03037208 */ /* 0x000fe40001800000 */
[----:B------:R-:W-:Y:S02]  /*17e0*/  FSEL R0, R0, RZ, P0 ;  /* 0x000000ff00007208 */ /* 0x000fe40000000000 */
[----:B------:R-:W-:-:S02]  /*17f0*/  FSEL R3, R3, RZ, P2 ;  /* 0x000000ff03037208 */ /* 0x000fc40001000000 */
[----:B------:R-:W-:-:S03]  /*1800*/  FSEL R0, R0, RZ, P1 ;  /* 0x000000ff00007208 */ /* 0x000fc60000800000 */
[C---:B------:R-:W-:Y:S02]  /*1810*/  FFMA R6, R8.reuse, R6, R3 ;  /* 0x0000000608067223 */ /* 0x040fe40000000003 */
[----:B------:R-:W-:-:S05]  /*1820*/  FFMA R7, R8, R7, R0 ;  /* 0x0000000708077223 */ /* 0x000fca0000000000 */
[C---:B------:R-:W-:Y:S01]  /*1830*/  FSETP.GT.AND P0, PT, R7.reuse, -R6, PT ;  /* 0x800000060700720b */ /* 0x040fe20003f04000 */
[----:B------:R-:W-:Y:S02]  /*1840*/  IMAD.MOV.U32 R0, RZ, RZ, RZ ;  /* 0x000000ffff007224 */ /* 0x000fe400078e00ff */
[----:B------:R-:W-:-:S10]  /*1850*/  FADD R10, R7, R6 ;  /* 0x00000006070a7221 */ /* 0x000fd40000000000 */
[----:B------:R-:W-:Y:S05]  /*1860*/  @!P0 BRA `(.L_x_18) ;  /* 0x0000000000348947 */ /* 0x000fea0003800000 */
[----:B------:R-:W0:Y:S01]  /*1870*/  MUFU.RCP R0, R10 ;  /* 0x0000000a00007308 */ /* 0x000e220000001000 */
[----:B------:R-:W-:-:S04]  /*1880*/  FADD R3, R7, -R6 ;  /* 0x8000000607037221 */ /* 0x000fc80000000000 */
[----:B------:R-:W-:-:S04]  /*1890*/  FMUL R3, |R3|, 100 ;  /* 0x42c8000003037820 */ /* 0x000fc80000400200 */
[----:B------:R-:W2:Y:S01]  /*18a0*/  FCHK P0, R3, R10 ;  /* 0x0000000a03007302 */ /* 0x000ea20000000000 */
[----:B0-----:R-:W-:-:S04]  /*18b0*/  FFMA R9, -R10, R0, 1 ;  /* 0x3f8000000a097423 */ /* 0x001fc80000000100 */
[----:B------:R-:W-:-:S04]  /*18c0*/  FFMA R0, R0, R9, R0 ;  /* 0x0000000900007223 */ /* 0x000fc80000000000 */
[----:B------:R-:W-:-:S04]  /*18d0*/  FFMA R9, R3, R0, RZ ;  /* 0x0000000003097223 */ /* 0x000fc800000000ff */
[----:B------:R-:W-:-:S04]  /*18e0*/  FFMA R8, -R10, R9, R3 ;  /* 0x000000090a087223 */ /* 0x000fc80000000103 */
[----:B------:R-:W-:Y:S01]  /*18f0*/  FFMA R0, R0, R8, R9 ;  /* 0x0000000800007223 */ /* 0x000fe20000000009 */
[----:B--2---:R-:W-:Y:S06]  /*1900*/  @!P0 BRA `(.L_x_18) ;  /* 0x00000000000c8947 */ /* 0x004fec0003800000 */
[----:B------:R-:W-:Y:S02]  /*1910*/  MOV R0, R10 ;  /* 0x0000000a00007202 */ /* 0x000fe40000000f00 */
[----:B------:R-:W-:-:S07]  /*1920*/  MOV R8, 0x1940 ;  /* 0x0000194000087802 */ /* 0x000fce0000000f00 */
[----:B-1--4-:R-:W-:Y:S05]  /*1930*/  CALL.REL.NOINC `($__internal_1_$__cuda_sm3x_div_rn_noftz_f32_slowpath) ;  /* 0x0000001800747944 */ /* 0x012fea0003c00000 */
.L_x_18:
[----:B------:R-:W0:Y:S01]  /*1940*/  LDC R15, c[0x0][0x3b8] ;  /* 0x0000ee00ff0f7b82 */ /* 0x000e220000000800 */
[----:B------:R-:W-:-:S07]  /*1950*/  UISETP.GE.AND UP0, UPT, UR5, UR8, UPT ;  /* 0x000000080500728c */ /* 0x000fce000bf06270 */
[----:B------:R-:W2:Y:S02]  /*1960*/  LDC.64 R8, c[0x0][0x3b0] ;  /* 0x0000ec00ff087b82 */ /* 0x000ea40000000a00 */
[----:B------:R-:W-:Y:S05]  /*1970*/  BRA.U UP0, `(.L_x_19) ;  /* 0x0000000100707547 */ /* 0x000fea000b800000 */
[----:B------:R-:W-:Y:S01]  /*1980*/  UIADD3 UR5, UPT, UPT, UR5, 0x1, URZ ;  /* 0x0000000105057890 */ /* 0x000fe2000fffe0ff */
[----:B------:R-:W-:-:S03]  /*1990*/  FADD R12, -R12, R0 ;  /* 0x000000000c0c7221 */ /* 0x000fc60000000100 */
[----:B------:R-:W-:Y:S01]  /*19a0*/  UISETP.NE.AND UP0, UPT, UR5, UR8, UPT ;  /* 0x000000080500728c */ /* 0x000fe2000bf05270 */
[----:B------:R-:W-:-:S04]  /*19b0*/  FADD R10, R5, R12 ;  /* 0x0000000c050a7221 */ /* 0x000fc80000000000 */
[--C-:B------:R-:W-:Y:S01]  /*19c0*/  FADD R3, -R5, R10.reuse ;  /* 0x0000000a05037221 */ /* 0x100fe20000000100 */
[----:B------:R-:W-:-:S03]  /*19d0*/  IMAD.MOV.U32 R5, RZ, RZ, R10 ;  /* 0x000000ffff057224 */ /* 0x000fc600078e000a */
[----:B------:R-:W-:Y:S01]  /*19e0*/  FADD R12, -R12, R3 ;  /* 0x000000030c0c7221 */ /* 0x000fe20000000100 */
[----:B------:R-:W-:Y:S06]  /*19f0*/  BRA.U UP0, `(.L_x_20) ;  /* 0x0000000100a87547 */ /* 0x000fec000b800000 */
[----:B0-----:R-:W-:-:S04]  /*1a00*/  IMAD R3, R16, R15, UR4 ;  /* 0x0000000410037e24 */ /* 0x001fc8000f8e020f */
[----:B--2---:R-:W-:-:S05]  /*1a10*/  IMAD.WIDE R8, R3, 0x4, R8 ;  /* 0x0000000403087825 */ /* 0x004fca00078e0208 */
[----:B------:R-:W2:Y:S01]  /*1a20*/  LDG.E R0, desc[UR6][R8.64] ;  /* 0x0000000608007981 */ /* 0x000ea2000c1e1900 */
[----:B------:R-:W-:Y:S01]  /*1a30*/  FMUL R13, R10, R4 ;  /* 0x000000040a0d7220 */ /* 0x000fe20000400000 */
[----:B------:R-:W-:Y:S01]  /*1a40*/  UIADD3 UR4, UPT, UPT, UR4, 0x1, URZ ;  /* 0x0000000104047890 */ /* 0x000fe2000fffe0ff */
[----:B------:R-:W-:Y:S01]  /*1a50*/  HFMA2 R14, -RZ, RZ, 0, 5.9604644775390625e-08 ;  /* 0x00000001ff0e7431 */ /* 0x000fe200000001ff */
[----:B------:R-:W3:Y:S01]  /*1a60*/  LDCU UR5, c[0x0][0x3a0] ;  /* 0x00007400ff0577ac */ /* 0x000ee20008000800 */
[----:B------:R-:W-:Y:S01]  /*1a70*/  IMAD.MOV.U32 R5, RZ, RZ, R10 ;  /* 0x000000ffff057224 */ /* 0x000fe200078e000a */
[----:B------:R0:W-:Y:S01]  /*1a80*/  STG.E desc[UR6][R8.64], R13 ;  /* 0x0000000d08007986 */ /* 0x0001e2000c101906 */
[----:B------:R-:W-:-:S04]  /*1a90*/  UISETP.NE.AND UP0, UPT, UR4, UR8, UPT ;  /* 0x000000080400728c */ /* 0x000fc8000bf05270 */
[----:B------:R-:W-:Y:S01]  /*1aa0*/  USEL UR4, UR4, URZ, UP0 ;  /* 0x000000ff04047287 */ /* 0x000fe20008000000 */
[----:B--2---:R-:W-:-:S04]  /*1ab0*/  FSETP.NAN.AND P0, PT, |R0|, |R0|, PT ;  /* 0x400000000000720b */ /* 0x004fc80003f08200 */
[----:B------:R-:W-:-:S13]  /*1ac0*/  ISETP.LT.OR P0, PT, R17, R2, P0 ;  /* 0x000000021100720c */ /* 0x000fda0000701670 */
[----:B0--3--:R-:W-:Y:S05]  /*1ad0*/  @P0 BRA `(.L_x_20) ;  /* 0x0000000000700947 */ /* 0x009fea0003800000 */
[----:B------:R-:W-:Y:S01]  /*1ae0*/  FADD R0, R13, R0 ;  /* 0x000000000d007221 */ /* 0x000fe20000000000 */
[----:B-1----:R-:W-:Y:S01]  /*1af0*/  IMAD.WIDE.U32 R8, R21, 0x4, R18 ;  /* 0x0000000415087825 */ /* 0x002fe200078e0012 */
[----:B------:R-:W-:-:S03]  /*1b00*/  MOV R5, R10 ;  /* 0x0000000a00057202 */ /* 0x000fc60000000f00 */
[----:B------:R-:W-:-:S05]  /*1b10*/  FMUL R3, R0, 0.5 ;  /* 0x3f00000000037820 */ /* 0x000fca0000400000 */
[----:B------:R3:W-:Y:S01]  /*1b20*/  STG.E desc[UR6][R8.64], R3 ;  /* 0x0000000308007986 */ /* 0x0007e2000c101906 */
[----:B------:R-:W-:Y:S05]  /*1b30*/  BRA `(.L_x_20) ;  /* 0x0000000000587947 */ /* 0x000fea0003800000 */
.L_x_19:
[----:B------:R-:W-:Y:S02]  /*1b40*/  LOP3.LUT P0, RZ, R14, 0xff, RZ, 0xc0, !PT ;  /* 0x000000ff0eff7812 */ /* 0x000fe4000780c0ff */
[----:B------:R-:W-:-:S11]  /*1b50*/  PRMT R14, RZ, 0x7610, R14 ;  /* 0x00007610ff0e7816 */ /* 0x000fd6000000000e */
[----:B------:R-:W-:Y:S05]  /*1b60*/  @!P0 BRA `(.L_x_20) ;  /* 0x00000000004c8947 */ /* 0x000fea0003800000 */
[----:B0-----:R-:W-:-:S04]  /*1b70*/  IMAD R15, R16, R15, UR4 ;  /* 0x00000004100f7e24 */ /* 0x001fc8000f8e020f */
[----:B--2---:R-:W-:-:S05]  /*1b80*/  IMAD.WIDE R8, R15, 0x4, R8 ;  /* 0x000000040f087825 */ /* 0x004fca00078e0208 */
[----:B------:R-:W2:Y:S01]  /*1b90*/  LDG.E R10, desc[UR6][R8.64] ;  /* 0x00000006080a7981 */ /* 0x000ea2000c1e1900 */
[----:B------:R-:W-:Y:S01]  /*1ba0*/  I2FP.F32.U32 R3, UR8 ;  /* 0x0000000800037c45 */ /* 0x000fe20008201000 */
[----:B------:R-:W-:-:S04]  /*1bb0*/  UIADD3 UR4, UPT, UPT, UR4, 0x1, URZ ;  /* 0x0000000104047890 */ /* 0x000fc8000fffe0ff */
[----:B------:R-:W-:Y:S01]  /*1bc0*/  FADD R3, R3, -1 ;  /* 0xbf80000003037421 */ /* 0x000fe20000000000 */
[----:B------:R-:W-:-:S03]  /*1bd0*/  UISETP.NE.AND UP0, UPT, UR4, UR8, UPT ;  /* 0x000000080400728c */ /* 0x000fc6000bf05270 */
[----:B------:R-:W-:Y:S01]  /*1be0*/  FFMA R3, R13, R3, R0 ;  /* 0x000000030d037223 */ /* 0x000fe20000000000 */
[----:B------:R-:W-:-:S03]  /*1bf0*/  USEL UR4, UR4, URZ, UP0 ;  /* 0x000000ff04047287 */ /* 0x000fc60008000000 */
[----:B------:R-:W-:-:S05]  /*1c00*/  FMUL R13, R3, R4 ;  /* 0x00000004030d7220 */ /* 0x000fca0000400000 */
[----:B------:R0:W-:Y:S01]  /*1c10*/  STG.E desc[UR6][R8.64], R13 ;  /* 0x0000000d08007986 */ /* 0x0001e2000c101906 */
[----:B--2---:R-:W-:-:S04]  /*1c20*/  FSETP.NAN.AND P0, PT, |R10|, |R10|, PT ;  /* 0x4000000a0a00720b */ /* 0x004fc80003f08200 */
[----:B------:R-:W-:-:S13]  /*1c30*/  ISETP.LT.OR P0, PT, R17, R2, P0 ;  /* 0x000000021100720c */ /* 0x000fda0000701670 */
[----:B------:R-:W2:Y:S01]  /*1c40*/  @!P0 LDC.64 R14, c[0x0][0x3c0] ;  /* 0x0000f000ff0e8b82 */ /* 0x000ea20000000a00 */
[----:B------:R-:W-:-:S04]  /*1c50*/  @!P0 FADD R0, R13, R10 ;  /* 0x0000000a0d008221 */ /* 0x000fc80000000000 */
[----:B------:R-:W-:Y:S01]  /*1c60*/  @!P0 FMUL R3, R0, 0.5 ;  /* 0x3f00000000038820 */ /* 0x000fe20000400000 */
[----:B--2---:R-:W-:-:S04]  /*1c70*/  @!P0 IMAD.WIDE.U32 R24, R21, 0x4, R14 ;  /* 0x0000000415188825 */ /* 0x004fc800078e000e */
[----:B------:R-:W-:Y:S01]  /*1c80*/  IMAD.MOV.U32 R14, RZ, RZ, 0x1 ;  /* 0x00000001ff0e7424 */ /* 0x000fe200078e00ff */
[----:B------:R0:W-:Y:S06]  /*1c90*/  @!P0 STG.E desc[UR6][R24.64], R3 ;  /* 0x0000000318008986 */ /* 0x0001ec000c101906 */
.L_x_20:
[----:B------:R-:W-:Y:S01]  /*1ca0*/  IADD3 R0, PT, PT, R17, 0x1, RZ ;  /* 0x0000000111007810 */ /* 0x000fe20007ffe0ff */
[----:B------:R-:W-:Y:S01]  /*1cb0*/  IMAD.IADD R20, R20, 0x1, R11 ;  /* 0x0000000114147824 */ /* 0x000fe200078e020b */
[----:B------:R-:W-:Y:S02]  /*1cc0*/  IADD3 R21, PT, PT, R21, R11, RZ ;  /* 0x0000000b15157210 */ /* 0x000fe40007ffe0ff */
[----:B----4-:R-:W-:-:S13]  /*1cd0*/  ISETP.GE.AND P0, PT, R0, UR9, PT ;  /* 0x0000000900007c0c */ /* 0x010fda000bf06270 */
[----:B------:R-:W-:Y:S05]  /*1ce0*/  @!P0 BRA `(.L_x_21) ;  /* 0xfffffff800788947 */ /* 0x000fea000383ffff */
[----:B------:R-:W-:Y:S05]  /*1cf0*/  EXIT ;  /* 0x000000000000794d */ /* 0x000fea0003800000 */
.L_x_17:
[----:B------:R-:W-:Y:S01]  /*1d00*/  UIADD3 UR4, UPT, UPT, UR5, -0x2, URZ ;  /* 0xfffffffe05047890 */ /* 0x000fe2000fffe0ff */
[----:B01----:R-:W-:Y:S01]  /*1d10*/  LOP3.LUT R11, RZ, R18, RZ, 0x33, !PT ;  /* 0x00000012ff0b7212 */ /* 0x003fe200078e33ff */
[----:B------:R-:W-:Y:S01]  /*1d20*/  HFMA2 R13, -RZ, RZ, 0, 5.9604644775390625e-08 ;  /* 0x00000001ff0d7431 */ /* 0x000fe200000001ff */
[----:B------:R-:W-:Y:S01]  /*1d30*/  PLOP3.LUT P0, PT, PT, PT, PT, 0x80, 0x8 ;  /* 0x000000000008781c */ /* 0x000fe20003f0f070 */
[----:B------:R-:W-:Y:S01]  /*1d40*/  IMAD.MOV.U32 R12, RZ, RZ, RZ ;  /* 0x000000ffff0c7224 */ /* 0x000fe200078e00ff */
[----:B------:R-:W-:Y:S01]  /*1d50*/  IADD3 R11, PT, PT, -R0, UR5, R11 ;  /* 0x00000005000b7c10 */ /* 0x000fe2000fffe10b */
[----:B------:R-:W-:Y:S01]  /*1d60*/  IMAD.MOV.U32 R14, RZ, RZ, 0x7fc00000 ;  /* 0x7fc00000ff0e7424 */ /* 0x000fe200078e00ff */
[----:B------:R-:W-:Y:S02]  /*1d70*/  ISETP.NE.AND P1, PT, R17, UR4, PT ;  /* 0x0000000411007c0c */ /* 0x000fe4000bf25270 */
[----:B------:R-:W-:-:S11]  /*1d80*/  MOV R18, RZ ;  /* 0x000000ff00127202 */ /* 0x000fd60000000f00 */
[----:B------:R-:W-:Y:S05]  /*1d90*/  @!P1 BRA `(.L_x_22) ;  /* 0x0000000c00409947 */ /* 0x000fea0003800000 */
[----:B------:R-:W0:Y:S01]  /*1da0*/  LDC R23, c[0x0][0x3a4] ;  /* 0x0000e900ff177b82 */ /* 0x000e220000000800 */
[----:B------:R-:W-:Y:S01]  /*1db0*/  VIADD R3, R17, 0x2 ;  /* 0x0000000211037836 */ /* 0x000fe20000000000 */
[----:B------:R-:W-:Y:S01]  /*1dc0*/  LOP3.LUT R19, R11, 0xfffffffe, RZ, 0xc0, !PT ;  /* 0xfffffffe0b137812 */ /* 0x000fe200078ec0ff */
[----:B------:R-:W-:Y:S01]  /*1dd0*/  IMAD.MOV.U32 R13, RZ, RZ, 0x1 ;  /* 0x00000001ff0d7424 */ /* 0x000fe200078e00ff */
[----:B------:R-:W-:Y:S01]  /*1de0*/  MOV R12, RZ ;  /* 0x000000ff000c7202 */ /* 0x000fe20000000f00 */
[----:B------:R-:W-:Y:S01]  /*1df0*/  IMAD.MOV.U32 R18, RZ, RZ, RZ ;  /* 0x000000ffff127224 */ /* 0x000fe200078e00ff */
[----:B------:R-:W-:Y:S02]  /*1e00*/  MOV R14, 0x7fc00000 ;  /* 0x7fc00000000e7802 */ /* 0x000fe40000000f00 */
[----:B------:R-:W-:Y:S02]  /*1e10*/  PRMT R15, RZ, 0x7610, R15 ;  /* 0x00007610ff0f7816 */ /* 0x000fe4000000000f */
[----:B------:R-:W-:Y:S01]  /*1e20*/  IADD3 R19, PT, PT, -R19, RZ, RZ ;  /* 0x000000ff13137210 */ /* 0x000fe20007ffe1ff */
[----:B0-----:R-:W-:-:S02]  /*1e30*/  IMAD R20, R17, R23, R16 ;  /* 0x0000001711147224 */ /* 0x001fc400078e0210 */
[-CC-:B------:R-:W-:Y:S02]  /*1e40*/  IMAD R24, R21, R23.reuse, R16.reuse ;  /* 0x0000001715187224 */ /* 0x180fe400078e0210 */
[----:B------:R-:W-:-:S07]  /*1e50*/  IMAD R23, R3, R23, R16 ;  /* 0x0000001703177224 */ /* 0x000fce00078e0210 */
.L_x_31:
[----:B------:R-:W0:Y:S08]  /*1e60*/  LDC.64 R26, c[0x0][0x380] ;  /* 0x0000e000ff1a7b82 */ /* 0x000e300000000a00 */
[----:B------:R-:W1:Y:S01]  /*1e70*/  LDC.64 R8, c[0x0][0x388] ;  /* 0x0000e200ff087b82 */ /* 0x000e620000000a00 */
[----:B0-----:R-:W-:-:S04]  /*1e80*/  IMAD.WIDE.U32 R30, R24, 0x4, R26 ;  /* 0x00000004181e7825 */ /* 0x001fc800078e001a */
[----:B------:R-:W-:Y:S01]  /*1e90*/  IMAD.WIDE.U32 R26, R20, 0x4, R26 ;  /* 0x00000004141a7825 */ /* 0x000fe200078e001a */
[----:B------:R-:W2:Y:S03]  /*1ea0*/  LDG.E.CONSTANT R22, desc[UR6][R30.64] ;  /* 0x000000061e167981 */ /* 0x000ea6000c1e9900 */
[--C-:B-1----:R-:W-:Y:S02]  /*1eb0*/  IMAD.WIDE.U32 R28, R24, 0x4, R8.reuse ;  /* 0x00000004181c7825 */ /* 0x102fe400078e0008 */
[----:B------:R-:W2:Y:S02]  /*1ec0*/  LDG.E.CONSTANT R27, desc[UR6][R26.64] ;  /* 0x000000061a1b7981 */ /* 0x000ea4000c1e9900 */
[----:B------:R-:W-:Y:S02]  /*1ed0*/  IMAD.WIDE.U32 R8, R20, 0x4, R8 ;  /* 0x0000000414087825 */ /* 0x000fe400078e0008 */
[----:B------:R-:W3:Y:S04]  /*1ee0*/  LDG.E.CONSTANT R21, desc[UR6][R28.64] ;  /* 0x000000061c157981 */ /* 0x000ee8000c1e9900 */
[----:B------:R-:W3:Y:S01]  /*1ef0*/  LDG.E.CONSTANT R8, desc[UR6][R8.64] ;  /* 0x0000000608087981 */ /* 0x000ee2000c1e9900 */
[----:B------:R-:W-:Y:S01]  /*1f00*/  FADD R10, -R4, 1 ;  /* 0x3f800000040a7421 */ /* 0x000fe20000000100 */
        /* <DEDUP_REMOVED lines=12> */
[----:B------:R-:W-:Y:S01]  /*1fd0*/  FSETP.GT.AND P0, PT, R7, -R6, PT ;  /* 0x800000060700720b */ /* 0x000fe20003f04000 */
[----:B------:R-:W-:Y:S02]  /*1fe0*/  IMAD.MOV.U32 R17, RZ, RZ, R3 ;  /* 0x000000ffff117224 */ /* 0x000fe400078e0003 */
[----:B------:R-:W-:-:S10]  /*1ff0*/  HFMA2 R3, -RZ, RZ, 0, 0 ;  /* 0x00000000ff037431 */ /* 0x000fd400000001ff */
        /* <DEDUP_REMOVED lines=15> */
.L_x_24:
[----:B------:R-:W-:-:S07]  /*20f0*/  MOV R3, R0 ;  /* 0x0000000000037202 */ /* 0x000fce0000000f00 */
.L_x_23:
[----:B------:R-:W0:Y:S02]  /*2100*/  LDC R0, c[0x0][0x3a0] ;  /* 0x0000e800ff007b82 */ /* 0x000e240000000800 */
[----:B0-----:R-:W-:-:S13]  /*2110*/  ISETP.GE.AND P0, PT, R13, R0, PT ;  /* 0x000000000d00720c */ /* 0x001fda0003f06270 */
[----:B------:R-:W-:Y:S05]  /*2120*/  @!P0 BRA `(.L_x_25) ;  /* 0x0000000000608947 */ /* 0x000fea0003800000 */
[----:B------:R-:W-:Y:S02]  /*2130*/  LOP3.LUT P0, RZ, R15, 0xff, RZ, 0xc0, !PT ;  /* 0x000000ff0fff7812 */ /* 0x000fe4000780c0ff */
[----:B------:R-:W-:-:S11]  /*2140*/  PRMT R15, RZ, 0x7610, R15 ;  /* 0x00007610ff0f7816 */ /* 0x000fd6000000000f */
[----:B------:R-:W-:Y:S05]  /*2150*/  @!P0 BRA `(.L_x_26) ;  /* 0x0000000000c08947 */ /* 0x000fea0003800000 */
[----:B------:R-:W-:-:S05]  /*2160*/  IMAD R9, R18, 0x4, R1 ;  /* 0x0000000412097824 */ /* 0x000fca00078e0201 */
[----:B------:R-:W2:Y:S01]  /*2170*/  LDL R25, [R9] ;  /* 0x0000000009197983 */ /* 0x000ea20000100800 */
[----:B------:R-:W-:Y:S01]  /*2180*/  I2FP.F32.U32 R8, R0 ;  /* 0x0000000000087245 */ /* 0x000fe20000201000 */
[----:B------:R-:W-:-:S04]  /*2190*/  VIADD R15, R17, 0xffffffff ;  /* 0xffffffff110f7836 */ /* 0x000fc80000000000 */
[----:B------:R-:W-:-:S04]  /*21a0*/  FADD R8, R8, -1 ;  /* 0xbf80000008087421 */ /* 0x000fc80000000000 */
[----:B------:R-:W-:-:S04]  /*21b0*/  FFMA R3, R14, R8, R3 ;  /* 0x000000080e037223 */ /* 0x000fc80000000003 */
[----:B------:R-:W-:Y:S01]  /*21c0*/  FMUL R14, R3, R4 ;  /* 0x00000004030e7220 */ /* 0x000fe20000400000 */
[----:B------:R-:W-:-:S04]  /*21d0*/  IADD3 R3, PT, PT, R18, 0x1, RZ ;  /* 0x0000000112037810 */ /* 0x000fc80007ffe0ff */
[----:B------:R0:W-:Y:S01]  /*21e0*/  STL [R9], R14 ;  /* 0x0000000e09007387 */ /* 0x0001e20000100800 */
[----:B------:R-:W-:-:S04]  /*21f0*/  ISETP.NE.AND P1, PT, R3, R0, PT ;  /* 0x000000000300720c */ /* 0x000fc80003f25270 */
[----:B------:R-:W-:Y:S02]  /*2200*/  SEL R18, R3, RZ, P1 ;  /* 0x000000ff03127207 */ /* 0x000fe40000800000 */
[----:B--2---:R-:W-:-:S04]  /*2210*/  FSETP.NAN.AND P0, PT, |R25|, |R25|, PT ;  /* 0x400000191900720b */ /* 0x004fc80003f08200 */
[----:B------:R-:W-:Y:S01]  /*2220*/  ISETP.LT.OR P0, PT, R15, R2, P0 ;  /* 0x000000020f00720c */ /* 0x000fe20000701670 */
[----:B------:R-:W-:-:S12]  /*2230*/  HFMA2 R15, -RZ, RZ, 0, 5.9604644775390625e-08 ;  /* 0x00000001ff0f7431 */ /* 0x000fd800000001ff */
[----:B0-----:R-:W-:Y:S05]  /*2240*/  @P0 BRA `(.L_x_26) ;  /* 0x0000000000840947 */ /* 0x001fea0003800000 */
[----:B------:R-:W0:Y:S01]  /*2250*/  LDC.64 R8, c[0x0][0x3c0] ;  /* 0x0000f000ff087b82 */ /* 0x000e220000000a00 */
[----:B------:R-:W-:-:S04]  /*2260*/  FADD R0, R14, R25 ;  /* 0x000000190e007221 */ /* 0x000fc80000000000 */
[----:B------:R-:W-:Y:S01]  /*2270*/  FMUL R3, R0, 0.5 ;  /* 0x3f00000000037820 */ /* 0x000fe20000400000 */
[----:B0-----:R-:W-:-:S05]  /*2280*/  IMAD.WIDE.U32 R8, R24, 0x4, R8 ;  /* 0x0000000418087825 */ /* 0x001fca00078e0008 */
[----:B------:R0:W-:Y:S01]  /*2290*/  STG.E desc[UR6][R8.64], R3 ;  /* 0x0000000308007986 */ /* 0x0001e2000c101906 */
[----:B------:R-:W-:Y:S05]  /*22a0*/  BRA `(.L_x_26) ;  /* 0x00000000006c7947 */ /* 0x000fea0003800000 */
.L_x_25:
[----:B------:R-:W-:Y:S02]  /*22b0*/  VIADD R13, R13, 0x1 ;  /* 0x000000010d0d7836 */ /* 0x000fe40000000000 */
[----:B------:R-:W-:-:S03]  /*22c0*/  FADD R12, -R12, R3 ;  /* 0x000000030c0c7221 */ /* 0x000fc60000000100 */
[----:B------:R-:W-:Y:S01]  /*22d0*/  ISETP.NE.AND P0, PT, R13, R0, PT ;  /* 0x000000000d00720c */ /* 0x000fe20003f05270 */
[----:B------:R-:W-:-:S04]  /*22e0*/  FADD R10, R5, R12 ;  /* 0x0000000c050a7221 */ /* 0x000fc80000000000 */
[----:B------:R-:W-:Y:S01]  /*22f0*/  FADD R3, -R5, R10 ;  /* 0x0000000a05037221 */ /* 0x000fe20000000100 */
[----:B------:R-:W-:-:S03]  /*2300*/  MOV R5, R10 ;  /* 0x0000000a00057202 */ /* 0x000fc60000000f00 */
[----:B------:R-:W-:-:S04]  /*2310*/  FADD R12, -R12, R3 ;  /* 0x000000030c0c7221 */ /* 0x000fc80000000100 */
[----:B------:R-:W-:Y:S05]  /*2320*/  @P0 BRA `(.L_x_26) ;  /* 0x00000000004c0947 */ /* 0x000fea0003800000 */
[----:B------:R-:W-:-:S05]  /*2330*/  IMAD R25, R18, 0x4, R1 ;  /* 0x0000000412197824 */ /* 0x000fca00078e0201 */
[----:B------:R-:W2:Y:S01]  /*2340*/  LDL R3, [R25] ;  /* 0x0000000019037983 */ /* 0x000ea20000100800 */
[----:B------:R-:W-:Y:S01]  /*2350*/  IADD3 R5, PT, PT, R17, -0x1, RZ ;  /* 0xffffffff11057810 */ /* 0x000fe20007ffe0ff */
[----:B------:R-:W-:Y:S01]  /*2360*/  FMUL R14, R10, R4 ;  /* 0x000000040a0e7220 */ /* 0x000fe20000400000 */
[----:B------:R-:W1:Y:S01]  /*2370*/  LDC R13, c[0x0][0x3a0] ;  /* 0x0000e800ff0d7b82 */ /* 0x000e620000000800 */
[----:B------:R-:W-:Y:S02]  /*2380*/  VIADD R27, R18, 0x1 ;  /* 0x00000001121b7836 */ /* 0x000fe40000000000 */
[----:B------:R-:W-:Y:S01]  /*2390*/  IMAD.MOV.U32 R15, RZ, RZ, 0x1 ;  /* 0x00000001ff0f7424 */ /* 0x000fe200078e00ff */
[----:B------:R3:W-:Y:S02]  /*23a0*/  STL [R25], R14 ;  /* 0x0000000e19007387 */ /* 0x0007e40000100800 */
[----:B------:R-:W-:-:S04]  /*23b0*/  ISETP.NE.AND P1, PT, R27, R0, PT ;  /* 0x000000001b00720c */ /* 0x000fc80003f25270 */
[----:B------:R-:W-:Y:S02]  /*23c0*/  SEL R18, R27, RZ, P1 ;  /* 0x000000ff1b127207 */ /* 0x000fe40000800000 */
[----:B--2---:R-:W-:-:S04]  /*23d0*/  FSETP.NAN.AND P0, PT, |R3|, |R3|, PT ;  /* 0x400000030300720b */ /* 0x004fc80003f08200 */
[----:B------:R-:W-:Y:S02]  /*23e0*/  ISETP.LT.OR P0, PT, R5, R2, P0 ;  /* 0x000000020500720c */ /* 0x000fe40000701670 */
[----:B------:R-:W-:-:S11]  /*23f0*/  MOV R5, R10 ;  /* 0x0000000a00057202 */ /* 0x000fd60000000f00 */
[----:B------:R-:W0:Y:S01]  /*2400*/  @!P0 LDC.64 R8, c[0x0][0x3c0] ;  /* 0x0000f000ff088b82 */ /* 0x000e220000000a00 */
[----:B------:R-:W-:Y:S01]  /*2410*/  @!P0 FADD R3, R14, R3 ;  /* 0x000000030e038221 */ /* 0x000fe20000000000 */
[----:B------:R-:W-:-:S03]  /*2420*/  @!P0 MOV R5, R10 ;  /* 0x0000000a00058202 */ /* 0x000fc60000000f00 */
[----:B------:R-:W-:Y:S01]  /*2430*/  @!P0 FMUL R3, R3, 0.5 ;  /* 0x3f00000003038820 */ /* 0x000fe20000400000 */
[----:B0-----:R-:W-:-:S05]  /*2440*/  @!P0 IMAD.WIDE.U32 R8, R24, 0x4, R8 ;  /* 0x0000000418088825 */ /* 0x001fca00078e0008 */
[----:B-1----:R3:W-:Y:S02]  /*2450*/  @!P0 STG.E desc[UR6][R8.64], R3 ;  /* 0x0000000308008986 */ /* 0x0027e4000c101906 */
.L_x_26:
[----:B------:R-:W1:Y:S08]  /*2460*/  LDC.64 R26, c[0x0][0x380] ;  /* 0x0000e000ff1a7b82 */ /* 0x000e700000000a00 */
[----:B0--3--:R-:W0:Y:S01]  /*2470*/  LDC.64 R8, c[0x0][0x388] ;  /* 0x0000e200ff087b82 */ /* 0x009e220000000a00 */
[----:B-1----:R-:W-:-:S06]  /*2480*/  IMAD.WIDE.U32 R26, R23, 0x4, R26 ;  /* 0x00000004171a7825 */ /* 0x002fcc00078e001a */
[----:B------:R-:W2:Y:S01]  /*2490*/  LDG.E.CONSTANT R27, desc[UR6][R26.64] ;  /* 0x000000061a1b7981 */ /* 0x000ea2000c1e9900 */
[----:B0-----:R-:W-:-:S06]  /*24a0*/  IMAD.WIDE.U32 R8, R23, 0x4, R8 ;  /* 0x0000000417087825 */ /* 0x001fcc00078e0008 */
[----:B------:R-:W3:Y:S01]  /*24b0*/  LDG.E.CONSTANT R8, desc[UR6][R8.64] ;  /* 0x0000000608087981 */ /* 0x000ee2000c1e9900 */
[----:B------:R-:W-:Y:S01]  /*24c0*/  FADD R10, -R4, 1 ;  /* 0x3f800000040a7421 */ /* 0x000fe20000000100 */
[----:B--2---:R-:W-:Y:S01]  /*24d0*/  FADD R0, -R22, R27 ;  /* 0x0000001b16007221 */ /* 0x004fe20000000100 */
[C---:B---3--:R-:W-:Y:S01]  /*24e0*/  FADD R3, R21.reuse, -R8 ;  /* 0x8000000815037221 */ /* 0x048fe20000000000 */
[----:B------:R-:W-:-:S04]  /*24f0*/  FSETP.GT.AND P3, PT, R21, R8, PT ;  /* 0x000000081500720b */ /* 0x000fc80003f64000 */
[C---:B------:R-:W-:Y:S02]  /*2500*/  FSETP.GT.AND P0, PT, R0.reuse, R3, PT ;  /* 0x000000030000720b */ /* 0x040fe40003f04000 */
[----:B------:R-:W-:Y:S02]  /*2510*/  FSETP.GT.AND P2, PT, R3, R0, PT ;  /* 0x000000000300720b */ /* 0x000fe40003f44000 */
        /* <DEDUP_REMOVED lines=14> */
[----:B------:R-:W1:Y:S01]  /*2600*/  FCHK P0, R3, R10 ;  /* 0x0000000a03007302 */ /* 0x000e620000000000 */
[----:B0-----:R-:W-:-:S04]  /*2610*/  FFMA R9, -R10, R0, 1 ;  /* 0x3f8000000a097423 */ /* 0x001fc80000000100 */
[----:B------:R-:W-:-:S04]  /*2620*/  FFMA R0, R0, R9, R0 ;  /* 0x0000000900007223 */ /* 0x000fc80000000000 */
[----:B------:R-:W-:-:S04]  /*2630*/  FFMA R9, R3, R0, RZ ;  /* 0x0000000003097223 */ /* 0x000fc800000000ff */
[----:B------:R-:W-:-:S04]  /*2640*/  FFMA R8, -R10, R9, R3 ;  /* 0x000000090a087223 */ /* 0x000fc80000000103 */
[----:B------:R-:W-:Y:S01]  /*2650*/  FFMA R0, R0, R8, R9 ;  /* 0x0000000800007223 */ /* 0x000fe20000000009 */
[----:B-1----:R-:W-:Y:S06]  /*2660*/  @!P0 BRA `(.L_x_28) ;  /* 0x00000000000c8947 */ /* 0x002fec0003800000 */
[----:B------:R-:W-:Y:S02]  /*2670*/  MOV R0, R10 ;  /* 0x0000000a00007202 */ /* 0x000fe40000000f00 */
[----:B------:R-:W-:-:S07]  /*2680*/  MOV R8, 0x26a0 ;  /* 0x000026a000087802 */ /* 0x000fce0000000f00 */
[----:B------:R-:W-:Y:S05]  /*2690*/  CALL.REL.NOINC `($__internal_1_$__cuda_sm3x_div_rn_noftz_f32_slowpath) ;  /* 0x0000000c001c7944 */ /* 0x000fea0003c00000 */
.L_x_28:
[----:B------:R-:W-:-:S07]  /*26a0*/  IMAD.MOV.U32 R3, RZ, RZ, R0 ;  /* 0x000000ffff037224 */ /* 0x000fce00078e0000 */
.L_x_27:
[----:B------:R-:W0:Y:S02]  /*26b0*/  LDC R0, c[0x0][0x3a0] ;  /* 0x0000e800ff007b82 */ /* 0x000e240000000800 */
[----:B0-----:R-:W-:-:S13]  /*26c0*/  ISETP.GE.AND P0, PT, R13, R0, PT ;  /* 0x000000000d00720c */ /* 0x001fda0003f06270 */
[----:B------:R-:W-:Y:S05]  /*26d0*/  @!P0 BRA `(.L_x_29) ;  /* 0x00000000005c8947 */ /* 0x000fea0003800000 */
[----:B------:R-:W-:Y:S02]  /*26e0*/  LOP3.LUT P0, RZ, R15, 0xff, RZ, 0xc0, !PT ;  /* 0x000000ff0fff7812 */ /* 0x000fe4000780c0ff */
[----:B------:R-:W-:-:S11]  /*26f0*/  PRMT R15, RZ, 0x7610, R15 ;  /* 0x00007610ff0f7816 */ /* 0x000fd6000000000f */
[----:B------:R-:W-:Y:S05]  /*2700*/  @!P0 BRA `(.L_x_30) ;  /* 0x0000000000b88947 */ /* 0x000fea0003800000 */
[----:B------:R-:W-:-:S05]  /*2710*/  LEA R9, R18, R1, 0x2 ;  /* 0x0000000112097211 */ /* 0x000fca00078e10ff */
[----:B------:R-:W2:Y:S01]  /*2720*/  LDL R21, [R9] ;  /* 0x0000000009157983 */ /* 0x000ea20000100800 */
[----:B------:R-:W-:Y:S01]  /*2730*/  I2FP.F32.U32 R8, R0 ;  /* 0x0000000000087245 */ /* 0x000fe20000201000 */
[----:B------:R-:W-:-:S04]  /*2740*/  HFMA2 R15, -RZ, RZ, 0, 5.9604644775390625e-08 ;  /* 0x00000001ff0f7431 */ /* 0x000fc800000001ff */
[----:B------:R-:W-:-:S04]  /*2750*/  FADD R8, R8, -1 ;  /* 0xbf80000008087421 */ /* 0x000fc80000000000 */
[----:B------:R-:W-:-:S04]  /*2760*/  FFMA R3, R14, R8, R3 ;  /* 0x000000080e037223 */ /* 0x000fc80000000003 */
[----:B------:R-:W-:Y:S01]  /*2770*/  FMUL R14, R3, R4 ;  /* 0x00000004030e7220 */ /* 0x000fe20000400000 */
[----:B------:R-:W-:-:S04]  /*2780*/  VIADD R3, R18, 0x1 ;  /* 0x0000000112037836 */ /* 0x000fc80000000000 */
[----:B------:R0:W-:Y:S01]  /*2790*/  STL [R9], R14 ;  /* 0x0000000e09007387 */ /* 0x0001e20000100800 */
[----:B------:R-:W-:-:S04]  /*27a0*/  ISETP.NE.AND P1, PT, R3, R0, PT ;  /* 0x000000000300720c */ /* 0x000fc80003f25270 */
[----:B------:R-:W-:Y:S02]  /*27b0*/  SEL R18, R3, RZ, P1 ;  /* 0x000000ff03127207 */ /* 0x000fe40000800000 */
[----:B--2---:R-:W-:-:S04]  /*27c0*/  FSETP.NAN.AND P0, PT, |R21|, |R21|, PT ;  /* 0x400000151500720b */ /* 0x004fc80003f08200 */
[----:B------:R-:W-:-:S13]  /*27d0*/  ISETP.LT.OR P0, PT, R17, R2, P0 ;  /* 0x000000021100720c */ /* 0x000fda0000701670 */
[----:B0-----:R-:W-:Y:S05]  /*27e0*/  @P0 BRA `(.L_x_30) ;  /* 0x0000000000800947 */ /* 0x001fea0003800000 */
[----:B------:R-:W0:Y:S01]  /*27f0*/  LDC.64 R8, c[0x0][0x3c0] ;  /* 0x0000f000ff087b82 */ /* 0x000e220000000a00 */
[----:B------:R-:W-:-:S04]  /*2800*/  FADD R0, R14, R21 ;  /* 0x000000150e007221 */ /* 0x000fc80000000000 */
[----:B------:R-:W-:Y:S01]  /*2810*/  FMUL R3, R0, 0.5 ;  /* 0x3f00000000037820 */ /* 0x000fe20000400000 */
[----:B0-----:R-:W-:-:S05]  /*2820*/  IMAD.WIDE.U32 R8, R23, 0x4, R8 ;  /* 0x0000000417087825 */ /* 0x001fca00078e0008 */
[----:B------:R0:W-:Y:S01]  /*2830*/  STG.E desc[UR6][R8.64], R3 ;  /* 0x0000000308007986 */ /* 0x0001e2000c101906 */
[----:B------:R-:W-:Y:S05]  /*2840*/  BRA `(.L_x_30) ;  /* 0x0000000000687947 */ /* 0x000fea0003800000 */
.L_x_29:
        /* <DEDUP_REMOVED lines=10> */
[----:B------:R-:W-:Y:S01]  /*28f0*/  FMUL R14, R10, R4 ;  /* 0x000000040a0e7220 */ /* 0x000fe20000400000 */
[----:B------:R-:W0:Y:S01]  /*2900*/  LDC R13, c[0x0][0x3a0] ;  /* 0x0000e800ff0d7b82 */ /* 0x000e220000000800 */
[----:B------:R-:W-:Y:S01]  /*2910*/  IADD3 R25, PT, PT, R18, 0x1, RZ ;  /* 0x0000000112197810 */ /* 0x000fe20007ffe0ff */
[----:B------:R-:W-:Y:S02]  /*2920*/  HFMA2 R15, -RZ, RZ, 0, 5.9604644775390625e-08 ;  /* 0x00000001ff0f7431 */ /* 0x000fe400000001ff */
[----:B------:R-:W-:Y:S01]  /*2930*/  IMAD.MOV.U32 R5, RZ, RZ, R10 ;  /* 0x000000ffff057224 */ /* 0x000fe200078e000a */
[----:B------:R1:W-:Y:S01]  /*2940*/  STL [R21], R14 ;  /* 0x0000000e15007387 */ /* 0x0003e20000100800 */
[----:B------:R-:W-:-:S04]  /*2950*/  ISETP.NE.AND P1, PT, R25, R0, PT ;  /* 0x000000001900720c */ /* 0x000fc80003f25270 */
[----:B------:R-:W-:Y:S02]  /*2960*/  SEL R18, R25, RZ, P1 ;  /* 0x000000ff19127207 */ /* 0x000fe40000800000 */
[----:B--2---:R-:W-:-:S04]  /*2970*/  FSETP.NAN.AND P0, PT, |R3|, |R3|, PT ;  /* 0x400000030300720b */ /* 0x004fc80003f08200 */
[----:B------:R-:W-:-:S13]  /*2980*/  ISETP.LT.OR P0, PT, R17, R2, P0 ;  /* 0x000000021100720c */ /* 0x000fda0000701670 */
[----:B------:R-:W2:Y:S01]  /*2990*/  @!P0 LDC.64 R8, c[0x0][0x3c0] ;  /* 0x0000f000ff088b82 */ /* 0x000ea20000000a00 */
[----:B------:R-:W-:Y:S01]  /*29a0*/  @!P0 FADD R3, R14, R3 ;  /* 0x000000030e038221 */ /* 0x000fe20000000000 */
[----:B------:R-:W-:-:S03]  /*29b0*/  @!P0 IMAD.MOV.U32 R5, RZ, RZ, R10 ;  /* 0x000000ffff058224 */ /* 0x000fc600078e000a */
[----:B------:R-:W-:Y:S01]  /*29c0*/  @!P0 FMUL R3, R3, 0.5 ;  /* 0x3f00000003038820 */ /* 0x000fe20000400000 */
[----:B--2---:R-:W-:-:S05]  /*29d0*/  @!P0 IMAD.WIDE.U32 R8, R23, 0x4, R8 ;  /* 0x0000000417088825 */ /* 0x004fca00078e0008 */
[----:B0-----:R1:W-:Y:S02]  /*29e0*/  @!P0 STG.E desc[UR6][R8.64], R3 ;  /* 0x0000000308008986 */ /* 0x0013e4000c101906 */
.L_x_30:
[----:B01----:R-:W0:Y:S01]  /*29f0*/  LDC R3, c[0x0][0x3a4] ;  /* 0x0000e900ff037b82 */ /* 0x003e220000000800 */
[----:B------:R-:W-:-:S04]  /*2a00*/  IADD3 R19, PT, PT, R19, 0x2, RZ ;  /* 0x0000000213137810 */ /* 0x000fc80007ffe0ff */
[----:B------:R-:W-:Y:S01]  /*2a10*/  ISETP.NE.AND P0, PT, R19, RZ, PT ;  /* 0x000000ff1300720c */ /* 0x000fe20003f05270 */
[C---:B0-----:R-:W-:Y:S01]  /*2a20*/  IMAD R20, R3.reuse, 0x2, R20 ;  /* 0x0000000203147824 */ /* 0x041fe200078e0214 */
[C---:B------:R-:W-:Y:S01]  /*2a30*/  LEA R23, R3.reuse, R23, 0x1 ;  /* 0x0000001703177211 */ /* 0x040fe200078e08ff */
[----:B------:R-:W-:Y:S01]  /*2a40*/  IMAD R24, R3, 0x2, R24 ;  /* 0x0000000203187824 */ /* 0x000fe200078e0218 */
[----:B------:R-:W-:-:S09]  /*2a50*/  IADD3 R3, PT, PT, R17, 0x2, RZ ;  /* 0x0000000211037810 */ /* 0x000fd20007ffe0ff */
[----:B------:R-:W-:Y:S05]  /*2a60*/  @P0 BRA `(.L_x_31) ;  /* 0xfffffff000fc0947 */ /* 0x000fea000383ffff */
[----:B------:R-:W-:Y:S01]  /*2a70*/  LOP3.LUT P0, RZ, R15, 0xff, RZ, 0xc0, !PT ;  /* 0x000000ff0fff7812 */ /* 0x000fe2000780c0ff */
[----:B------:R-:W-:-:S03]  /*2a80*/  VIADD R21, R3, 0xffffffff ;  /* 0xffffffff03157836 */ /* 0x000fc60000000000 */
[----:B------:R-:W-:-:S13]  /*2a90*/  PLOP3.LUT P0, PT, P0, PT, PT, 0x8, 0x80 ;  /* 0x000000000080781c */ /* 0x000fda000070e170 */
.L_x_22:
[----:B------:R-:W-:-:S04]  /*2aa0*/  LOP3.LUT R11, R11, 0x1, RZ, 0xc0, !PT ;  /* 0x000000010b0b7812 */ /* 0x000fc800078ec0ff */
[----:B------:R-:W-:-:S13]  /*2ab0*/  ISETP.NE.U32.AND P1, PT, R11, 0x1, PT ;  /* 0x000000010b00780c */ /* 0x000fda0003f25070 */
[----:B------:R-:W-:Y:S05]  /*2ac0*/  @P1 EXIT ;  /* 0x000000000000194d */ /* 0x000fea0003800000 */
[----:B------:R-:W0:Y:S01]  /*2ad0*/  LDC.64 R24, c[0x0][0x380] ;  /* 0x0000e000ff187b82 */ /* 0x000e220000000a00 */
[----:B------:R-:W1:Y:S07]  /*2ae0*/  LDCU UR4, c[0x0][0x3a4] ;  /* 0x00007480ff0477ac */ /* 0x000e6e0008000800 */
[----:B------:R-:W2:Y:S01]  /*2af0*/  LDC.64 R8, c[0x0][0x388] ;  /* 0x0000e200ff087b82 */ /* 0x000ea20000000a00 */
[--C-:B-1----:R-:W-:Y:S02]  /*2b00*/  IMAD R11, R21, UR4, R16.reuse ;  /* 0x00000004150b7c24 */ /* 0x102fe4000f8e0210 */
[----:B------:R-:W-:-:S02]  /*2b10*/  IMAD R3, R17, UR4, R16 ;  /* 0x0000000411037c24 */ /* 0x000fc4000f8e0210 */
[----:B0-----:R-:W-:-:S04]  /*2b20*/  IMAD.WIDE.U32 R22, R11, 0x4, R24 ;  /* 0x000000040b167825 */ /* 0x001fc800078e0018 */
[----:B------:R-:W-:Y:S02]  /*2b30*/  IMAD.WIDE.U32 R24, R3, 0x4, R24 ;  /* 0x0000000403187825 */ /* 0x000fe400078e0018 */
[----:B------:R-:W3:Y:S02]  /*2b40*/  LDG.E.CONSTANT R22, desc[UR6][R22.64] ;  /* 0x0000000616167981 */ /* 0x000ee4000c1e9900 */
[--C-:B--2---:R-:W-:Y:S02]  /*2b50*/  IMAD.WIDE.U32 R16, R11, 0x4, R8.reuse ;  /* 0x000000040b107825 */ /* 0x104fe400078e0008 */
[----:B------:R-:W3:Y:S02]  /*2b60*/  LDG.E.CONSTANT R25, desc[UR6][R24.64] ;  /* 0x0000000618197981 */ /* 0x000ee4000c1e9900 */
[----:B------:R-:W-:Y:S02]  /*2b70*/  IMAD.WIDE.U32 R8, R3, 0x4, R8 ;  /* 0x0000000403087825 */ /* 0x000fe400078e0008 */
[----:B------:R-:W2:Y:S04]  /*2b80*/  LDG.E.CONSTANT R16, desc[UR6][R16.64] ;  /* 0x0000000610107981 */ /* 0x000ea8000c1e9900 */
[----:B------:R-:W2:Y:S01]  /*2b90*/  LDG.E.CONSTANT R9, desc[UR6][R8.64] ;  /* 0x0000000608097981 */ /* 0x000ea2000c1e9900 */
[----:B------:R-:W-:Y:S01]  /*2ba0*/  FADD R10, -R4, 1 ;  /* 0x3f800000040a7421 */ /* 0x000fe20000000100 */
[----:B---3--:R-:W-:Y:S01]  /*2bb0*/  FADD R0, R22, -R25 ;  /* 0x8000001916007221 */ /* 0x008fe20000000000 */
[----:B--2---:R-:W-:Y:S01]  /*2bc0*/  FADD R3, -R16, R9 ;  /* 0x0000000910037221 */ /* 0x004fe20000000100 */
[----:B------:R-:W-:-:S04]  /*2bd0*/  FSETP.GT.AND P4, PT, R9, R16, PT ;  /* 0x000000100900720b */ /* 0x000fc80003f84000 */
[----:B------:R-:W-:Y:S02]  /*2be0*/  FSETP.GT.AND P1, PT, R0, R3, PT ;  /* 0x000000030000720b */ /* 0x000fe40003f24000 */
[C---:B------:R-:W-:Y:S02]  /*2bf0*/  FSETP.GT.AND P3, PT, R3.reuse, R0, PT ;  /* 0x000000000300720b */ /* 0x040fe40003f64000 */
[----:B------:R-:W-:Y:S02]  /*2c00*/  FSEL R3, R3, RZ, P4 ;  /* 0x000000ff03037208 */ /* 0x000fe40002000000 */
[----:B------:R-:W-:Y:S02]  /*2c10*/  FSETP.GT.AND P2, PT, R22, R25, PT ;  /* 0x000000191600720b */ /* 0x000fe40003f44000 */
[----:B------:R-:W-:Y:S02]  /*2c20*/  FSEL R0, R0, RZ, P1 ;  /* 0x000000ff00007208 */ /* 0x000fe40000800000 */
[----:B------:R-:W-:-:S02]  /*2c30*/  FSEL R3, R3, RZ, P3 ;  /* 0x000000ff03037208 */ /* 0x000fc40001800000 */
[----:B------:R-:W-:-:S03]  /*2c40*/  FSEL R0, R0, RZ, P2 ;  /* 0x000000ff00007208 */ /* 0x000fc60001000000 */
[C---:B------:R-:W-:Y:S02]  /*2c50*/  FFMA R6, R10.reuse, R6, R3 ;  /* 0x000000060a067223 */ /* 0x040fe40000000003 */
[----:B------:R-:W-:-:S05]  /*2c60*/  FFMA R3, R10, R7, R0 ;  /* 0x000000070a037223 */ /* 0x000fca0000000000 */
        /* <DEDUP_REMOVED lines=17> */
.L_x_33:
[----:B------:R-:W-:-:S07]  /*2d80*/  MOV R7, R0 ;  /* 0x0000000000077202 */ /* 0x000fce0000000f00 */
.L_x_32:
[----:B------:R-:W0:Y:S02]  /*2d90*/  LDCU UR4, c[0x0][0x3a0] ;  /* 0x00007400ff0477ac */ /* 0x000e240008000800 */
[----:B0-----:R-:W-:-:S13]  /*2da0*/  ISETP.GE.AND P1, PT, R13, UR4, PT ;  /* 0x000000040d007c0c */ /* 0x001fda000bf26270 */
[----:B------:R-:W-:Y:S05]  /*2db0*/  @!P1 BRA `(.L_x_34) ;  /* 0x0000000000409947 */ /* 0x000fea0003800000 */
[----:B------:R-:W-:Y:S05]  /*2dc0*/  @P0 EXIT ;  /* 0x000000000000094d */ /* 0x000fea0003800000 */
[----:B------:R-:W-:-:S05]  /*2dd0*/  IMAD.U32 R18, R18, 0x4, R1 ;  /* 0x0000000412127824 */ /* 0x000fca00078e0001 */
[----:B------:R-:W2:Y:S01]  /*2de0*/  LDL R5, [R18] ;  /* 0x0000000012057983 */ /* 0x000ea20000100800 */
[----:B------:R-:W-:Y:S02]  /*2df0*/  I2FP.F32.U32 R0, UR4 ;  /* 0x0000000400007c45 */ /* 0x000fe40008201000 */
[----:B--2---:R-:W-:-:S04]  /*2e00*/  FSETP.NAN.AND P0, PT, |R5|, |R5|, PT ;  /* 0x400000050500720b */ /* 0x004fc80003f08200 */
[----:B------:R-:W-:-:S13]  /*2e10*/  ISETP.LT.OR P0, PT, R21, R2, P0 ;  /* 0x000000021500720c */ /* 0x000fda0000701670 */
[----:B------:R-:W-:Y:S05]  /*2e20*/  @P0 EXIT ;  /* 0x000000000000094d */ /* 0x000fea0003800000 */
[----:B------:R-:W0:Y:S01]  /*2e30*/  LDC.64 R2, c[0x0][0x3c0] ;  /* 0x0000f000ff027b82 */ /* 0x000e220000000a00 */
[----:B------:R-:W-:-:S04]  /*2e40*/  FADD R0, R0, -1 ;  /* 0xbf80000000007421 */ /* 0x000fc80000000000 */
[----:B------:R-:W-:-:S04]  /*2e50*/  FFMA R7, R0, R14, R7 ;  /* 0x0000000e00077223 */ /* 0x000fc80000000007 */
[----:B------:R-:W-:-:S04]  /*2e60*/  FMUL R0, R7, R4 ;  /* 0x0000000407007220 */ /* 0x000fc80000400000 */
[----:B------:R-:W-:-:S04]  /*2e70*/  FADD R0, R0, R5 ;  /* 0x0000000500007221 */ /* 0x000fc80000000000 */
[----:B------:R-:W-:Y:S01]  /*2e80*/  FMUL R5, R0, 0.5 ;  /* 0x3f00000000057820 */ /* 0x000fe20000400000 */
[----:B0-----:R-:W-:-:S05]  /*2e90*/  IMAD.WIDE.U32 R2, R11, 0x4, R2 ;  /* 0x000000040b027825 */ /* 0x001fca00078e0002 */
[----:B------:R-:W-:Y:S01]  /*2ea0*/  STG.E desc[UR6][R2.64], R5 ;  /* 0x0000000502007986 */ /* 0x000fe2000c101906 */
[----:B------:R-:W-:Y:S05]  /*2eb0*/  EXIT ;  /* 0x000000000000794d */ /* 0x000fea0003800000 */
.L_x_34:
[----:B------:R-:W-:-:S04]  /*2ec0*/  IADD3 R13, PT, PT, R13, 0x1, RZ ;  /* 0x000000010d0d7810 */ /* 0x000fc80007ffe0ff */
[----:B------:R-:W-:-:S13]  /*2ed0*/  ISETP.NE.AND P0, PT, R13, UR4, PT ;  /* 0x000000040d007c0c */ /* 0x000fda000bf05270 */
[----:B------:R-:W-:Y:S05]  /*2ee0*/  @P0 EXIT ;  /* 0x000000000000094d */ /* 0x000fea0003800000 */
[----:B------:R-:W-:-:S05]  /*2ef0*/  IMAD.U32 R18, R18, 0x4, R1 ;  /* 0x0000000412127824 */ /* 0x000fca00078e0001 */
[----:B------:R-:W2:Y:S02]  /*2f00*/  LDL R9, [R18] ;  /* 0x0000000012097983 */ /* 0x000ea40000100800 */
[----:B--2---:R-:W-:-:S04]  /*2f10*/  FSETP.NAN.AND P0, PT, |R9|, |R9|, PT ;  /* 0x400000090900720b */ /* 0x004fc80003f08200 */
[----:B------:R-:W-:-:S13]  /*2f20*/  ISETP.LT.OR P0, PT, R21, R2, P0 ;  /* 0x000000021500720c */ /* 0x000fda0000701670 */
[----:B------:R-:W-:Y:S05]  /*2f30*/  @P0 EXIT ;  /* 0x000000000000094d */ /* 0x000fea0003800000 */
[----:B------:R-:W0:Y:S01]  /*2f40*/  LDC.64 R2, c[0x0][0x3c0] ;  /* 0x0000f000ff027b82 */ /* 0x000e220000000a00 */
[----:B------:R-:W-:-:S04]  /*2f50*/  FADD R12, R7, -R12 ;  /* 0x8000000c070c7221 */ /* 0x000fc80000000000 */
[----:B------:R-:W-:-:S04]  /*2f60*/  FADD R5, R12, R5 ;  /* 0x000000050c057221 */ /* 0x000fc80000000000 */
[----:B------:R-:W-:-:S04]  /*2f70*/  FMUL R0, R5, R4 ;  /* 0x0000000405007220 */ /* 0x000fc80000400000 */
[----:B------:R-:W-:-:S04]  /*2f80*/  FADD R0, R0, R9 ;  /* 0x0000000900007221 */ /* 0x000fc80000000000 */
[----:B------:R-:W-:Y:S01]  /*2f90*/  FMUL R5, R0, 0.5 ;  /* 0x3f00000000057820 */ /* 0x000fe20000400000 */
[----:B0-----:R-:W-:-:S05]  /*2fa0*/  IMAD.WIDE.U32 R2, R11, 0x4, R2 ;  /* 0x000000040b027825 */ /* 0x001fca00078e0002 */
[----:B------:R-:W-:Y:S01]  /*2fb0*/  STG.E desc[UR6][R2.64], R5 ;  /* 0x0000000502007986 */ /* 0x000fe2000c101906 */
[----:B------:R-:W-:Y:S05]  /*2fc0*/  EXIT ;  /* 0x000000000000794d */ /* 0x000fea0003800000 */
        .weak           $__internal_0_$__cuda_sm20_rcp_rn_f32_slowpath
        .type           $__internal_0_$__cuda_sm20_rcp_rn_f32_slowpath,@function
        .size           $__internal_0_$__cuda_sm20_rcp_rn_f32_slowpath,($__internal_1_$__cuda_sm3x_div_rn_noftz_f32_slowpath - $__internal_0_$__cuda_sm20_rcp_rn_f32_slowpath)
$__internal_0_$__cuda_sm20_rcp_rn_f32_slowpath:
[----:B------:R-:W-:-:S04]  /*2fd0*/  SHF.L.U32 R3, R0, 0x1, RZ ;  /* 0x0000000100037819 */ /* 0x000fc800000006ff */
[----:B------:R-:W-:-:S04]  /*2fe0*/  SHF.R.U32.HI R3, RZ, 0x18, R3 ;  /* 0x00000018ff037819 */ /* 0x000fc80000011603 */
[----:B------:R-:W-:-:S13]  /*2ff0*/  ISETP.NE.U32.AND P0, PT, R3, RZ, PT ;  /* 0x000000ff0300720c */ /* 0x000fda0003f05070 */
[----:B------:R-:W-:Y:S05]  /*3000*/  @P0 BRA `(.L_x_35) ;  /* 0x00000000002c0947 */ /* 0x000fea0003800000 */
[----:B------:R-:W-:-:S05]  /*3010*/  IMAD.SHL.U32 R3, R0, 0x2, RZ ;  /* 0x0000000200037824 */ /* 0x000fca00078e00ff */
[----:B------:R-:W-:-:S13]  /*3020*/  ISETP.NE.AND P0, PT, R3, RZ, PT ;  /* 0x000000ff0300720c */ /* 0x000fda0003f05270 */
[----:B------:R2:W3:Y:S01]  /*3030*/  @!P0 MUFU.RCP R3, R0 ;  /* 0x0000000000038308 */ /* 0x0004e20000001000 */
[----:B------:R-:W-:Y:S05]  /*3040*/  @!P0 BRA `(.L_x_36) ;  /* 0x0000000000a48947 */ /* 0x000fea0003800000 */
[----:B------:R-:W-:-:S04]  /*3050*/  FFMA R4, R0, 1.84467440737095516160e+19, RZ ;  /* 0x5f80000000047823 */ /* 0x000fc800000000ff */
[----:B---3--:R-:W2:Y:S02]  /*3060*/  MUFU.RCP R3, R4 ;  /* 0x0000000400037308 */ /* 0x008ea40000001000 */
[----:B--2---:R-:W-:-:S04]  /*3070*/  FFMA R0, R4, R3, -1 ;  /* 0xbf80000004007423 */ /* 0x004fc80000000003 */
[----:B------:R-:W-:-:S04]  /*3080*/  FADD.FTZ R0, -R0, -RZ ;  /* 0x800000ff00007221 */ /* 0x000fc80000010100 */
[----:B------:R-:W-:-:S04]  /*3090*/  FFMA R0, R3, R0, R3 ;  /* 0x0000000003007223 */ /* 0x000fc80000000003 */
[----:B------:R-:W-:Y:S01]  /*30a0*/  FFMA R3, R0, 1.84467440737095516160e+19, RZ ;  /* 0x5f80000000037823 */ /* 0x000fe200000000ff */
[----:B------:R-:W-:Y:S06]  /*30b0*/  BRA `(.L_x_36) ;  /* 0x0000000000887947 */ /* 0x000fec0003800000 */
.L_x_35:
[----:B------:R-:W-:-:S04]  /*30c0*/  IADD3 R4, PT, PT, R3, -0xfd, RZ ;  /* 0xffffff0303047810 */ /* 0x000fc80007ffe0ff */
[----:B------:R-:W-:-:S13]  /*30d0*/  ISETP.GT.U32.AND P0, PT, R4, 0x1, PT ;  /* 0x000000010400780c */ /* 0x000fda0003f04070 */
[----:B------:R-:W-:Y:S05]  /*30e0*/  @P0 BRA `(.L_x_37) ;  /* 0x0000000000780947 */ /* 0x000fea0003800000 */
[----:B------:R-:W-:Y:S01]  /*30f0*/  LOP3.LUT R8, R0, 0x7fffff, RZ, 0xc0, !PT ;  /* 0x007fffff00087812 */ /* 0x000fe200078ec0ff */
[----:B------:R-:W-:-:S03]  /*3100*/  IMAD.MOV.U32 R13, RZ, RZ, 0x3 ;  /* 0x00000003ff0d7424 */ /* 0x000fc600078e00ff */
[----:B------:R-:W-:Y:S02]  /*3110*/  LOP3.LUT R8, R8, 0x3f800000, RZ, 0xfc, !PT ;  /* 0x3f80000008087812 */ /* 0x000fe400078efcff */
[----:B------:R-:W-:Y:S02]  /*3120*/  SHF.L.U32 R12, R13, R4, RZ ;  /* 0x000000040d0c7219 */ /* 0x000fe400000006ff */
[----:B------:R-:W0:Y:S02]  /*3130*/  MUFU.RCP R9, R8 ;  /* 0x0000000800097308 */ /* 0x000e240000001000 */
[----:B0-----:R-:W-:-:S04]  /*3140*/  FFMA R10, R8, R9, -1 ;  /* 0xbf800000080a7423 */ /* 0x001fc80000000009 */
[----:B------:R-:W-:-:S04]  /*3150*/  FADD.FTZ R10, -R10, -RZ ;  /* 0x800000ff0a0a7221 */ /* 0x000fc80000010100 */
[CCC-:B------:R-:W-:Y:S01]  /*3160*/  FFMA.RM R11, R9.reuse, R10.reuse, R9.reuse ;  /* 0x0000000a090b7223 */ /* 0x1c0fe20000004009 */
[----:B------:R-:W-:-:S04]  /*3170*/  FFMA.RP R10, R9, R10, R9 ;  /* 0x0000000a090a7223 */ /* 0x000fc80000008009 */
[C---:B------:R-:W-:Y:S02]  /*3180*/  LOP3.LUT R9, R11.reuse, 0x7fffff, RZ, 0xc0, !PT ;  /* 0x007fffff0b097812 */ /* 0x040fe400078ec0ff */
[----:B------:R-:W-:Y:S02]  /*3190*/  FSETP.NEU.FTZ.AND P0, PT, R11, R10, PT ;  /* 0x0000000a0b00720b */ /* 0x000fe40003f1d000 */
[----:B------:R-:W-:Y:S02]  /*31a0*/  LOP3.LUT R9, R9, 0x800000, RZ, 0xfc, !PT ;  /* 0x0080000009097812 */ /* 0x000fe400078efcff */
[----:B------:R-:W-:Y:S02]  /*31b0*/  SEL R10, RZ, 0xffffffff, !P0 ;  /* 0xffffffffff0a7807 */ /* 0x000fe40004000000 */
[----:B------:R-:W-:Y:S02]  /*31c0*/  LOP3.LUT R11, R12, R9, RZ, 0xc0, !PT ;  /* 0x000000090c0b7212 */ /* 0x000fe400078ec0ff */
[----:B------:R-:W-:-:S02]  /*31d0*/  IADD3 R10, PT, PT, -R10, RZ, RZ ;  /* 0x000000ff0a0a7210 */ /* 0x000fc40007ffe1ff */
[-C--:B------:R-:W-:Y:S02]  /*31e0*/  SHF.R.U32.HI R11, RZ, R4.reuse, R11 ;  /* 0x00000004ff0b7219 */ /* 0x080fe4000001160b */
[----:B------:R-:W-:Y:S02]  /*31f0*/  LOP3.LUT P1, RZ, R10, R4, R9, 0xf8, !PT ;  /* 0x000000040aff7212 */ /* 0x000fe4000782f809 */
[C---:B------:R-:W-:Y:S02]  /*3200*/  LOP3.LUT P0, RZ, R11.reuse, 0x1, RZ, 0xc0, !PT ;  /* 0x000000010bff7812 */ /* 0x040fe4000780c0ff */
[----:B------:R-:W-:-:S04]  /*3210*/  LOP3.LUT P2, RZ, R11, 0x2, RZ, 0xc0, !PT ;  /* 0x000000020bff7812 */ /* 0x000fc8000784c0ff */
[----:B------:R-:W-:Y:S02]  /*3220*/  PLOP3.LUT P0, PT, P0, P1, P2, 0xe0, 0x0 ;  /* 0x000000000000781c */ /* 0x000fe40000703c20 */
[----:B------:R-:W-:Y:S02]  /*3230*/  LOP3.LUT P1, RZ, R0, 0x7fffff, RZ, 0xc0, !PT ;  /* 0x007fffff00ff7812 */ /* 0x000fe4000782c0ff */
[----:B------:R-:W-:-:S05]  /*3240*/  SEL R4, RZ, 0x1, !P0 ;  /* 0x00000001ff047807 */ /* 0x000fca0004000000 */
[----:B------:R-:W-:-:S05]  /*3250*/  IMAD.MOV R4, RZ, RZ, -R4 ;  /* 0x000000ffff047224 */ /* 0x000fca00078e0a04 */
[----:B------:R-:W-:Y:S02]  /*3260*/  ISETP.GE.AND P0, PT, R4, RZ, PT ;  /* 0x000000ff0400720c */ /* 0x000fe40003f06270 */
[----:B------:R-:W-:-:S04]  /*3270*/  IADD3 R4, PT, PT, R3, -0xfc, RZ ;  /* 0xffffff0403047810 */ /* 0x000fc80007ffe0ff */
[----:B------:R-:W-:-:S07]  /*3280*/  SHF.R.U32.HI R3, RZ, R4, R9 ;  /* 0x00000004ff037219 */ /* 0x000fce0000011609 */
[----:B------:R-:W-:-:S05]  /*3290*/  @!P0 VIADD R3, R3, 0x1 ;  /* 0x0000000103038836 */ /* 0x000fca0000000000 */
[----:B------:R-:W-:-:S04]  /*32a0*/  @!P1 SHF.L.U32 R3, R3, 0x1, RZ ;  /* 0x0000000103039819 */ /* 0x000fc800000006ff */
[----:B------:R-:W-:Y:S01]  /*32b0*/  LOP3.LUT R3, R3, 0x80000000, R0, 0xf8, !PT ;  /* 0x8000000003037812 */ /* 0x000fe200078ef800 */
[----:B------:R-:W-:Y:S06]  /*32c0*/  BRA `(.L_x_36) ;  /* 0x0000000000047947 */ /* 0x000fec0003800000 */
.L_x_37:
[----:B------:R0:W1:Y:S02]  /*32d0*/  MUFU.RCP R3, R0 ;  /* 0x0000000000037308 */ /* 0x0000640000001000 */
.L_x_36:
[----:B-1-3--:R-:W-:Y:S02]  /*32e0*/  IMAD.MOV.U32 R4, RZ, RZ, R3 ;  /* 0x000000ffff047224 */ /* 0x00afe400078e0003 */
[----:B------:R-:W-:-:S04]  /*32f0*/  HFMA2 R3, -RZ, RZ, 0, 0 ;  /* 0x00000000ff037431 */ /* 0x000fc800000001ff */
[----:B0-2---:R-:W-:Y:S05]  /*3300*/  RET.REL.NODEC R2 `(adxr_many_series_one_param_time_major_f32_opt) ;  /* 0xffffffcc023c7950 */ /* 0x005fea0003c3ffff */
        .weak           $__internal_1_$__cuda_sm3x_div_rn_noftz_f32_slowpath
        .type           $__internal_1_$__cuda_sm3x_div_rn_noftz_f32_slowpath,@function
        .size           $__internal_1_$__cuda_sm3x_div_rn_noftz_f32_slowpath,(.L_x_204 - $__internal_1_$__cuda_sm3x_div_rn_noftz_f32_slowpath)
$__internal_1_$__cuda_sm3x_div_rn_noftz_f32_slowpath:
[----:B------:R-:W-:Y:S02]  /*3310*/  SHF.R.U32.HI R10, RZ, 0x17, R0 ;  /* 0x00000017ff0a7819 */ /* 0x000fe40000011600 */
[----:B------:R-:W-:Y:S02]  /*3320*/  SHF.R.U32.HI R25, RZ, 0x17, R3 ;  /* 0x00000017ff197819 */ /* 0x000fe40000011603 */
[----:B------:R-:W-:Y:S02]  /*3330*/  LOP3.LUT R10, R10, 0xff, RZ, 0xc0, !PT ;  /* 0x000000ff0a0a7812 */ /* 0x000fe400078ec0ff */
[----:B------:R-:W-:-:S03]  /*3340*/  LOP3.LUT R25, R25, 0xff, RZ, 0xc0, !PT ;  /* 0x000000ff19197812 */ /* 0x000fc600078ec0ff */
[----:B------:R-:W-:Y:S01]  /*3350*/  VIADD R26, R10, 0xffffffff ;  /* 0xffffffff0a1a7836 */ /* 0x000fe20000000000 */
[----:B------:R-:W-:-:S04]  /*3360*/  IADD3 R27, PT, PT, R25, -0x1, RZ ;  /* 0xffffffff191b7810 */ /* 0x000fc80007ffe0ff */
[----:B------:R-:W-:-:S04]  /*3370*/  ISETP.GT.U32.AND P1, PT, R26, 0xfd, PT ;  /* 0x000000fd1a00780c */ /* 0x000fc80003f24070 */
[----:B------:R-:W-:-:S13]  /*3380*/  ISETP.GT.U32.OR P1, PT, R27, 0xfd, P1 ;  /* 0x000000fd1b00780c */ /* 0x000fda0000f24470 */
[----:B------:R-:W-:Y:S01]  /*3390*/  @!P1 IMAD.MOV.U32 R9, RZ, RZ, RZ ;  /* 0x000000ffff099224 */ /* 0x000fe200078e00ff */
[----:B------:R-:W-:Y:S06]  /*33a0*/  @!P1 BRA `(.L_x_38) ;  /* 0x00000000005c9947 */ /* 0x000fec0003800000 */
[----:B------:R-:W-:Y:S02]  /*33b0*/  FSETP.GTU.FTZ.AND P1, PT, |R3|, +INF , PT ;  /* 0x7f8000000300780b */ /* 0x000fe40003f3c200 */
[----:B------:R-:W-:-:S04]  /*33c0*/  FSETP.GTU.FTZ.AND P2, PT, |R0|, +INF , PT ;  /* 0x7f8000000000780b */ /* 0x000fc80003f5c200 */
[----:B------:R-:W-:-:S13]  /*33d0*/  PLOP3.LUT P1, PT, P1, P2, PT, 0xf8, 0x8f ;  /* 0x00000000008f781c */ /* 0x000fda0000f25f70 */
[----:B------:R-:W-:Y:S05]  /*33e0*/  @P1 BRA `(.L_x_39) ;  /* 0x0000000400441947 */ /* 0x000fea0003800000 */
[----:B------:R-:W-:-:S13]  /*33f0*/  LOP3.LUT P1, RZ, R0, 0x7fffffff, R3, 0xc8, !PT ;  /* 0x7fffffff00ff7812 */ /* 0x000fda000782c803 */
[----:B------:R-:W-:Y:S05]  /*3400*/  @!P1 BRA `(.L_x_40) ;  /* 0x0000000400349947 */ /* 0x000fea0003800000 */
[C---:B------:R-:W-:Y:S02]  /*3410*/  FSETP.NEU.FTZ.AND P1, PT, |R3|.reuse, +INF , PT ;  /* 0x7f8000000300780b */ /* 0x040fe40003f3d200 */
[----:B------:R-:W-:Y:S02]  /*3420*/  FSETP.NEU.FTZ.AND P3, PT, |R0|, +INF , PT ;  /* 0x7f8000000000780b */ /* 0x000fe40003f7d200 */
[----:B------:R-:W-:-:S11]  /*3430*/  FSETP.NEU.FTZ.AND P2, PT, |R3|, +INF , PT ;  /* 0x7f8000000300780b */ /* 0x000fd60003f5d200 */
[----:B------:R-:W-:Y:S05]  /*3440*/  @!P3 BRA !P1, `(.L_x_40) ;  /* 0x000000040024b947 */ /* 0x000fea0004800000 */
[----:B------:R-:W-:-:S04]  /*3450*/  LOP3.LUT P1, RZ, R3, 0x7fffffff, RZ, 0xc0, !PT ;  /* 0x7fffffff03ff7812 */ /* 0x000fc8000782c0ff */
[----:B------:R-:W-:-:S13]  /*3460*/  PLOP3.LUT P1, PT, P3, P1, PT, 0x2f, 0xf2 ;  /* 0x0000000000f2781c */ /* 0x000fda0001f22577 */
[----:B------:R-:W-:Y:S05]  /*3470*/  @P1 BRA `(.L_x_41) ;  /* 0x0000000400101947 */ /* 0x000fea0003800000 */
[----:B------:R-:W-:-:S04]  /*3480*/  LOP3.LUT P1, RZ, R0, 0x7fffffff, RZ, 0xc0, !PT ;  /* 0x7fffffff00ff7812 */ /* 0x000fc8000782c0ff */
[----:B------:R-:W-:-:S13]  /*3490*/  PLOP3.LUT P1, PT, P2, P1, PT, 0x2f, 0xf2 ;  /* 0x0000000000f2781c */ /* 0x000fda0001722577 */
[----:B------:R-:W-:Y:S05]  /*34a0*/  @P1 BRA `(.L_x_42) ;  /* 0x0000000000f81947 */ /* 0x000fea0003800000 */
[----:B------:R-:W-:Y:S02]  /*34b0*/  ISETP.GE.AND P1, PT, R27, RZ, PT ;  /* 0x000000ff1b00720c */ /* 0x000fe40003f26270 */
[----:B------:R-:W-:-:S11]  /*34c0*/  ISETP.GE.AND P2, PT, R26, RZ, PT ;  /* 0x000000ff1a00720c */ /* 0x000fd60003f46270 */
[----:B------:R-:W-:Y:S01]  /*34d0*/  @P1 MOV R9, RZ ;  /* 0x000000ff00091202 */ /* 0x000fe20000000f00 */
[----:B------:R-:W-:Y:S02]  /*34e0*/  @!P1 IMAD.MOV.U32 R9, RZ, RZ, -0x40 ;  /* 0xffffffc0ff099424 */ /* 0x000fe400078e00ff */
[----:B------:R-:W-:Y:S01]  /*34f0*/  @!P1 FFMA R3, R3, 1.84467440737095516160e+19, RZ ;  /* 0x5f80000003039823 */ /* 0x000fe200000000ff */
[----:B------:R-:W-:Y:S02]  /*3500*/  @!P2 FFMA R0, R0, 1.84467440737095516160e+19, RZ ;  /* 0x5f8000000000a823 */ /* 0x000fe400000000ff */
[----:B------:R-:W-:-:S07]  /*3510*/  @!P2 IADD3 R9, PT, PT, R9, 0x40, RZ ;  /* 0x000000400909a810 */ /* 0x000fce0007ffe0ff */
.L_x_38:
[----:B------:R-:W-:-:S05]  /*3520*/  LEA R27, R10, 0xc0800000, 0x17 ;  /* 0xc08000000a1b7811 */ /* 0x000fca00078eb8ff */
[----:B------:R-:W-:Y:S01]  /*3530*/  IMAD.IADD R28, R0, 0x1, -R27 ;  /* 0x00000001001c7824 */ /* 0x000fe200078e0a1b */
[----:B------:R-:W-:-:S03]  /*3540*/  IADD3 R27, PT, PT, R25, -0x7f, RZ ;  /* 0xffffff81191b7810 */ /* 0x000fc60007ffe0ff */
[----:B------:R-:W0:Y:S01]  /*3550*/  MUFU.RCP R26, R28 ;  /* 0x0000001c001a7308 */ /* 0x000e220000001000 */
[----:B------:R-:W-:Y:S01]  /*3560*/  FADD.FTZ R25, -R28, -RZ ;  /* 0x800000ff1c197221 */ /* 0x000fe20000010100 */
[C---:B------:R-:W-:Y:S01]  /*3570*/  IMAD R0, R27.reuse, -0x800000, R3 ;  /* 0xff8000001b007824 */ /* 0x040fe200078e0203 */
[----:B------:R-:W-:-:S05]  /*3580*/  IADD3 R10, PT, PT, R27, 0x7f, -R10 ;  /* 0x0000007f1b0a7810 */ /* 0x000fca0007ffe80a */
[----:B------:R-:W-:Y:S02]  /*3590*/  IMAD.IADD R9, R10, 0x1, R9 ;  /* 0x000000010a097824 */ /* 0x000fe400078e0209 */
[----:B0-----:R-:W-:-:S04]  /*35a0*/  FFMA R3, R26, R25, 1 ;  /* 0x3f8000001a037423 */ /* 0x001fc80000000019 */
[----:B------:R-:W-:-:S04]  /*35b0*/  FFMA R3, R26, R3, R26 ;  /* 0x000000031a037223 */ /* 0x000fc8000000001a */
[----:B------:R-:W-:-:S04]  /*35c0*/  FFMA R26, R0, R3, RZ ;  /* 0x00000003001a7223 */ /* 0x000fc800000000ff */
[----:B------:R-:W-:-:S04]  /*35d0*/  FFMA R10, R25, R26, R0 ;  /* 0x0000001a190a7223 */ /* 0x000fc80000000000 */
[----:B------:R-:W-:-:S04]  /*35e0*/  FFMA R10, R3, R10, R26 ;  /* 0x0000000a030a7223 */ /* 0x000fc8000000001a */
[----:B------:R-:W-:-:S04]  /*35f0*/  FFMA R27, R25, R10, R0 ;  /* 0x0000000a191b7223 */ /* 0x000fc80000000000 */
[----:B------:R-:W-:-:S05]  /*3600*/  FFMA R0, R3, R27, R10 ;  /* 0x0000001b03007223 */ /* 0x000fca000000000a */
[----:B------:R-:W-:-:S04]  /*3610*/  SHF.R.U32.HI R26, RZ, 0x17, R0 ;  /* 0x00000017ff1a7819 */ /* 0x000fc80000011600 */
[----:B------:R-:W-:-:S04]  /*3620*/  LOP3.LUT R26, R26, 0xff, RZ, 0xc0, !PT ;  /* 0x000000ff1a1a7812 */ /* 0x000fc800078ec0ff */
[----:B------:R-:W-:-:S05]  /*3630*/  IADD3 R25, PT, PT, R26, R9, RZ ;  /* 0x000000091a197210 */ /* 0x000fca0007ffe0ff */
[----:B------:R-:W-:-:S05]  /*3640*/  VIADD R26, R25, 0xffffffff ;  /* 0xffffffff191a7836 */ /* 0x000fca0000000000 */
[----:B------:R-:W-:-:S13]  /*3650*/  ISETP.GE.U32.AND P1, PT, R26, 0xfe, PT ;  /* 0x000000fe1a00780c */ /* 0x000fda0003f26070 */
[----:B------:R-:W-:Y:S05]  /*3660*/  @!P1 BRA `(.L_x_43) ;  /* 0x0000000000809947 */ /* 0x000fea0003800000 */
[----:B------:R-:W-:-:S13]  /*3670*/  ISETP.GT.AND P1, PT, R25, 0xfe, PT ;  /* 0x000000fe1900780c */ /* 0x000fda0003f24270 */
[----:B------:R-:W-:Y:S05]  /*3680*/  @P1 BRA `(.L_x_44) ;  /* 0x00000000006c1947 */ /* 0x000fea0003800000 */
[----:B------:R-:W-:-:S13]  /*3690*/  ISETP.GE.AND P1, PT, R25, 0x1, PT ;  /* 0x000000011900780c */ /* 0x000fda0003f26270 */
[----:B------:R-:W-:Y:S05]  /*36a0*/  @P1 BRA `(.L_x_45) ;  /* 0x0000000000981947 */ /* 0x000fea0003800000 */
[----:B------:R-:W-:Y:S02]  /*36b0*/  ISETP.GE.AND P1, PT, R25, -0x18, PT ;  /* 0xffffffe81900780c */ /* 0x000fe40003f26270 */
[----:B------:R-:W-:-:S11]  /*36c0*/  LOP3.LUT R0, R0, 0x80000000, RZ, 0xc0, !PT ;  /* 0x8000000000007812 */ /* 0x000fd600078ec0ff */
[----:B------:R-:W-:Y:S05]  /*36d0*/  @!P1 BRA `(.L_x_45) ;  /* 0x00000000008c9947 */ /* 0x000fea0003800000 */
[CCC-:B------:R-:W-:Y:S01]  /*36e0*/  FFMA.RP R9, R3.reuse, R27.reuse, R10.reuse ;  /* 0x0000001b03097223 */ /* 0x1c0fe2000000800a */
[CCC-:B------:R-:W-:Y:S01]  /*36f0*/  FFMA.RM R26, R3.reuse, R27.reuse, R10.reuse ;  /* 0x0000001b031a7223 */ /* 0x1c0fe2000000400a */
[----:B------:R-:W-:Y:S01]  /*3700*/  FFMA.RZ R3, R3, R27, R10 ;  /* 0x0000001b03037223 */ /* 0x000fe2000000c00a */
[C---:B------:R-:W-:Y:S02]  /*3710*/  ISETP.NE.AND P3, PT, R25.reuse, RZ, PT ;  /* 0x000000ff1900720c */ /* 0x040fe40003f65270 */
[----:B------:R-:W-:Y:S02]  /*3720*/  ISETP.NE.AND P2, PT, R25, RZ, PT ;  /* 0x000000ff1900720c */ /* 0x000fe40003f45270 */
[----:B------:R-:W-:Y:S02]  /*3730*/  LOP3.LUT R3, R3, 0x7fffff, RZ, 0xc0, !PT ;  /* 0x007fffff03037812 */ /* 0x000fe400078ec0ff */
[----:B------:R-:W-:Y:S02]  /*3740*/  FSETP.NEU.FTZ.AND P1, PT, R9, R26, PT ;  /* 0x0000001a0900720b */ /* 0x000fe40003f3d000 */
[----:B------:R-:W-:Y:S01]  /*3750*/  IADD3 R9, PT, PT, R25, 0x20, RZ ;  /* 0x0000002019097810 */ /* 0x000fe20007ffe0ff */
[----:B------:R-:W-:Y:S01]  /*3760*/  IMAD.MOV R25, RZ, RZ, -R25 ;  /* 0x000000ffff197224 */ /* 0x000fe200078e0a19 */
[----:B------:R-:W-:-:S04]  /*3770*/  LOP3.LUT R10, R3, 0x800000, RZ, 0xfc, !PT ;  /* 0x00800000030a7812 */ /* 0x000fc800078efcff */
[----:B------:R-:W-:Y:S02]  /*3780*/  SHF.L.U32 R9, R10, R9, RZ ;  /* 0x000000090a097219 */ /* 0x000fe400000006ff */
[----:B------:R-:W-:Y:S02]  /*3790*/  SEL R25, R25, RZ, P3 ;  /* 0x000000ff19197207 */ /* 0x000fe40001800000 */
[----:B------:R-:W-:Y:S02]  /*37a0*/  ISETP.NE.AND P2, PT, R9, RZ, P2 ;  /* 0x000000ff0900720c */ /* 0x000fe40001745270 */
[----:B------:R-:W-:Y:S02]  /*37b0*/  SHF.R.U32.HI R10, RZ, R25, R10 ;  /* 0x00000019ff0a7219 */ /* 0x000fe4000001160a */
[----:B------:R-:W-:Y:S02]  /*37c0*/  PLOP3.LUT P1, PT, P1, P2, PT, 0xf8, 0x8f ;  /* 0x00000000008f781c */ /* 0x000fe40000f25f70 */
[----:B------:R-:W-:-:S02]  /*37d0*/  SHF.R.U32.HI R9, RZ, 0x1, R10 ;  /* 0x00000001ff097819 */ /* 0x000fc4000001160a */
[----:B------:R-:W-:-:S04]  /*37e0*/  SEL R26, RZ, 0x1, !P1 ;  /* 0x00000001ff1a7807 */ /* 0x000fc80004800000 */
[----:B------:R-:W-:-:S04]  /*37f0*/  LOP3.LUT R3, R26, 0x1, R9, 0xf8, !PT ;  /* 0x000000011a037812 */ /* 0x000fc800078ef809 */
[----:B------:R-:W-:-:S04]  /*3800*/  LOP3.LUT R10, R3, R10, RZ, 0xc0, !PT ;  /* 0x0000000a030a7212 */ /* 0x000fc800078ec0ff */
[----:B------:R-:W-:-:S04]  /*3810*/  IADD3 R9, PT, PT, R9, R10, RZ ;  /* 0x0000000a09097210 */ /* 0x000fc80007ffe0ff */
[----:B------:R-:W-:Y:S01]  /*3820*/  LOP3.LUT R0, R9, R0, RZ, 0xfc, !PT ;  /* 0x0000000009007212 */ /* 0x000fe200078efcff */
[----:B------:R-:W-:Y:S06]  /*3830*/  BRA `(.L_x_45) ;  /* 0x0000000000347947 */ /* 0x000fec0003800000 */
.L_x_44:
[----:B------:R-:W-:-:S04]  /*3840*/  LOP3.LUT R0, R0, 0x80000000, RZ, 0xc0, !PT ;  /* 0x8000000000007812 */ /* 0x000fc800078ec0ff */
[----:B------:R-:W-:Y:S01]  /*3850*/  LOP3.LUT R0, R0, 0x7f800000, RZ, 0xfc, !PT ;  /* 0x7f80000000007812 */ /* 0x000fe200078efcff */
[----:B------:R-:W-:Y:S06]  /*3860*/  BRA `(.L_x_45) ;  /* 0x0000000000287947 */ /* 0x000fec0003800000 */
.L_x_43:
[----:B------:R-:W-:Y:S01]  /*3870*/  IMAD R0, R9, 0x800000, R0 ;  /* 0x0080000009007824 */ /* 0x000fe200078e0200 */
[----:B------:R-:W-:Y:S06]  /*3880*/  BRA `(.L_x_45) ;  /* 0x0000000000207947 */ /* 0x000fec0003800000 */
.L_x_42:
[----:B------:R-:W-:-:S04]  /*3890*/  LOP3.LUT R0, R0, 0x80000000, R3, 0x48, !PT ;  /* 0x8000000000007812 */ /* 0x000fc800078e4803 */
[----:B------:R-:W-:Y:S01]  /*38a0*/  LOP3.LUT R0, R0, 0x7f800000, RZ, 0xfc, !PT ;  /* 0x7f80000000007812 */ /* 0x000fe200078efcff */
[----:B------:R-:W-:Y:S06]  /*38b0*/  BRA `(.L_x_45) ;  /* 0x0000000000147947 */ /* 0x000fec0003800000 */
.L_x_41:
[----:B------:R-:W-:Y:S01]  /*38c0*/  LOP3.LUT R0, R0, 0x80000000, R3, 0x48, !PT ;  /* 0x8000000000007812 */ /* 0x000fe200078e4803 */
[----:B------:R-:W-:Y:S06]  /*38d0*/  BRA `(.L_x_45) ;  /* 0x00000000000c7947 */ /* 0x000fec0003800000 */
.L_x_40:
[----:B------:R-:W0:Y:S01]  /*38e0*/  MUFU.RSQ R0, -QNAN ;  /* 0xffc0000000007908 */ /* 0x000e220000001400 */
[----:B------:R-:W-:Y:S05]  /*38f0*/  BRA `(.L_x_45) ;  /* 0x0000000000047947 */ /* 0x000fea0003800000 */
.L_x_39:
[----:B------:R-:W-:-:S07]  /*3900*/  FADD.FTZ R0, R3, R0 ;  /* 0x0000000003007221 */ /* 0x000fce0000010000 */
.L_x_45:
[----:B------:R-:W-:-:S04]  /*3910*/  HFMA2 R9, -RZ, RZ, 0, 0 ;  /* 0x00000000ff097431 */ /* 0x000fc800000001ff */
[----:B0-----:R-:W-:Y:S05]  /*3920*/  RET.REL.NODEC R8 `(adxr_many_series_one_param_time_major_f32_opt) ;  /* 0xffffffc408b47950 */ /* 0x001fea0003c3ffff */
.L_x_46:
[----:B------:R-:W-:-:S00]  /*3930*/  BRA `(.L_x_46) ;  /* 0xfffffffc00fc7947 */ /* 0x000fc0000383ffff */
[----:B------:R-:W-:-:S00]  /*3940*/  NOP ;  /* 0x0000000000007918 */ /* 0x000fc00000000000 */
        /* <DEDUP_REMOVED lines=11> */
.L_x_204:


//--------------------- .text.adxr_one_series_many_params_f32_opt --------------------------
	.section	.text.adxr_one_series_many_params_f32_opt,"ax",@progbits
	.align	128
        .global         adxr_one_series_many_params_f32_opt
        .type           adxr_one_series_many_params_f32_opt,@function
        .size           adxr_one_series_many_params_f32_opt,(.L_x_206 - adxr_one_series_many_params_f32_opt)
        .other          adxr_one_series_many_params_f32_opt,@"STO_CUDA_ENTRY STV_DEFAULT"
adxr_one_series_many_params_f32_opt:
.text.adxr_one_series_many_params_f32_opt:
[----:B------:R-:W-:Y:S08]  /*0000*/  LDC R1, c[0x0][0x37c] ;  /* 0x0000df00ff017b82 */ /* 0x000ff00000000800 */
[----:B------:R-:W0:Y:S08]  /*0010*/  LDC R5, c[0x0][0x3a8] ;  /* 0x0000ea00ff057b82 */ /* 0x000e300000000800 */
[----:B------:R-:W1:Y:S01]  /*0020*/  LDC.64 R2, c[0x0][0x3a0] ;  /* 0x0000e800ff027b82 */ /* 0x000e620000000a00 */
[----:B0-----:R-:W-:-:S04]  /*0030*/  ISETP.GE.AND P0, PT, R5, 0x1, PT ;  /* 0x000000010500780c */ /* 0x001fc80003f06270 */
[----:B-1----:R-:W-:-:S04]  /*0040*/  ISETP.LT.OR P0, PT, R3, RZ, !P0 ;  /* 0x000000ff0300720c */ /* 0x002fc80004701670 */
[----:B------:R-:W-:-:S13]  /*0050*/  ISETP.GE.OR P0, PT, R3, R2, P0 ;  /* 0x000000020300720c */ /* 0x000fda0000706670 */
[----:B------:R-:W-:Y:S05]  /*0060*/  @P0 EXIT ;  /* 0x000000000000094d */ /* 0x000fea0003800000 */
[----:B------:R-:W0:Y:S01]  /*0070*/  S2R R3, SR_TID.X ;  /* 0x0000000000037919 */ /* 0x000e220000002100 */
[----:B------:R-:W0:Y:S01]  /*0080*/  LDCU UR10, c[0x0][0x360] ;  /* 0x00006c00ff0a77ac */ /* 0x000e220008000800 */
[----:B------:R-:W0:Y:S02]  /*0090*/  S2R R4, SR_CTAID.X ;  /* 0x0000000000047919 */ /* 0x000e240000002500 */
[----:B0-----:R-:W-:-:S05]  /*00a0*/  IMAD R4, R4, UR10, R3 ;  /* 0x0000000a04047c24 */ /* 0x001fca000f8e0203 */
[----:B------:R-:W-:-:S13]  /*00b0*/  ISETP.GE.AND P0, PT, R4, R5, PT ;  /* 0x000000050400720c */ /* 0x000fda0003f06270 */
[----:B------:R-:W-:Y:S05]  /*00c0*/  @P0 EXIT ;  /* 0x000000000000094d */ /* 0x000fea0003800000 */
[----:B------:R-:W0:Y:S01]  /*00d0*/  LDC.64 R6, c[0x0][0x398] ;  /* 0x0000e600ff067b82 */ /* 0x000e220000000a00 */
[----:B------:R-:W1:Y:S01]  /*00e0*/  LDCU.64 UR12, c[0x0][0x358] ;  /* 0x00006b00ff0c77ac */ /* 0x000e620008000a00 */
[----:B0-----:R-:W-:-:S05]  /*00f0*/  IMAD.WIDE R6, R4, 0x4, R6 ;  /* 0x0000000404067825 */ /* 0x001fca00078e0206 */
[----:B-1----:R-:W2:Y:S02]  /*0100*/  LDG.E.CONSTANT R5, desc[UR12][R6.64] ;  /* 0x0000000c06057981 */ /* 0x002ea4000c1e9900 */
[----:B--2---:R-:W-:-:S13]  /*0110*/  ISETP.GE.AND P0, PT, R5, 0x1, PT ;  /* 0x000000010500780c */ /* 0x004fda0003f06270 */
[----:B------:R-:W-:Y:S05]  /*0120*/  @!P0 EXIT ;  /* 0x000000000000894d */ /* 0x000fea0003800000 */
[----:B------:R-:W-:Y:S01]  /*0130*/  ISETP.GE.AND P0, PT, R2, 0x1, PT ;  /* 0x000000010200780c */ /* 0x000fe20003f06270 */
[----:B------:R-:W-:Y:S01]  /*0140*/  BSSY.RECONVERGENT B0, `(.L_x_47) ;  /* 0x0000039000007945 */ /* 0x000fe20003800200 */
[----:B------:R-:W-:Y:S02]  /*0150*/  IMAD R6, R4, R2, RZ ;  /* 0x0000000204067224 */ /* 0x000fe400078e02ff */
[----:B------:R-:W-:-:S13]  /*0160*/  ISETP.NE.OR P0, PT, R3, RZ, !P0 ;  /* 0x000000ff0300720c */ /* 0x000fda0004705670 */
[----:B------:R-:W-:Y:S05]  /*0170*/  @P0 BRA `(.L_x_48) ;  /* 0x0000000000d40947 */ /* 0x000fea0003800000 */
[C---:B------:R-:W-:Y:S01]  /*0180*/  ISETP.GE.U32.AND P0, PT, R2.reuse, 0x8, PT ;  /* 0x000000080200780c */ /* 0x040fe20003f06070 */
[----:B------:R-:W-:Y:S01]  /*0190*/  IMAD.MOV.U32 R7, RZ, RZ, RZ ;  /* 0x000000ffff077224 */ /* 0x000fe200078e00ff */
[----:B------:R-:W-:-:S04]  /*01a0*/  LOP3.LUT R0, R2, 0x7, RZ, 0xc0, !PT ;  /* 0x0000000702007812 */ /* 0x000fc800078ec0ff */
[----:B------:R-:W-:-:S07]  /*01b0*/  ISETP.NE.AND P1, PT, R0, RZ, PT ;  /* 0x000000ff0000720c */ /* 0x000fce0003f25270 */
[----:B------:R-:W-:Y:S06]  /*01c0*/  @!P0 BRA `(.L_x_49) ;  /* 0x0000000000448947 */ /* 0x000fec0003800000 */
[----:B------:R-:W0:Y:S01]  /*01d0*/  LDC.64 R10, c[0x0][0x3c0] ;  /* 0x0000f000ff0a7b82 */ /* 0x000e220000000a00 */
[----:B------:R-:W-:Y:S01]  /*01e0*/  LOP3.LUT R7, R2, 0x7ffffff8, RZ, 0xc0, !PT ;  /* 0x7ffffff802077812 */ /* 0x000fe200078ec0ff */
[----:B------:R-:W-:Y:S01]  /*01f0*/  IMAD.MOV.U32 R13, RZ, RZ, 0x7fc00000 ;  /* 0x7fc00000ff0d7424 */ /* 0x000fe200078e00ff */
[----:B------:R-:W-:-:S06]  /*0200*/  UMOV UR4, URZ ;  /* 0x000000ff00047c82 */ /* 0x000fcc0008000000 */
.L_x_50:
[----:B-1----:R-:W-:Y:S01]  /*0210*/  VIADD R9, R6, UR4 ;  /* 0x0000000406097c36 */ /* 0x002fe20008000000 */
[----:B------:R-:W-:-:S03]  /*0220*/  UIADD3 UR4, UPT, UPT, UR4, 0x8, URZ ;  /* 0x0000000804047890 */ /* 0x000fc6000fffe0ff */
[----:B0-----:R-:W-:-:S03]  /*0230*/  IMAD.WIDE R8, R9, 0x4, R10 ;  /* 0x0000000409087825 */ /* 0x001fc600078e020a */
[----:B------:R-:W-:Y:S02]  /*0240*/  ISETP.NE.AND P0, PT, R7, UR4, PT ;  /* 0x0000000407007c0c */ /* 0x000fe4000bf05270 */
[----:B------:R1:W-:Y:S04]  /*0250*/  STG.E desc[UR12][R8.64], R13 ;  /* 0x0000000d08007986 */ /* 0x0003e8000c10190c */
[----:B------:R1:W-:Y:S04]  /*0260*/  STG.E desc[UR12][R8.64+0x4], R13 ;  /* 0x0000040d08007986 */ /* 0x0003e8000c10190c */
[----:B------:R1:W-:Y:S04]  /*0270*/  STG.E desc[UR12][R8.64+0x8], R13 ;  /* 0x0000080d08007986 */ /* 0x0003e8000c10190c */
[----:B------:R1:W-:Y:S04]  /*0280*/  STG.E desc[UR12][R8.64+0xc], R13 ;  /* 0x00000c0d08007986 */ /* 0x0003e8000c10190c */
[----:B------:R1:W-:Y:S04]  /*0290*/  STG.E desc[UR12][R8.64+0x10], R13 ;  /* 0x0000100d08007986 */ /* 0x0003e8000c10190c */
[----:B------:R1:W-:Y:S04]  /*02a0*/  STG.E desc[UR12][R8.64+0x14], R13 ;  /* 0x0000140d08007986 */ /* 0x0003e8000c10190c */
[----:B------:R1:W-:Y:S04]  /*02b0*/  STG.E desc[UR12][R8.64+0x18], R13 ;  /* 0x0000180d08007986 */ /* 0x0003e8000c10190c */
[----:B------:R1:W-:Y:S01]  /*02c0*/  STG.E desc[UR12][R8.64+0x1c], R13 ;  /* 0x00001c0d08007986 */ /* 0x0003e2000c10190c */
[----:B------:R-:W-:Y:S05]  /*02d0*/  @P0 BRA `(.L_x_50) ;  /* 0xfffffffc00cc0947 */ /* 0x000fea000383ffff */
.L_x_49:
[----:B------:R-:W-:Y:S05]  /*02e0*/  @!P1 BRA `(.L_x_48) ;  /* 0x0000000000789947 */ /* 0x000fea0003800000 */
[----:B------:R-:W-:Y:S02]  /*02f0*/  ISETP.GE.U32.AND P0, PT, R0, 0x4, PT ;  /* 0x000000040000780c */ /* 0x000fe40003f06070 */
[----:B------:R-:W-:-:S04]  /*0300*/  LOP3.LUT R12, R2, 0x3, RZ, 0xc0, !PT ;  /* 0x00000003020c7812 */ /* 0x000fc800078ec0ff */
[----:B------:R-:W-:-:S07]  /*0310*/  ISETP.NE.AND P1, PT, R12, RZ, PT ;  /* 0x000000ff0c00720c */ /* 0x000fce0003f25270 */
[----:B------:R-:W-:Y:S06]  /*0320*/  @!P0 BRA `(.L_x_51) ;  /* 0x0000000000248947 */ /* 0x000fec0003800000 */
[----:B-1----:R-:W0:Y:S01]  /*0330*/  LDC.64 R8, c[0x0][0x3c0] ;  /* 0x0000f000ff087b82 */ /* 0x002e220000000a00 */
[----:B------:R-:W-:Y:S01]  /*0340*/  IADD3 R11, PT, PT, R6, R7, RZ ;  /* 0x00000007060b7210 */ /* 0x000fe20007ffe0ff */
[----:B------:R-:W-:Y:S02]  /*0350*/  IMAD.MOV.U32 R13, RZ, RZ, 0x7fc00000 ;  /* 0x7fc00000ff0d7424 */ /* 0x000fe400078e00ff */
[----:B------:R-:W-:Y:S02]  /*0360*/  VIADD R7, R7, 0x4 ;  /* 0x0000000407077836 */ /* 0x000fe40000000000 */
[----:B0-----:R-:W-:-:S05]  /*0370*/  IMAD.WIDE R8, R11, 0x4, R8 ;  /* 0x000000040b087825 */ /* 0x001fca00078e0208 */
[----:B------:R0:W-:Y:S04]  /*0380*/  STG.E desc[UR12][R8.64], R13 ;  /* 0x0000000d08007986 */ /* 0x0001e8000c10190c */
[----:B------:R0:W-:Y:S04]  /*0390*/  STG.E desc[UR12][R8.64+0x4], R13 ;  /* 0x0000040d08007986 */ /* 0x0001e8000c10190c */
[----:B------:R0:W-:Y:S04]  /*03a0*/  STG.E desc[UR12][R8.64+0x8], R13 ;  /* 0x0000080d08007986 */ /* 0x0001e8000c10190c */
[----:B------:R0:W-:Y:S02]  /*03b0*/  STG.E desc[UR12][R8.64+0xc], R13 ;  /* 0x00000c0d08007986 */ /* 0x0001e4000c10190c */
.L_x_51:
[----:B------:R-:W-:Y:S05]  /*03c0*/  @!P1 BRA `(.L_x_48) ;  /* 0x0000000000409947 */ /* 0x000fea0003800000 */
[----:B------:R-:W-:Y:S02]  /*03d0*/  LOP3.LUT R2, R2, 0x1, RZ, 0xc0, !PT ;  /* 0x0000000102027812 */ /* 0x000fe400078ec0ff */
[----:B------:R-:W-:Y:S02]  /*03e0*/  ISETP.NE.AND P0, PT, R12, 0x1, PT ;  /* 0x000000010c00780c */ /* 0x000fe40003f05270 */
[----:B------:R-:W-:-:S13]  /*03f0*/  ISETP.NE.U32.AND P1, PT, R2, 0x1, PT ;  /* 0x000000010200780c */ /* 0x000fda0003f25070 */
[----:B------:R-:W2:Y:S01]  /*0400*/  @!P1 LDC.64 R10, c[0x0][0x3c0] ;  /* 0x0000f000ff0a9b82 */ /* 0x000ea20000000a00 */
[----:B------:R-:W-:Y:S05]  /*0410*/  @!P0 BRA `(.L_x_52) ;  /* 0x00000000001c8947 */ /* 0x000fea0003800000 */
[----:B01----:R-:W0:Y:S01]  /*0420*/  LDC.64 R8, c[0x0][0x3c0] ;  /* 0x0000f000ff087b82 */ /* 0x003e220000000a00 */
[----:B------:R-:W-:Y:S01]  /*0430*/  IMAD.IADD R13, R6, 0x1, R7 ;  /* 0x00000001060d7824 */ /* 0x000fe200078e0207 */
[----:B------:R-:W-:Y:S01]  /*0440*/  MOV R15, 0x7fc00000 ;  /* 0x7fc00000000f7802 */ /* 0x000fe20000000f00 */
[----:B------:R-:W-:Y:S02]  /*0450*/  VIADD R7, R7, 0x2 ;  /* 0x0000000207077836 */ /* 0x000fe40000000000 */
[----:B0-----:R-:W-:-:S05]  /*0460*/  IMAD.WIDE R8, R13, 0x4, R8 ;  /* 0x000000040d087825 */ /* 0x001fca00078e0208 */
[----:B------:R3:W-:Y:S04]  /*0470*/  STG.E desc[UR12][R8.64], R15 ;  /* 0x0000000f08007986 */ /* 0x0007e8000c10190c */
[----:B------:R3:W-:Y:S02]  /*0480*/  STG.E desc[UR12][R8.64+0x4], R15 ;  /* 0x0000040f08007986 */ /* 0x0007e4000c10190c */
.L_x_52:
[----:B01-3--:R-:W-:Y:S02]  /*0490*/  @!P1 IMAD.IADD R9, R6, 0x1, R7 ;  /* 0x0000000106099824 */ /* 0x00bfe400078e0207 */
[----:B------:R-:W-:Y:S02]  /*04a0*/  @!P1 IMAD.MOV.U32 R7, RZ, RZ, 0x7fc00000 ;  /* 0x7fc00000ff079424 */ /* 0x000fe400078e00ff */
[----:B--2---:R-:W-:-:S05]  /*04b0*/  @!P1 IMAD.WIDE R8, R9, 0x4, R10 ;  /* 0x0000000409089825 */ /* 0x004fca00078e020a */
[----:B------:R2:W-:Y:S02]  /*04c0*/  @!P1 STG.E desc[UR12][R8.64], R7 ;  /* 0x0000000708009986 */ /* 0x0005e4000c10190c */
.L_x_48:
[----:B------:R-:W-:Y:S05]  /*04d0*/  BSYNC.RECONVERGENT B0 ;  /* 0x0000000000007941 */ /* 0x000fea0003800200 */
.L_x_47:
[C---:B------:R-:W-:Y:S01]  /*04e0*/  ISETP.GE.U32.AND P0, PT, R5.reuse, 0x8, PT ;  /* 0x000000080500780c */ /* 0x040fe20003f06070 */
[----:B------:R-:W-:Y:S01]  /*04f0*/  BSSY.RECONVERGENT B0, `(.L_x_53) ;  /* 0x0000017000007945 */ /* 0x000fe20003800200 */
[----:B------:R-:W-:Y:S01]  /*0500*/  LOP3.LUT R2, R5, 0x7, RZ, 0xc0, !PT ;  /* 0x0000000705027812 */ /* 0x000fe200078ec0ff */
[----:B--2---:R-:W-:-:S03]  /*0510*/  HFMA2 R7, -RZ, RZ, 0, 0 ;  /* 0x00000000ff077431 */ /* 0x004fc600000001ff */
[----:B------:R-:W-:-:S07]  /*0520*/  ISETP.NE.AND P1, PT, R2, RZ, PT ;  /* 0x000000ff0200720c */ /* 0x000fce0003f25270 */
[----:B------:R-:W-:Y:S06]  /*0530*/  @!P0 BRA `(.L_x_54) ;  /* 0x0000000000488947 */ /* 0x000fec0003800000 */
[----:B01----:R-:W0:Y:S01]  /*0540*/  LDC R13, c[0x0][0x3b8] ;  /* 0x0000ee00ff0d7b82 */ /* 0x003e220000000800 */
[----:B------:R-:W-:Y:S01]  /*0550*/  LOP3.LUT R7, R5, 0x7ffffff8, RZ, 0xc0, !PT ;  /* 0x7ffffff805077812 */ /* 0x000fe200078ec0ff */
[----:B------:R-:W-:Y:S02]  /*0560*/  IMAD.MOV.U32 R0, RZ, RZ, RZ ;  /* 0x000000ffff007224 */ /* 0x000fe400078e00ff */
[----:B------:R-:W-:-:S04]  /*0570*/  IMAD.MOV.U32 R15, RZ, RZ, 0x7fc00000 ;  /* 0x7fc00000ff0f7424 */ /* 0x000fc800078e00ff */
[----:B------:R-:W1:Y:S03]  /*0580*/  LDC.64 R10, c[0x0][0x3b0] ;  /* 0x0000ec00ff0a7b82 */ /* 0x000e660000000a00 */
.L_x_55:
[----:B0-2---:R-:W-:Y:S02]  /*0590*/  IMAD R9, R4, R13, R0 ;  /* 0x0000000d04097224 */ /* 0x005fe400078e0200 */
[----:B------:R-:W-:Y:S02]  /*05a0*/  VIADD R0, R0, 0x8 ;  /* 0x0000000800007836 */ /* 0x000fe40000000000 */
[----:B-1----:R-:W-:-:S03]  /*05b0*/  IMAD.WIDE R8, R9, 0x4, R10 ;  /* 0x0000000409087825 */ /* 0x002fc600078e020a */
[----:B------:R-:W-:Y:S02]  /*05c0*/  ISETP.NE.AND P0, PT, R0, R7, PT ;  /* 0x000000070000720c */ /* 0x000fe40003f05270 */
        /* <DEDUP_REMOVED lines=9> */
.L_x_54:
[----:B------:R-:W-:Y:S05]  /*0660*/  BSYNC.RECONVERGENT B0 ;  /* 0x0000000000007941 */ /* 0x000fea0003800200 */
.L_x_53:
[----:B------:R-:W-:Y:S04]  /*0670*/  BSSY.RECONVERGENT B0, `(.L_x_56) ;  /* 0x0000024000007945 */ /* 0x000fe80003800200 */
[----:B------:R-:W-:Y:S05]  /*0680*/  @!P1 BRA `(.L_x_57) ;  /* 0x0000000000889947 */ /* 0x000fea0003800000 */
[----:B------:R-:W-:Y:S01]  /*0690*/  ISETP.GE.U32.AND P0, PT, R2, 0x4, PT ;  /* 0x000000040200780c */ /* 0x000fe20003f06070 */
[----:B------:R-:W-:Y:S01]  /*06a0*/  BSSY.RECONVERGENT B1, `(.L_x_58) ;  /* 0x000000e000017945 */ /* 0x000fe20003800200 */
[----:B------:R-:W-:-:S04]  /*06b0*/  LOP3.LUT R0, R5, 0x3, RZ, 0xc0, !PT ;  /* 0x0000000305007812 */ /* 0x000fc800078ec0ff */
[----:B------:R-:W-:-:S07]  /*06c0*/  ISETP.NE.AND P1, PT, R0, RZ, PT ;  /* 0x000000ff0000720c */ /* 0x000fce0003f25270 */
[----:B------:R-:W-:Y:S06]  /*06d0*/  @!P0 BRA `(.L_x_59) ;  /* 0x0000000000288947 */ /* 0x000fec0003800000 */
[----:B012---:R-:W0:Y:S01]  /*06e0*/  LDC.64 R8, c[0x0][0x3b0] ;  /* 0x0000ec00ff087b82 */ /* 0x007e220000000a00 */
[----:B------:R-:W1:Y:S01]  /*06f0*/  LDCU UR4, c[0x0][0x3b8] ;  /* 0x00007700ff0477ac */ /* 0x000e620008000800 */
[----:B------:R-:W-:Y:S01]  /*0700*/  MOV R13, 0x7fc00000 ;  /* 0x7fc00000000d7802 */ /* 0x000fe20000000f00 */
[----:B-1----:R-:W-:Y:S02]  /*0710*/  IMAD R11, R4, UR4, R7 ;  /* 0x00000004040b7c24 */ /* 0x002fe4000f8e0207 */
[----:B------:R-:W-:Y:S02]  /*0720*/  VIADD R7, R7, 0x4 ;  /* 0x0000000407077836 */ /* 0x000fe40000000000 */
[----:B0-----:R-:W-:-:S05]  /*0730*/  IMAD.WIDE R8, R11, 0x4, R8 ;  /* 0x000000040b087825 */ /* 0x001fca00078e0208 */
[----:B------:R3:W-:Y:S04]  /*0740*/  STG.E desc[UR12][R8.64], R13 ;  /* 0x0000000d08007986 */ /* 0x0007e8000c10190c */
[----:B------:R3:W-:Y:S04]  /*0750*/  STG.E desc[UR12][R8.64+0x4], R13 ;  /* 0x0000040d08007986 */ /* 0x0007e8000c10190c */
[----:B------:R3:W-:Y:S04]  /*0760*/  STG.E desc[UR12][R8.64+0x8], R13 ;  /* 0x0000080d08007986 */ /* 0x0007e8000c10190c */
[----:B------:R3:W-:Y:S02]  /*0770*/  STG.E desc[UR12][R8.64+0xc], R13 ;  /* 0x00000c0d08007986 */ /* 0x0007e4000c10190c */
.L_x_59:
[----:B------:R-:W-:Y:S05]  /*0780*/  BSYNC.RECONVERGENT B1 ;  /* 0x0000000000017941 */ /* 0x000fea0003800200 */
.L_x_58:
[----:B------:R-:W-:Y:S05]  /*0790*/  @!P1 BRA `(.L_x_57) ;  /* 0x0000000000449947 */ /* 0x000fea0003800000 */
[----:B------:R-:W-:Y:S02]  /*07a0*/  ISETP.NE.AND P0, PT, R0, 0x1, PT ;  /* 0x000000010000780c */ /* 0x000fe40003f05270 */
[----:B------:R-:W-:-:S04]  /*07b0*/  LOP3.LUT R0, R5, 0x1, RZ, 0xc0, !PT ;  /* 0x0000000105007812 */ /* 0x000fc800078ec0ff */
[----:B------:R-:W-:-:S07]  /*07c0*/  ISETP.NE.U32.AND P1, PT, R0, 0x1, PT ;  /* 0x000000010000780c */ /* 0x000fce0003f25070 */
[----:B------:R-:W4:Y:S01]  /*07d0*/  @P0 LDC R0, c[0x0][0x3b8] ;  /* 0x0000ee00ff000b82 */ /* 0x000f220000000800 */
[----:B--2---:R-:W-:-:S07]  /*07e0*/  @P0 IMAD.MOV.U32 R15, RZ, RZ, 0x7fc00000 ;  /* 0x7fc00000ff0f0424 */ /* 0x004fce00078e00ff */
[----:B------:R-:W2:Y:S08]  /*07f0*/  @!P1 LDC R2, c[0x0][0x3b8] ;  /* 0x0000ee00ff029b82 */ /* 0x000eb00000000800 */
[----:B01-3--:R-:W0:Y:S08]  /*0800*/  @P0 LDC.64 R8, c[0x0][0x3b0] ;  /* 0x0000ec00ff080b82 */ /* 0x00be300000000a00 */
[----:B------:R-:W1:Y:S01]  /*0810*/  @!P1 LDC.64 R12, c[0x0][0x3b0] ;  /* 0x0000ec00ff0c9b82 */ /* 0x000e620000000a00 */
[----:B----4-:R-:W-:-:S02]  /*0820*/  @P0 IMAD R11, R4, R0, R7 ;  /* 0x00000000040b0224 */ /* 0x010fc400078e0207 */
[----:B------:R-:W-:-:S04]  /*0830*/  @P0 VIADD R7, R7, 0x2 ;  /* 0x0000000207070836 */ /* 0x000fc80000000000 */
[----:B--2---:R-:W-:Y:S02]  /*0840*/  @!P1 IMAD R7, R4, R2, R7 ;  /* 0x0000000204079224 */ /* 0x004fe400078e0207 */
[----:B0-----:R-:W-:-:S05]  /*0850*/  @P0 IMAD.WIDE R10, R11, 0x4, R8 ;  /* 0x000000040b0a0825 */ /* 0x001fca00078e0208 */
[----:B------:R4:W-:Y:S01]  /*0860*/  @P0 STG.E desc[UR12][R10.64], R15 ;  /* 0x0000000f0a000986 */ /* 0x0009e2000c10190c */
[----:B-1----:R-:W-:Y:S01]  /*0870*/  @!P1 IMAD.WIDE R8, R7, 0x4, R12 ;  /* 0x0000000407089825 */ /* 0x002fe200078e020c */
[----:B------:R-:W-:Y:S02]  /*0880*/  @!P1 MOV R7, 0x7fc00000 ;  /* 0x7fc0000000079802 */ /* 0x000fe40000000f00 */
[----:B------:R4:W-:Y:S04]  /*0890*/  @P0 STG.E desc[UR12][R10.64+0x4], R15 ;  /* 0x0000040f0a000986 */ /* 0x0009e8000c10190c */
[----:B------:R4:W-:Y:S02]  /*08a0*/  @!P1 STG.E desc[UR12][R8.64], R7 ;  /* 0x0000000708009986 */ /* 0x0009e4000c10190c */
.L_x_57:
[----:B------:R-:W-:Y:S05]  /*08b0*/  BSYNC.RECONVERGENT B0 ;  /* 0x0000000000007941 */ /* 0x000fea0003800200 */
.L_x_56:
[----:B------:R-:W-:Y:S01]  /*08c0*/  I2FP.F32.U32 R0, R5 ;  /* 0x0000000500007245 */ /* 0x000fe20000201000 */
[----:B------:R-:W-:Y:S04]  /*08d0*/  BAR.SYNC.DEFER_BLOCKING 0x0 ;  /* 0x0000000000007b1d */ /* 0x000fe80000010000 */
[----:B------:R-:W-:Y:S02]  /*08e0*/  VIADD R2, R0, 0x1800000 ;  /* 0x0180000000027836 */ /* 0x000fe40000000000 */
[----:B------:R-:W-:Y:S03]  /*08f0*/  BSSY.RECONVERGENT B0, `(.L_x_60) ;  /* 0x000000b000007945 */ /* 0x000fe60003800200 */
[----:B------:R-:W-:-:S04]  /*0900*/  LOP3.LUT R2, R2, 0x7f800000, RZ, 0xc0, !PT ;  /* 0x7f80000002027812 */ /* 0x000fc800078ec0ff */
[----:B------:R-:W-:-:S13]  /*0910*/  ISETP.GT.U32.AND P0, PT, R2, 0x1ffffff, PT ;  /* 0x01ffffff0200780c */ /* 0x000fda0003f04070 */
[----:B------:R-:W-:Y:S05]  /*0920*/  @P0 BRA `(.L_x_61) ;  /* 0x00000000000c0947 */ /* 0x000fea0003800000 */
[----:B01234-:R-:W-:-:S07]  /*0930*/  MOV R8, 0x950 ;  /* 0x0000095000087802 */ /* 0x01ffce0000000f00 */
[----:B------:R-:W-:Y:S05]  /*0940*/  CALL.REL.NOINC `($__internal_2_$__cuda_sm20_rcp_rn_f32_slowpath) ;  /* 0x0000002800287944 */ /* 0x000fea0003c00000 */
[----:B------:R-:W-:Y:S05]  /*0950*/  BRA `(.L_x_62) ;  /* 0x0000000000107947 */ /* 0x000fea0003800000 */
.L_x_61:
[----:B----4-:R-:W4:Y:S02]  /*0960*/  MUFU.RCP R7, R0 ;  /* 0x0000000000077308 */ /* 0x010f240000001000 */
[----:B----4-:R-:W-:-:S04]  /*0970*/  FFMA R2, R0, R7, -1 ;  /* 0xbf80000000027423 */ /* 0x010fc80000000007 */
[----:B------:R-:W-:-:S04]  /*0980*/  FADD.FTZ R2, -R2, -RZ ;  /* 0x800000ff02027221 */ /* 0x000fc80000010100 */
[----:B------:R-:W-:-:S07]  /*0990*/  FFMA R7, R7, R2, R7 ;  /* 0x0000000207077223 */ /* 0x000fce0000000007 */
.L_x_62:
[----:B------:R-:W-:Y:S05]  /*09a0*/  BSYNC.RECONVERGENT B0 ;  /* 0x0000000000007941 */ /* 0x000fea0003800200 */
.L_x_60:
[----:B------:R-:W4:Y:S01]  /*09b0*/  LDCU.64 UR6, c[0x0][0x3a0] ;  /* 0x00007400ff0677ac */ /* 0x000f220008000a00 */
[----:B------:R-:W-:Y:S02]  /*09c0*/  IMAD.MOV.U32 R2, RZ, RZ, RZ ;  /* 0x000000ffff027224 */ /* 0x000fe400078e00ff */
[----:B------:R-:W-:Y:S01]  /*09d0*/  IMAD.MOV.U32 R0, RZ, RZ, RZ ;  /* 0x000000ffff007224 */ /* 0x000fe200078e00ff */
[----:B----4-:R-:W-:Y:S01]  /*09e0*/  UIADD3 UR4, UPT, UPT, UR6, -0x1, URZ ;  /* 0xffffffff06047890 */ /* 0x010fe2000fffe0ff */
[C---:B0123--:R-:W-:Y:S01]  /*09f0*/  LEA R8, R5.reuse, UR7, 0x1 ;  /* 0x0000000705087c11 */ /* 0x04ffe2000f8e08ff */
[----:B------:R-:W-:Y:S02]  /*0a00*/  UIADD3 UR5, UPT, UPT, UR7, 0x1, URZ ;  /* 0x0000000107057890 */ /* 0x000fe4000fffe0ff */
[----:B------:R-:W-:Y:S01]  /*0a10*/  UISETP.GT.AND UP0, UPT, UR4, UR7, UPT ;  /* 0x000000070400728c */ /* 0x000fe2000bf04270 */
[----:B------:R-:W-:-:S08]  /*0a20*/  IADD3 R11, PT, PT, -R5, R8, RZ ;  /* 0x00000008050b7210 */ /* 0x000fd00007ffe1ff */
[----:B------:R-:W-:Y:S05]  /*0a30*/  BRA.U !UP0, `(.L_x_63) ;  /* 0x0000001108187547 */ /* 0x000fea000b800000 */
[----:B------:R-:W-:Y:S01]  /*0a40*/  VIMNMX R0, PT, PT, R11, UR4, PT ;  /* 0x000000040b007c48 */ /* 0x000fe2000bfe0100 */
[----:B------:R-:W-:Y:S01]  /*0a50*/  BSSY.RECONVERGENT B0, `(.L_x_64) ;  /* 0x000007c000007945 */ /* 0x000fe20003800200 */
[----:B------:R-:W-:Y:S02]  /*0a60*/  HFMA2 R2, -RZ, RZ, 0, 0 ;  /* 0x00000000ff027431 */ /* 0x000fe400000001ff */
[----:B------:R-:W-:Y:S01]  /*0a70*/  IMAD.U32 R21, RZ, RZ, UR5 ;  /* 0x00000005ff157e24 */ /* 0x000fe2000f8e00ff */
[----:B------:R-:W-:-:S05]  /*0a80*/  VIMNMX R0, PT, PT, R0, UR5, !PT ;  /* 0x0000000500007c48 */ /* 0x000fca000ffe0100 */
[C---:B------:R-:W-:Y:S01]  /*0a90*/  VIADD R18, R0.reuse, -UR7 ;  /* 0x8000000700127c36 */ /* 0x040fe20008000000 */
[----:B------:R-:W-:-:S04]  /*0aa0*/  IADD3 R0, PT, PT, -R0, UR7, RZ ;  /* 0x0000000700007c10 */ /* 0x000fc8000fffe1ff */
[----:B------:R-:W-:Y:S01]  /*0ab0*/  ISETP.GT.U32.AND P1, PT, R0, -0x8, PT ;  /* 0xfffffff80000780c */ /* 0x000fe20003f24070 */
[----:B------:R-:W-:Y:S01]  /*0ac0*/  IMAD.MOV.U32 R0, RZ, RZ, RZ ;  /* 0x000000ffff007224 */ /* 0x000fe200078e00ff */
[----:B------:R-:W-:-:S04]  /*0ad0*/  LOP3.LUT R19, R18, 0x7, RZ, 0xc0, !PT ;  /* 0x0000000712137812 */ /* 0x000fc800078ec0ff */
[----:B------:R-:W-:-:S07]  /*0ae0*/  ISETP.NE.AND P0, PT, R19, RZ, PT ;  /* 0x000000ff1300720c */ /* 0x000fce0003f05270 */
[----:B------:R-:W-:Y:S06]  /*0af0*/  @P1 BRA `(.L_x_65) ;  /* 0x0000000400c41947 */ /* 0x000fec0003800000 */
[----:B------:R-:W0:Y:S01]  /*0b00*/  LDC.64 R12, c[0x0][0x380] ;  /* 0x0000e000ff0c7b82 */ /* 0x000e220000000a00 */
[----:B------:R-:W-:-:S07]  /*0b10*/  IMAD.U32 R17, RZ, RZ, UR7 ;  /* 0x00000007ff117e24 */ /* 0x000fce000f8e00ff */
[----:B------:R-:W1:Y:S01]  /*0b20*/  LDC.64 R14, c[0x0][0x388] ;  /* 0x0000e200ff0e7b82 */ /* 0x000e620000000a00 */
[----:B0-----:R-:W-:-:S05]  /*0b30*/  IMAD.WIDE.U32 R24, R17, 0x4, R12 ;  /* 0x0000000411187825 */ /* 0x001fca00078e000c */
[----:B------:R0:W5:Y:S01]  /*0b40*/  LDG.E.CONSTANT R9, desc[UR12][R24.64] ;  /* 0x0000000c18097981 */ /* 0x000162000c1e9900 */
[----:B-1----:R-:W-:-:S05]  /*0b50*/  IMAD.WIDE.U32 R16, R17, 0x4, R14 ;  /* 0x0000000411107825 */ /* 0x002fca00078e000e */
[----:B------:R0:W5:Y:S01]  /*0b60*/  LDG.E.CONSTANT R10, desc[UR12][R16.64] ;  /* 0x0000000c100a7981 */ /* 0x000162000c1e9900 */
[----:B------:R-:W-:Y:S01]  /*0b70*/  LOP3.LUT R20, R18, 0xfffffff8, RZ, 0xc0, !PT ;  /* 0xfffffff812147812 */ /* 0x000fe200078ec0ff */
[----:B------:R-:W-:Y:S01]  /*0b80*/  IMAD.MOV.U32 R22, RZ, RZ, RZ ;  /* 0x000000ffff167224 */ /* 0x000fe200078e00ff */
[----:B------:R-:W-:Y:S01]  /*0b90*/  MOV R21, UR5 ;  /* 0x0000000500157c02 */ /* 0x000fe20008000f00 */
[----:B------:R-:W-:-:S07]  /*0ba0*/  IMAD.MOV.U32 R0, RZ, RZ, RZ ;  /* 0x000000ffff007224 */ /* 0x000fce00078e00ff */
.L_x_66:
[----:B0-----:R-:W-:-:S04]  /*0bb0*/  IMAD.WIDE.U32 R16, R21, 0x4, R14 ;  /* 0x0000000415107825 */ /* 0x001fc800078e000e */
[----:B------:R-:W-:Y:S01]  /*0bc0*/  IMAD.WIDE.U32 R28, R21, 0x4, R12 ;  /* 0x00000004151c7825 */ /* 0x000fe200078e000c */
[----:B------:R-:W2:Y:S04]  /*0bd0*/  LDG.E.CONSTANT R23, desc[UR12][R16.64] ;  /* 0x0000000c10177981 */ /* 0x000ea8000c1e9900 */
[----:B------:R-:W3:Y:S04]  /*0be0*/  LDG.E.CONSTANT R24, desc[UR12][R28.64] ;  /* 0x0000000c1c187981 */ /* 0x000ee8000c1e9900 */
[----:B------:R-:W4:Y:S04]  /*0bf0*/  LDG.E.CONSTANT R25, desc[UR12][R28.64+0x4] ;  /* 0x0000040c1c197981 */ /* 0x000f28000c1e9900 */
[----:B------:R-:W4:Y:S01]  /*0c00*/  LDG.E.CONSTANT R26, desc[UR12][R16.64+0x4] ;  /* 0x0000040c101a7981 */ /* 0x000f22000c1e9900 */
[----:B--2--5:R-:W-:Y:S01]  /*0c10*/  FSETP.GT.AND P4, PT, R10, R23, PT ;  /* 0x000000170a00720b */ /* 0x024fe20003f84000 */
[----:B------:R-:W-:Y:S01]  /*0c20*/  FADD R10, -R23, R10 ;  /* 0x0000000a170a7221 */ /* 0x000fe20000000100 */
[C---:B---3--:R-:W-:Y:S01]  /*0c30*/  FSETP.GT.AND P2, PT, R24.reuse, R9, PT ;  /* 0x000000091800720b */ /* 0x048fe20003f44000 */
[----:B------:R-:W-:-:S05]  /*0c40*/  FADD R9, R24, -R9 ;  /* 0x8000000918097221 */ /* 0x000fca0000000000 */
[----:B------:R-:W-:Y:S02]  /*0c50*/  FSETP.GT.AND P3, PT, R10, R9, PT ;  /* 0x000000090a00720b */ /* 0x000fe40003f64000 */
[C---:B------:R-:W-:Y:S01]  /*0c60*/  FSETP.GT.AND P1, PT, R9.reuse, R10, PT ;  /* 0x0000000a0900720b */ /* 0x040fe20003f24000 */
[----:B------:R-:W-:-:S05]  /*0c70*/  FADD R9, R9, R2 ;  /* 0x0000000209097221 */ /* 0x000fca0000000000 */
[----:B------:R-:W-:Y:S01]  /*0c80*/  @P2 FSEL R2, R9, R2, P1 ;  /* 0x0000000209022208 */ /* 0x000fe20000800000 */
[----:B------:R-:W-:Y:S01]  /*0c90*/  FADD R9, R10, R0 ;  /* 0x000000000a097221 */ /* 0x000fe20000000000 */
[----:B----4-:R-:W-:Y:S01]  /*0ca0*/  FADD R10, R23, -R26 ;  /* 0x8000001a170a7221 */ /* 0x010fe20000000000 */
[----:B------:R-:W-:-:S03]  /*0cb0*/  FSETP.GT.AND P2, PT, R25, R24, PT ;  /* 0x000000181900720b */ /* 0x000fc60003f44000 */
[----:B------:R-:W-:Y:S01]  /*0cc0*/  @P3 FSEL R0, R9, R0, P4 ;  /* 0x0000000009003208 */ /* 0x000fe20002000000 */
[----:B------:R-:W-:Y:S01]  /*0cd0*/  FADD R9, -R24, R25 ;  /* 0x0000001918097221 */ /* 0x000fe20000000100 */
[----:B------:R-:W-:Y:S01]  /*0ce0*/  FSETP.GT.AND P4, PT, R23, R26, PT ;  /* 0x0000001a1700720b */ /* 0x000fe20003f84000 */
[----:B------:R-:W2:Y:S02]  /*0cf0*/  LDG.E.CONSTANT R24, desc[UR12][R28.64+0x8] ;  /* 0x0000080c1c187981 */ /* 0x000ea4000c1e9900 */
[----:B------:R-:W-:Y:S01]  /*0d00*/  FADD R23, R0, R10 ;  /* 0x0000000a00177221 */ /* 0x000fe20000000000 */
[----:B------:R-:W-:Y:S02]  /*0d10*/  FSETP.GT.AND P3, PT, R10, R9, PT ;  /* 0x000000090a00720b */ /* 0x000fe40003f64000 */
[----:B------:R-:W-:Y:S01]  /*0d20*/  FSETP.GT.AND P1, PT, R9, R10, PT ;  /* 0x0000000a0900720b */ /* 0x000fe20003f24000 */
[----:B------:R-:W-:Y:S01]  /*0d30*/  FADD R9, R2, R9 ;  /* 0x0000000902097221 */ /* 0x000fe20000000000 */
[----:B------:R-:W3:Y:S04]  /*0d40*/  LDG.E.CONSTANT R10, desc[UR12][R16.64+0xc] ;  /* 0x00000c0c100a7981 */ /* 0x000ee8000c1e9900 */
[----:B------:R-:W-:-:S02]  /*0d50*/  @P2 FSEL R2, R9, R2, P1 ;  /* 0x0000000209022208 */ /* 0x000fc40000800000 */
[----:B------:R-:W4:Y:S03]  /*0d60*/  LDG.E.CONSTANT R9, desc[UR12][R28.64+0xc] ;  /* 0x00000c0c1c097981 */ /* 0x000f26000c1e9900 */
[----:B------:R-:W-:Y:S02]  /*0d70*/  @P3 FSEL R0, R23, R0, P4 ;  /* 0x0000000017003208 */ /* 0x000fe40002000000 */
[----:B------:R-:W3:Y:S01]  /*0d80*/  LDG.E.CONSTANT R23, desc[UR12][R16.64+0x8] ;  /* 0x0000080c10177981 */ /* 0x000ee2000c1e9900 */
[----:B--2---:R-:W-:Y:S01]  /*0d90*/  FSETP.GT.AND P2, PT, R24, R25, PT ;  /* 0x000000191800720b */ /* 0x004fe20003f44000 */
[----:B------:R-:W-:Y:S01]  /*0da0*/  FADD R25, -R25, R24 ;  /* 0x0000001819197221 */ /* 0x000fe20000000100 */
[C---:B---3--:R-:W-:Y:S01]  /*0db0*/  FSETP.GT.AND P4, PT, R26.reuse, R23, PT ;  /* 0x000000171a00720b */ /* 0x048fe20003f84000 */
[----:B------:R-:W-:-:S05]  /*0dc0*/  FADD R26, R26, -R23 ;  /* 0x800000171a1a7221 */ /* 0x000fca0000000000 */
[----:B------:R-:W-:Y:S02]  /*0dd0*/  FSETP.GT.AND P3, PT, R26, R25, PT ;  /* 0x000000191a00720b */ /* 0x000fe40003f64000 */
[----:B------:R-:W-:Y:S01]  /*0de0*/  FSETP.GT.AND P1, PT, R25, R26, PT ;  /* 0x0000001a1900720b */ /* 0x000fe20003f24000 */
[----:B------:R-:W-:-:S05]  /*0df0*/  FADD R25, R2, R25 ;  /* 0x0000001902197221 */ /* 0x000fca0000000000 */
[----:B------:R-:W-:Y:S01]  /*0e00*/  @P2 FSEL R2, R25, R2, P1 ;  /* 0x0000000219022208 */ /* 0x000fe20000800000 */
[----:B------:R-:W-:Y:S01]  /*0e10*/  FADD R25, R0, R26 ;  /* 0x0000001a00197221 */ /* 0x000fe20000000000 */
[----:B----4-:R-:W-:Y:S01]  /*0e20*/  FSETP.GT.AND P2, PT, R9, R24, PT ;  /* 0x000000180900720b */ /* 0x010fe20003f44000 */
[----:B------:R-:W2:Y:S03]  /*0e30*/  LDG.E.CONSTANT R26, desc[UR12][R28.64+0x10] ;  /* 0x0000100c1c1a7981 */ /* 0x000ea6000c1e9900 */
[----:B------:R-:W-:Y:S01]  /*0e40*/  @P3 FSEL R0, R25, R0, P4 ;  /* 0x0000000019003208 */ /* 0x000fe20002000000 */
[----:B------:R-:W-:Y:S01]  /*0e50*/  FADD R25, -R24, R9 ;  /* 0x0000000918197221 */ /* 0x000fe20000000100 */
[----:B------:R-:W-:-:S05]  /*0e60*/  FADD R24, R23, -R10 ;  /* 0x8000000a17187221 */ /* 0x000fca0000000000 */
[----:B------:R-:W-:Y:S02]  /*0e70*/  FSETP.GT.AND P3, PT, R24, R25, PT ;  /* 0x000000191800720b */ /* 0x000fe40003f64000 */
[----:B------:R-:W-:Y:S01]  /*0e80*/  FSETP.GT.AND P1, PT, R25, R24, PT ;  /* 0x000000181900720b */ /* 0x000fe20003f24000 */
[----:B------:R-:W-:-:S05]  /*0e90*/  FADD R25, R2, R25 ;  /* 0x0000001902197221 */ /* 0x000fca0000000000 */
[----:B------:R-:W-:Y:S02]  /*0ea0*/  @P2 FSEL R2, R25, R2, P1 ;  /* 0x0000000219022208 */ /* 0x000fe40000800000 */
[----:B------:R-:W3:Y:S01]  /*0eb0*/  LDG.E.CONSTANT R25, desc[UR12][R16.64+0x10] ;  /* 0x0000100c10197981 */ /* 0x000ee2000c1e9900 */
[----:B------:R-:W-:Y:S01]  /*0ec0*/  FSETP.GT.AND P4, PT, R23, R10, PT ;  /* 0x0000000a1700720b */ /* 0x000fe20003f84000 */
[----:B------:R-:W-:Y:S02]  /*0ed0*/  FADD R23, R0, R24 ;  /* 0x0000001800177221 */ /* 0x000fe40000000000 */
[----:B------:R-:W4:Y:S03]  /*0ee0*/  LDG.E.CONSTANT R24, desc[UR12][R16.64+0x14] ;  /* 0x0000140c10187981 */ /* 0x000f26000c1e9900 */
[----:B------:R-:W-:Y:S02]  /*0ef0*/  @P3 FSEL R0, R23, R0, P4 ;  /* 0x0000000017003208 */ /* 0x000fe40002000000 */
[----:B------:R-:W4:Y:S01]  /*0f00*/  LDG.E.CONSTANT R23, desc[UR12][R28.64+0x14] ;  /* 0x0000140c1c177981 */ /* 0x000f22000c1e9900 */
        /* <DEDUP_REMOVED lines=9> */
[----:B----4-:R-:W-:-:S04]  /*0fa0*/  FADD R10, R25, -R24 ;  /* 0x80000018190a7221 */ /* 0x010fc80000000000 */
[----:B------:R-:W-:Y:S01]  /*0fb0*/  @P3 FSEL R0, R9, R0, P4 ;  /* 0x0000000009003208 */ /* 0x000fe20002000000 */
[----:B------:R-:W-:-:S05]  /*0fc0*/  FADD R9, -R26, R23 ;  /* 0x000000171a097221 */ /* 0x000fca0000000100 */
[----:B------:R-:W-:Y:S02]  /*0fd0*/  FSETP.GT.AND P3, PT, R10, R9, PT ;  /* 0x000000090a00720b */ /* 0x000fe40003f64000 */
[----:B------:R-:W-:Y:S01]  /*0fe0*/  FSETP.GT.AND P4, PT, R25, R24, PT ;  /* 0x000000181900720b */ /* 0x000fe20003f84000 */
[----:B------:R-:W-:Y:S01]  /*0ff0*/  FADD R25, R0, R10 ;  /* 0x0000000a00197221 */ /* 0x000fe20000000000 */
[----:B------:R-:W-:Y:S02]  /*1000*/  FSETP.GT.AND P2, PT, R23, R26, PT ;  /* 0x0000001a1700720b */ /* 0x000fe40003f44000 */
[----:B------:R-:W2:Y:S07]  /*1010*/  LDG.E.CONSTANT R26, desc[UR12][R28.64+0x18] ;  /* 0x0000180c1c1a7981 */ /* 0x000eae000c1e9900 */
[----:B------:R-:W-:-:S02]  /*1020*/  @P3 FSEL R0, R25, R0, P4 ;  /* 0x0000000019003208 */ /* 0x000fc40002000000 */
[----:B------:R-:W3:Y:S01]  /*1030*/  LDG.E.CONSTANT R25, desc[UR12][R16.64+0x18] ;  /* 0x0000180c10197981 */ /* 0x000ee2000c1e9900 */
[----:B------:R-:W-:Y:S01]  /*1040*/  FSETP.GT.AND P1, PT, R9, R10, PT ;  /* 0x0000000a0900720b */ /* 0x000fe20003f24000 */
[----:B------:R-:W-:Y:S02]  /*1050*/  FADD R9, R2, R9 ;  /* 0x0000000902097221 */ /* 0x000fe40000000000 */
[----:B------:R-:W4:Y:S03]  /*1060*/  LDG.E.CONSTANT R10, desc[UR12][R16.64+0x1c] ;  /* 0x00001c0c100a7981 */ /* 0x000f26000c1e9900 */
[----:B------:R-:W-:Y:S02]  /*1070*/  @P2 FSEL R2, R9, R2, P1 ;  /* 0x0000000209022208 */ /* 0x000fe40000800000 */
[----:B------:R-:W4:Y:S01]  /*1080*/  LDG.E.CONSTANT R9, desc[UR12][R28.64+0x1c] ;  /* 0x00001c0c1c097981 */ /* 0x000f22000c1e9900 */
[----:B------:R-:W-:-:S02]  /*1090*/  VIADD R22, R22, 0x8 ;  /* 0x0000000816167836 */ /* 0x000fc40000000000 */
[----:B------:R-:W-:Y:S01]  /*10a0*/  VIADD R21, R21, 0x8 ;  /* 0x0000000815157836 */ /* 0x000fe20000000000 */
[----:B--2---:R-:W-:Y:S01]  /*10b0*/  FSETP.GT.AND P4, PT, R26, R23, PT ;  /* 0x000000171a00720b */ /* 0x004fe20003f84000 */
[----:B------:R-:W-:Y:S01]  /*10c0*/  FADD R23, -R23, R26 ;  /* 0x0000001a17177221 */ /* 0x000fe20000000100 */
[----:B---3--:R-:W-:-:S05]  /*10d0*/  FADD R27, R24, -R25 ;  /* 0x80000019181b7221 */ /* 0x008fca0000000000 */
[----:B------:R-:W-:Y:S02]  /*10e0*/  FSETP.GT.AND P5, PT, R27, R23, PT ;  /* 0x000000171b00720b */ /* 0x000fe40003fa4000 */
[----:B------:R-:W-:Y:S01]  /*10f0*/  FSETP.GT.AND P3, PT, R23, R27, PT ;  /* 0x0000001b1700720b */ /* 0x000fe20003f64000 */
[----:B------:R-:W-:Y:S01]  /*1100*/  FADD R27, R0, R27 ;  /* 0x0000001b001b7221 */ /* 0x000fe20000000000 */
[----:B------:R-:W-:Y:S01]  /*1110*/  FSETP.GT.AND P6, PT, R24, R25, PT ;  /* 0x000000191800720b */ /* 0x000fe20003fc4000 */
[----:B----4-:R-:W-:Y:S01]  /*1120*/  FADD R24, R25, -R10 ;  /* 0x8000000a19187221 */ /* 0x010fe20000000000 */
[----:B------:R-:W-:Y:S01]  /*1130*/  FSETP.GT.AND P1, PT, R9, R26, PT ;  /* 0x0000001a0900720b */ /* 0x000fe20003f24000 */
[----:B------:R-:W-:Y:S01]  /*1140*/  FADD R26, -R26, R9 ;  /* 0x000000091a1a7221 */ /* 0x000fe20000000100 */
[----:B------:R-:W-:-:S05]  /*1150*/  FADD R23, R2, R23 ;  /* 0x0000001702177221 */ /* 0x000fca0000000000 */
[----:B------:R-:W-:Y:S02]  /*1160*/  @P5 FSEL R0, R27, R0, P6 ;  /* 0x000000001b005208 */ /* 0x000fe40003000000 */
[----:B------:R-:W-:Y:S02]  /*1170*/  ISETP.NE.AND P5, PT, R22, R20, PT ;  /* 0x000000141600720c */ /* 0x000fe40003fa5270 */
[----:B------:R-:W-:Y:S02]  /*1180*/  FSETP.GT.AND P2, PT, R24, R26, PT ;  /* 0x0000001a1800720b */ /* 0x000fe40003f44000 */
[----:B------:R-:W-:Y:S01]  /*1190*/  @P4 FSEL R2, R23, R2, P3 ;  /* 0x0000000217024208 */ /* 0x000fe20001800000 */
[----:B------:R-:W-:Y:S01]  /*11a0*/  FADD R23, R0, R24 ;  /* 0x0000001800177221 */ /* 0x000fe20000000000 */
[----:B------:R-:W-:Y:S02]  /*11b0*/  FSETP.GT.AND P3, PT, R26, R24, PT ;  /* 0x000000181a00720b */ /* 0x000fe40003f64000 */
[----:B------:R-:W-:Y:S01]  /*11c0*/  FSETP.GT.AND P4, PT, R25, R10, PT ;  /* 0x0000000a1900720b */ /* 0x000fe20003f84000 */
[----:B------:R-:W-:-:S05]  /*11d0*/  FADD R17, R2, R26 ;  /* 0x0000001a02117221 */ /* 0x000fca0000000000 */
[----:B------:R-:W-:Y:S02]  /*11e0*/  @P1 FSEL R2, R17, R2, P3 ;  /* 0x0000000211021208 */ /* 0x000fe40001800000 */
[----:B------:R-:W-:Y:S01]  /*11f0*/  @P2 FSEL R0, R23, R0, P4 ;  /* 0x0000000017002208 */ /* 0x000fe20002000000 */
[----:B------:R-:W-:Y:S06]  /*1200*/  @P5 BRA `(.L_x_66) ;  /* 0xfffffff800685947 */ /* 0x000fec000383ffff */
.L_x_65:
[----:B------:R-:W-:Y:S05]  /*1210*/  BSYNC.RECONVERGENT B0 ;  /* 0x0000000000007941 */ /* 0x000fea0003800200 */
.L_x_64:
[----:B------:R-:W-:Y:S04]  /*1220*/  BSSY.RECONVERGENT B0, `(.L_x_63) ;  /* 0x0000087000007945 */ /* 0x000fe80003800200 */
[----:B------:R-:W-:Y:S05]  /*1230*/  @!P0 BRA `(.L_x_67) ;  /* 0x0000000800148947 */ /* 0x000fea0003800000 */
[----:B------:R-:W-:Y:S01]  /*1240*/  ISETP.GE.U32.AND P1, PT, R19, 0x4, PT ;  /* 0x000000041300780c */ /* 0x000fe20003f26070 */
[----:B------:R-:W-:Y:S01]  /*1250*/  BSSY.RECONVERGENT B1, `(.L_x_68) ;  /* 0x0000044000017945 */ /* 0x000fe20003800200 */
[----:B------:R-:W-:-:S04]  /*1260*/  LOP3.LUT R9, R18, 0x3, RZ, 0xc0, !PT ;  /* 0x0000000312097812 */ /* 0x000fc800078ec0ff */
[----:B------:R-:W-:-:S07]  /*1270*/  ISETP.NE.AND P0, PT, R9, RZ, PT ;  /* 0x000000ff0900720c */ /* 0x000fce0003f05270 */
[----:B------:R-:W-:Y:S06]  /*1280*/  @!P1 BRA `(.L_x_69) ;  /* 0x0000000400009947 */ /* 0x000fec0003800000 */
[----:B------:R-:W0:Y:S01]  /*1290*/  LDC.64 R14, c[0x0][0x380] ;  /* 0x0000e000ff0e7b82 */ /* 0x000e220000000a00 */
[----:B------:R-:W-:-:S07]  /*12a0*/  VIADD R25, R21, 0xffffffff ;  /* 0xffffffff15197836 */ /* 0x000fce0000000000 */
        /* <DEDUP_REMOVED lines=8> */
[----:B------:R-:W3:Y:S04]  /*1330*/  LDG.E.CONSTANT R20, desc[UR12][R16.64] ;  /* 0x0000000c10147981 */ /* 0x000ee8000c1e9900 */
[----:B------:R-:W4:Y:S04]  /*1340*/  LDG.E.CONSTANT R22, desc[UR12][R22.64+0xc] ;  /* 0x00000c0c16167981 */ /* 0x000f28000c1e9900 */
[----:B------:R-:W5:Y:S01]  /*1350*/  LDG.E.CONSTANT R17, desc[UR12][R16.64+0xc] ;  /* 0x00000c0c10117981 */ /* 0x000f62000c1e9900 */
[C---:B--2---:R-:W-:Y:S01]  /*1360*/  FSETP.GT.AND P2, PT, R19.reuse, R26, PT ;  /* 0x0000001a1300720b */ /* 0x044fe20003f44000 */
[----:B------:R-:W-:Y:S01]  /*1370*/  FADD R29, R19, -R26 ;  /* 0x8000001a131d7221 */ /* 0x000fe20000000000 */
[----:B------:R-:W-:Y:S01]  /*1380*/  IADD3 R26, PT, PT, R21, 0x1, RZ ;  /* 0x00000001151a7810 */ /* 0x000fe20007ffe0ff */
[----:B---3--:R-:W-:Y:S01]  /*1390*/  FADD R10, -R20, R25 ;  /* 0x00000019140a7221 */ /* 0x008fe20000000100 */
[----:B------:R-:W-:-:S03]  /*13a0*/  FSETP.GT.AND P5, PT, R25, R20, PT ;  /* 0x000000141900720b */ /* 0x000fc60003fa4000 */
[----:B------:R-:W-:-:S06]  /*13b0*/  IMAD.WIDE.U32 R24, R26, 0x4, R14 ;  /* 0x000000041a187825 */ /* 0x000fcc00078e000e */
[----:B------:R0:W2:Y:S01]  /*13c0*/  LDG.E.CONSTANT R24, desc[UR12][R24.64] ;  /* 0x0000000c18187981 */ /* 0x0000a2000c1e9900 */
[----:B------:R-:W-:Y:S01]  /*13d0*/  FSETP.GT.AND P1, PT, R29, R10, PT ;  /* 0x0000000a1d00720b */ /* 0x000fe20003f24000 */
[----:B0-----:R-:W-:-:S04]  /*13e0*/  VIADD R25, R21, 0x2 ;  /* 0x0000000215197836 */ /* 0x001fc80000000000 */
[----:B------:R-:W-:Y:S01]  /*13f0*/  IMAD.WIDE.U32 R14, R25, 0x4, R14 ;  /* 0x00000004190e7825 */ /* 0x000fe200078e000e */
[----:B------:R-:W-:-:S03]  /*1400*/  FSETP.GT.AND P4, PT, R10, R29, PT ;  /* 0x0000001d0a00720b */ /* 0x000fc60003f84000 */
[----:B------:R-:W-:Y:S01]  /*1410*/  FADD R29, R2, R29 ;  /* 0x0000001d021d7221 */ /* 0x000fe20000000000 */
[----:B------:R0:W3:Y:S04]  /*1420*/  LDG.E.CONSTANT R27, desc[UR12][R14.64] ;  /* 0x0000000c0e1b7981 */ /* 0x0000e8000c1e9900 */
[----:B------:R-:W-:Y:S01]  /*1430*/  @P2 FSEL R2, R29, R2, P1 ;  /* 0x000000021d022208 */ /* 0x000fe20000800000 */
[----:B0-----:R-:W-:-:S05]  /*1440*/  IMAD.WIDE.U32 R14, R26, 0x4, R12 ;  /* 0x000000041a0e7825 */ /* 0x001fca00078e000c */
[----:B------:R-:W4:Y:S01]  /*1450*/  LDG.E.CONSTANT R29, desc[UR12][R14.64] ;  /* 0x0000000c0e1d7981 */ /* 0x000f22000c1e9900 */
[----:B------:R-:W-:-:S06]  /*1460*/  IMAD.WIDE.U32 R12, R25, 0x4, R12 ;  /* 0x00000004190c7825 */ /* 0x000fcc00078e000c */
[----:B------:R0:W5:Y:S01]  /*1470*/  LDG.E.CONSTANT R12, desc[UR12][R12.64] ;  /* 0x0000000c0c0c7981 */ /* 0x000162000c1e9900 */
[----:B------:R-:W-:-:S05]  /*1480*/  FADD R25, R0, R10 ;  /* 0x0000000a00197221 */ /* 0x000fca0000000000 */
[----:B------:R-:W-:Y:S01]  /*1490*/  @P4 FSEL R0, R25, R0, P5 ;  /* 0x0000000019004208 */ /* 0x000fe20002800000 */
[----:B------:R-:W-:Y:S02]  /*14a0*/  VIADD R21, R21, 0x4 ;  /* 0x0000000415157836 */ /* 0x000fe40000000000 */
[----:B--2---:R-:W-:Y:S01]  /*14b0*/  FADD R26, -R19, R24 ;  /* 0x00000018131a7221 */ /* 0x004fe20000000100 */
[----:B------:R-:W-:-:S03]  /*14c0*/  FSETP.GT.AND P1, PT, R24, R19, PT ;  /* 0x000000131800720b */ /* 0x000fc60003f24000 */
[----:B0-----:R-:W-:Y:S01]  /*14d0*/  FADD R13, R2, R26 ;  /* 0x0000001a020d7221 */ /* 0x001fe20000000000 */
[----:B---3--:R-:W-:Y:S01]  /*14e0*/  FADD R19, -R24, R27 ;  /* 0x0000001b18137221 */ /* 0x008fe20000000100 */
[----:B------:R-:W-:Y:S01]  /*14f0*/  FSETP.GT.AND P2, PT, R27, R24, PT ;  /* 0x000000181b00720b */ /* 0x000fe20003f44000 */
[----:B----4-:R-:W-:-:S05]  /*1500*/  FADD R28, R20, -R29 ;  /* 0x8000001d141c7221 */ /* 0x010fca0000000000 */
[----:B------:R-:W-:Y:S01]  /*1510*/  FSETP.GT.AND P3, PT, R28, R26, PT ;  /* 0x0000001a1c00720b */ /* 0x000fe20003f64000 */
[----:B-----5:R-:W-:Y:S01]  /*1520*/  FADD R10, R29, -R12 ;  /* 0x8000000c1d0a7221 */ /* 0x020fe20000000000 */
[----:B------:R-:W-:Y:S01]  /*1530*/  FSETP.GT.AND P5, PT, R26, R28, PT ;  /* 0x0000001c1a00720b */ /* 0x000fe20003fa4000 */
[----:B------:R-:W-:Y:S01]  /*1540*/  FADD R15, R0, R28 ;  /* 0x0000001c000f7221 */ /* 0x000fe20000000000 */
[----:B------:R-:W-:Y:S02]  /*1550*/  FSETP.GT.AND P6, PT, R20, R29, PT ;  /* 0x0000001d1400720b */ /* 0x000fe40003fc4000 */
[----:B------:R-:W-:Y:S02]  /*1560*/  FSETP.GT.AND P4, PT, R10, R19, PT ;  /* 0x000000130a00720b */ /* 0x000fe40003f84000 */
[----:B------:R-:W-:Y:S01]  /*1570*/  @P1 FSEL R2, R13, R2, P5 ;  /* 0x000000020d021208 */ /* 0x000fe20002800000 */
[----:B------:R-:W-:-:S04]  /*1580*/  FADD R14, R12, -R17 ;  /* 0x800000110c0e7221 */ /* 0x000fc80000000000 */
[----:B------:R-:W-:Y:S01]  /*1590*/  @P3 FSEL R0, R15, R0, P6 ;  /* 0x000000000f003208 */ /* 0x000fe20003000000 */
[----:B------:R-:W-:Y:S01]  /*15a0*/  FADD R15, -R27, R22 ;  /* 0x000000161b0f7221 */ /* 0x000fe20000000100 */
[----:B------:R-:W-:Y:S01]  /*15b0*/  FSETP.GT.AND P5, PT, R19, R10, PT ;  /* 0x0000000a1300720b */ /* 0x000fe20003fa4000 */
[----:B------:R-:W-:Y:S01]  /*15c0*/  FADD R19, R2, R19 ;  /* 0x0000001302137221 */ /* 0x000fe20000000000 */
[----:B------:R-:W-:Y:S01]  /*15d0*/  FSETP.GT.AND P6, PT, R29, R12, PT ;  /* 0x0000000c1d00720b */ /* 0x000fe20003fc4000 */
        /* <DEDUP_REMOVED lines=11> */
.L_x_69:
[----:B------:R-:W-:Y:S05]  /*1690*/  BSYNC.RECONVERGENT B1 ;  /* 0x0000000000017941 */ /* 0x000fea0003800200 */
.L_x_68:
[----:B------:R-:W-:Y:S05]  /*16a0*/  @!P0 BRA `(.L_x_67) ;  /* 0x0000000000f88947 */ /* 0x000fea0003800000 */
[----:B------:R-:W-:Y:S01]  /*16b0*/  ISETP.NE.AND P1, PT, R9, 0x1, PT ;  /* 0x000000010900780c */ /* 0x000fe20003f25270 */
[----:B------:R-:W-:Y:S01]  /*16c0*/  BSSY.RECONVERGENT B1, `(.L_x_70) ;  /* 0x0000026000017945 */ /* 0x000fe20003800200 */
[----:B------:R-:W-:-:S04]  /*16d0*/  LOP3.LUT R18, R18, 0x1, RZ, 0xc0, !PT ;  /* 0x0000000112127812 */ /* 0x000fc800078ec0ff */
[----:B------:R-:W-:-:S07]  /*16e0*/  ISETP.NE.U32.AND P0, PT, R18, 0x1, PT ;  /* 0x000000011200780c */ /* 0x000fce0003f05070 */
        /* <DEDUP_REMOVED lines=9> */
[C---:B------:R-:W-:Y:S02]  /*1780*/  IMAD.WIDE.U32 R18, R21.reuse, 0x4, R18 ;  /* 0x0000000415127825 */ /* 0x040fe400078e0012 */
[----:B------:R-:W3:Y:S04]  /*1790*/  LDG.E.CONSTANT R22, desc[UR12][R12.64] ;  /* 0x0000000c0c167981 */ /* 0x000ee8000c1e9900 */
[----:B------:R-:W3:Y:S04]  /*17a0*/  LDG.E.CONSTANT R23, desc[UR12][R18.64] ;  /* 0x0000000c12177981 */ /* 0x000ee8000c1e9900 */
[----:B------:R-:W4:Y:S04]  /*17b0*/  LDG.E.CONSTANT R9, desc[UR12][R14.64+0x4] ;  /* 0x0000040c0e097981 */ /* 0x000f28000c1e9900 */
[----:B------:R-:W5:Y:S01]  /*17c0*/  LDG.E.CONSTANT R10, desc[UR12][R18.64+0x4] ;  /* 0x0000040c120a7981 */ /* 0x000f62000c1e9900 */
[----:B------:R-:W-:Y:S01]  /*17d0*/  IADD3 R21, PT, PT, R21, 0x2, RZ ;  /* 0x0000000215157810 */ /* 0x000fe20007ffe0ff */
[C---:B--2---:R-:W-:Y:S01]  /*17e0*/  FADD R25, R20.reuse, -R17 ;  /* 0x8000001114197221 */ /* 0x044fe20000000000 */
[----:B------:R-:W-:Y:S01]  /*17f0*/  FSETP.GT.AND P4, PT, R20, R17, PT ;  /* 0x000000111400720b */ /* 0x000fe20003f84000 */
[----:B---3--:R-:W-:-:S05]  /*1800*/  FADD R24, -R23, R22 ;  /* 0x0000001617187221 */ /* 0x008fca0000000100 */
[----:B------:R-:W-:Y:S02]  /*1810*/  FSETP.GT.AND P5, PT, R24, R25, PT ;  /* 0x000000191800720b */ /* 0x000fe40003fa4000 */
[----:B----4-:R-:W-:Y:S01]  /*1820*/  FSETP.GT.AND P1, PT, R9, R20, PT ;  /* 0x000000140900720b */ /* 0x010fe20003f24000 */
[----:B------:R-:W-:Y:S01]  /*1830*/  FADD R9, -R20, R9 ;  /* 0x0000000914097221 */ /* 0x000fe20000000100 */
[----:B-----5:R-:W-:Y:S01]  /*1840*/  FADD R12, R23, -R10 ;  /* 0x8000000a170c7221 */ /* 0x020fe20000000000 */
[----:B------:R-:W-:Y:S01]  /*1850*/  FADD R13, R2, R25 ;  /* 0x00000019020d7221 */ /* 0x000fe20000000000 */
[----:B------:R-:W-:Y:S01]  /*1860*/  FSETP.GT.AND P3, PT, R25, R24, PT ;  /* 0x000000181900720b */ /* 0x000fe20003f64000 */
        /* <DEDUP_REMOVED lines=8> */
[----:B------:R-:W-:-:S03]  /*18f0*/  FADD R9, R0, R12 ;  /* 0x0000000c00097221 */ /* 0x000fc60000000000 */
[----:B------:R-:W-:Y:S02]  /*1900*/  @P1 FSEL R2, R13, R2, P3 ;  /* 0x000000020d021208 */ /* 0x000fe40001800000 */
[----:B------:R-:W-:-:S07]  /*1910*/  @P2 FSEL R0, R9, R0, P4 ;  /* 0x0000000009002208 */ /* 0x000fce0002000000 */
.L_x_71:
[----:B------:R-:W-:Y:S05]  /*1920*/  BSYNC.RECONVERGENT B1 ;  /* 0x0000000000017941 */ /* 0x000fea0003800200 */
.L_x_70:
[----:B------:R-:W-:Y:S05]  /*1930*/  @P0 BRA `(.L_x_67) ;  /* 0x0000000000540947 */ /* 0x000fea0003800000 */
        /* <DEDUP_REMOVED lines=14> */
[----:B------:R-:W-:Y:S01]  /*1a20*/  FSETP.GT.AND P2, PT, R10, R9, PT ;  /* 0x000000090a00720b */ /* 0x000fe20003f44000 */
[----:B------:R-:W-:Y:S01]  /*1a30*/  FADD R15, R0, R10 ;  /* 0x0000000a000f7221 */ /* 0x000fe20000000000 */
[----:B------:R-:W-:Y:S01]  /*1a40*/  FSETP.GT.AND P0, PT, R9, R10, PT ;  /* 0x0000000a0900720b */ /* 0x000fe20003f04000 */
[----:B------:R-:W-:Y:S01]  /*1a50*/  FADD R9, R2, R9 ;  /* 0x0000000902097221 */ /* 0x000fe20000000000 */
[----:B------:R-:W-:-:S04]  /*1a60*/  FSETP.GT.AND P3, PT, R17, R18, PT ;  /* 0x000000121100720b */ /* 0x000fc80003f64000 */
[----:B------:R-:W-:-:S05]  /*1a70*/  @P1 FSEL R2, R9, R2, P0 ;  /* 0x0000000209021208 */ /* 0x000fca0000000000 */
[----:B------:R-:W-:-:S07]  /*1a80*/  @P2 FSEL R0, R15, R0, P3 ;  /* 0x000000000f002208 */ /* 0x000fce0001800000 */
.L_x_67:
[----:B------:R-:W-:Y:S05]  /*1a90*/  BSYNC.RECONVERGENT B0 ;  /* 0x0000000000007941 */ /* 0x000fea0003800200 */
.L_x_63:
[----:B------:R-:W-:Y:S01]  /*1aa0*/  FSETP.GT.AND P0, PT, R2, -R0, PT ;  /* 0x800000000200720b */ /* 0x000fe20003f04000 */
[----:B------:R-:W-:Y:S01]  /*1ab0*/  BSSY.RECONVERGENT B2, `(.L_x_72) ;  /* 0x0000013000027945 */ /* 0x000fe20003800200 */
[----:B------:R-:W-:-:S11]  /*1ac0*/  IMAD.MOV.U32 R10, RZ, RZ, RZ ;  /* 0x000000ffff0a7224 */ /* 0x000fd600078e00ff */
[----:B------:R-:W-:Y:S05]  /*1ad0*/  @!P0 BRA `(.L_x_73) ;  /* 0x0000000000408947 */ /* 0x000fea0003800000 */
[C-C-:B------:R-:W-:Y:S01]  /*1ae0*/  FADD R15, R2.reuse, R0.reuse ;  /* 0x00000000020f7221 */ /* 0x140fe20000000000 */
[----:B------:R-:W-:Y:S01]  /*1af0*/  FADD R14, R2, -R0 ;  /* 0x80000000020e7221 */ /* 0x000fe20000000000 */
[----:B------:R-:W-:Y:S02]  /*1b00*/  BSSY.RECONVERGENT B3, `(.L_x_73) ;  /* 0x000000d000037945 */ /* 0x000fe40003800200 */
        /* <DEDUP_REMOVED lines=9> */
[----:B------:R-:W-:-:S07]  /*1ba0*/  MOV R22, 0x1bc0 ;  /* 0x00001bc000167802 */ /* 0x000fce0000000f00 */
[----:B------:R-:W-:Y:S05]  /*1bb0*/  CALL.REL.NOINC `($__internal_3_$__cuda_sm3x_div_rn_noftz_f32_slowpath) ;  /* 0x00000018005c7944 */ /* 0x000fea0003c00000 */
[----:B------:R-:W-:-:S07]  /*1bc0*/  IMAD.MOV.U32 R10, RZ, RZ, R16 ;  /* 0x000000ffff0a7224 */ /* 0x000fce00078e0010 */
.L_x_74:
[----:B------:R-:W-:Y:S05]  /*1bd0*/  BSYNC.RECONVERGENT B3 ;  /* 0x0000000000037941 */ /* 0x000fea0003800200 */
.L_x_73:
[----:B------:R-:W-:Y:S05]  /*1be0*/  BSYNC.RECONVERGENT B2 ;  /* 0x0000000000027941 */ /* 0x000fea0003800200 */
.L_x_72:
[----:B------:R-:W0:Y:S02]  /*1bf0*/  LDCU UR4, c[0x0][0x3a0] ;  /* 0x00007400ff0477ac */ /* 0x000e240008000800 */
[----:B0-----:R-:W-:-:S06]  /*1c00*/  UISETP.GE.AND UP0, UPT, UR5, UR4, UPT ;  /* 0x000000040500728c */ /* 0x001fcc000bf06270 */
[----:B------:R-:W-:-:S13]  /*1c10*/  PLOP3.LUT P0, PT, PT, PT, UP0, 0x80, 0x8 ;  /* 0x000000000008781c */ /* 0x000fda0003f0f008 */
[----:B------:R-:W-:Y:S05]  /*1c20*/  @P0 EXIT ;  /* 0x000000000000094d */ /* 0x000fea0003800000 */
[----:B------:R-:W-:Y:S01]  /*1c30*/  I2FP.F32.U32 R9, R5 ;  /* 0x0000000500097245 */ /* 0x000fe20000201000 */
[--C-:B------:R-:W-:Y:S01]  /*1c40*/  FADD R19, RZ, R10.reuse ;  /* 0x0000000aff137221 */ /* 0x100fe20000000000 */
[----:B------:R-:W-:Y:S01]  /*1c50*/  MOV R18, 0x1 ;  /* 0x0000000100127802 */ /* 0x000fe20000000f00 */
[----:B------:R-:W-:Y:S01]  /*1c60*/  IMAD.MOV.U32 R13, RZ, RZ, 0x7fc00000 ;  /* 0x7fc00000ff0d7424 */ /* 0x000fe200078e00ff */
[----:B------:R-:W-:Y:S01]  /*1c70*/  PRMT R21, RZ, 0x7610, R21 ;  /* 0x00007610ff157816 */ /* 0x000fe20000000015 */
[----:B------:R-:W-:Y:S02]  /*1c80*/  IMAD.MOV.U32 R12, RZ, RZ, RZ ;  /* 0x000000ffff0c7224 */ /* 0x000fe400078e00ff */
[----:B------:R-:W-:Y:S01]  /*1c90*/  FADD R10, R19, -R10 ;  /* 0x8000000a130a7221 */ /* 0x000fe20000000000 */
[----:B------:R-:W-:-:S07]  /*1ca0*/  FADD R9, R9, -1 ;  /* 0xbf80000009097421 */ /* 0x000fce0000000000 */
.L_x_98:
[----:B0-----:R-:W0:Y:S01]  /*1cb0*/  LDCU UR6, c[0x0][0x3a0] ;  /* 0x00007400ff0677ac */ /* 0x001e220008000800 */
[----:B------:R-:W-:Y:S01]  /*1cc0*/  BSSY.RECONVERGENT B0, `(.L_x_75) ;  /* 0x0000026000007945 */ /* 0x000fe20003800200 */
[----:B------:R-:W-:Y:S02]  /*1cd0*/  UIADD3 UR16, UPT, UPT, UR5, 0x100, URZ ;  /* 0x0000010005107890 */ /* 0x000fe4000fffe0ff */
[----:B------:R-:W-:Y:S02]  /*1ce0*/  UMOV UR8, UR5 ;  /* 0x0000000500087c82 */ /* 0x000fe40008000000 */
[----:B0-----:R-:W-:-:S04]  /*1cf0*/  UISETP.LT.AND UP0, UPT, UR16, UR6, UPT ;  /* 0x000000061000728c */ /* 0x001fc8000bf01270 */
[----:B------:R-:W-:-:S04]  /*1d00*/  USEL UR4, UR16, UR6, UP0 ;  /* 0x0000000610047287 */ /* 0x000fc80008000000 */
[----:B------:R-:W-:-:S03]  /*1d10*/  UIADD3 UR9, UPT, UPT, UR4, -UR5, URZ ;  /* 0x8000000504097290 */ /* 0x000fc6000fffe0ff */
[----:B------:R-:W-:-:S03]  /*1d20*/  UMOV UR5, UR4 ;  /* 0x0000000400057c82 */ /* 0x000fc60008000000 */
[----:B------:R-:W-:-:S13]  /*1d30*/  ISETP.GE.AND P0, PT, R3, UR9, PT ;  /* 0x0000000903007c0c */ /* 0x000fda000bf06270 */
[----:B-1234-:R-:W-:Y:S05]  /*1d40*/  @P0 BRA `(.L_x_76) ;  /* 0x0000000000740947 */ /* 0x01efea0003800000 */
[----:B------:R-:W0:Y:S01]  /*1d50*/  S2R R15, SR_CgaCtaId ;  /* 0x00000000000f7919 */ /* 0x000e220000008800 */
[----:B------:R-:W-:Y:S01]  /*1d60*/  MOV R20, 0x400 ;  /* 0x0000040000147802 */ /* 0x000fe20000000f00 */
[----:B------:R-:W-:-:S03]  /*1d70*/  IMAD.MOV.U32 R23, RZ, RZ, R3 ;  /* 0x000000ffff177224 */ /* 0x000fc600078e0003 */
[----:B0-----:R-:W-:-:S07]  /*1d80*/  LEA R20, R15, R20, 0x18 ;  /* 0x000000140f147211 */ /* 0x001fce00078ec0ff */
.L_x_77:
[----:B------:R-:W0:Y:S01]  /*1d90*/  LDC.64 R14, c[0x0][0x380] ;  /* 0x0000e000ff0e7b82 */ /* 0x000e220000000a00 */
[----:B------:R-:W-:-:S07]  /*1da0*/  IADD3 R25, PT, PT, R23, UR8, RZ ;  /* 0x0000000817197c10 */ /* 0x000fce000fffe0ff */
[----:B------:R-:W1:Y:S01]  /*1db0*/  LDC.64 R16, c[0x0][0x388] ;  /* 0x0000e200ff107b82 */ /* 0x000e620000000a00 */
[----:B0-----:R-:W-:-:S05]  /*1dc0*/  IMAD.WIDE R14, R25, 0x4, R14 ;  /* 0x00000004190e7825 */ /* 0x001fca00078e020e */
[----:B------:R-:W2:Y:S01]  /*1dd0*/  LDG.E.CONSTANT R22, desc[UR12][R14.64] ;  /* 0x0000000c0e167981 */ /* 0x000ea2000c1e9900 */
[----:B-1----:R-:W-:-:S03]  /*1de0*/  IMAD.WIDE R16, R25, 0x4, R16 ;  /* 0x0000000419107825 */ /* 0x002fc600078e0210 */
[----:B------:R0:W2:Y:S04]  /*1df0*/  LDG.E.CONSTANT R25, desc[UR12][R14.64+-0x4] ;  /* 0xfffffc0c0e197981 */ /* 0x0000a8000c1e9900 */
[----:B------:R-:W3:Y:S04]  /*1e00*/  LDG.E.CONSTANT R24, desc[UR12][R16.64] ;  /* 0x0000000c10187981 */ /* 0x000ee8000c1e9900 */
[----:B------:R-:W3:Y:S01]  /*1e10*/  LDG.E.CONSTANT R27, desc[UR12][R16.64+-0x4] ;  /* 0xfffffc0c101b7981 */ /* 0x000ee2000c1e9900 */
[C---:B0-----:R-:W-:Y:S02]  /*1e20*/  IMAD R15, R23.reuse, 0x4, R20 ;  /* 0x00000004170f7824 */ /* 0x041fe400078e0214 */
[----:B------:R-:W-:-:S02]  /*1e30*/  VIADD R23, R23, UR10 ;  /* 0x0000000a17177c36 */ /* 0x000fc40008000000 */
        /* <DEDUP_REMOVED lines=10> */
[----:B------:R0:W-:Y:S04]  /*1ee0*/  STS [R15+0x400], R14 ;  /* 0x0004000e0f007388 */ /* 0x0001e80000000800 */
[----:B------:R0:W-:Y:S01]  /*1ef0*/  STS [R15], R26 ;  /* 0x0000001a0f007388 */ /* 0x0001e20000000800 */
[----:B------:R-:W-:-:S13]  /*1f00*/  ISETP.GE.AND P0, PT, R23, UR9, PT ;  /* 0x0000000917007c0c */ /* 0x000fda000bf06270 */
[----:B0-----:R-:W-:Y:S05]  /*1f10*/  @!P0 BRA `(.L_x_77) ;  /* 0xfffffffc009c8947 */ /* 0x001fea000383ffff */
.L_x_76:
[----:B------:R-:W-:Y:S05]  /*1f20*/  BSYNC.RECONVERGENT B0 ;  /* 0x0000000000007941 */ /* 0x000fea0003800200 */
.L_x_75:
[----:B------:R-:W-:Y:S01]  /*1f30*/  BAR.SYNC.DEFER_BLOCKING 0x0 ;  /* 0x0000000000007b1d */ /* 0x000fe20000010000 */
[----:B------:R-:W-:-:S09]  /*1f40*/  UISETP.GE.AND UP0, UPT, UR9, 0x1, UPT ;  /* 0x000000010900788c */ /* 0x000fd2000bf06270 */
[----:B------:R-:W-:Y:S05]  /*1f50*/  BRA.U !UP0, `(.L_x_78) ;  /* 0x0000001108907547 */ /* 0x000fea000b800000 */
[----:B------:R-:W-:-:S04]  /*1f60*/  UIADD3 UR4, UPT, UPT, UR8, 0x1, URZ ;  /* 0x0000000108047890 */ /* 0x000fc8000fffe0ff */
[----:B------:R-:W-:-:S03]  /*1f70*/  UISETP.NE.AND UP0, UPT, UR4, UR6, UPT ;  /* 0x000000060400728c */ /* 0x000fc6000bf05270 */
[----:B------:R-:W-:-:S06]  /*1f80*/  UMOV UR4, URZ ;  /* 0x000000ff00047c82 */ /* 0x000fcc0008000000 */
[----:B------:R-:W-:Y:S05]  /*1f90*/  BRA.U !UP0, `(.L_x_79) ;  /* 0x0000000d08007547 */ /* 0x000fea000b800000 */
[----:B------:R-:W0:Y:S01]  /*1fa0*/  S2UR UR7, SR_CgaCtaId ;  /* 0x00000000000779c3 */ /* 0x000e220000008800 */
[----:B------:R-:W-:Y:S01]  /*1fb0*/  UMOV UR6, 0x400 ;  /* 0x0000040000067882 */ /* 0x000fe20000000000 */
[----:B------:R-:W-:Y:S01]  /*1fc0*/  ULOP3.LUT UR4, UR9, 0x7ffffffe, URZ, 0xc0, !UPT ;  /* 0x7ffffffe09047892 */ /* 0x000fe2000f8ec0ff */
[----:B------:R-:W-:Y:S01]  /*1fd0*/  VIADD R20, R6, UR8 ;  /* 0x0000000806147c36 */ /* 0x000fe20008000000 */
[----:B------:R-:W1:Y:S01]  /*1fe0*/  LDCU UR18, c[0x0][0x3b8] ;  /* 0x00007700ff1277ac */ /* 0x000e620008000800 */
[----:B------:R-:W2:Y:S01]  /*1ff0*/  LDCU.64 UR14, c[0x0][0x3c0] ;  /* 0x00007800ff0e77ac */ /* 0x000ea20008000a00 */
[----:B------:R-:W-:Y:S02]  /*2000*/  UIADD3 UR4, UPT, UPT, -UR4, URZ, URZ ;  /* 0x000000ff04047290 */ /* 0x000fe4000fffe1ff */
[----:B0-----:R-:W-:-:S03]  /*2010*/  ULEA UR6, UR7, UR6, 0x18 ;  /* 0x0000000607067291 */ /* 0x001fc6000f8ec0ff */
[----:B------:R-:W-:Y:S01]  /*2020*/  UMOV UR7, UR8 ;  /* 0x0000000800077c82 */ /* 0x000fe20008000000 */
[----:B-12---:R-:W-:-:S12]  /*2030*/  UIADD3 UR6, UPT, UPT, UR6, 0x404, URZ ;  /* 0x0000040406067890 */ /* 0x006fd8000fffe0ff */
.L_x_92:
[----:B------:R-:W-:Y:S01]  /*2040*/  ISETP.LT.AND P0, PT, R11, UR7, PT ;  /* 0x000000070b007c0c */ /* 0x000fe2000bf01270 */
[----:B------:R-:W-:Y:S01]  /*2050*/  UIADD3 UR4, UPT, UPT, UR4, 0x2, URZ ;  /* 0x0000000204047890 */ /* 0x000fe2000fffe0ff */
[----:B------:R-:W-:Y:S01]  /*2060*/  BSSY.RECONVERGENT B2, `(.L_x_80) ;  /* 0x0000054000027945 */ /* 0x000fe20003800200 */
[----:B------:R-:W-:Y:S02]  /*2070*/  UIADD3 UR17, UPT, UPT, UR7, 0x1, URZ ;  /* 0x0000000107117890 */ /* 0x000fe4000fffe0ff */
[----:B------:R-:W-:-:S08]  /*2080*/  UISETP.NE.AND UP0, UPT, UR4, URZ, UPT ;  /* 0x000000ff0400728c */ /* 0x000fd0000bf05270 */
[----:B01234-:R-:W-:Y:S05]  /*2090*/  @!P0 BRA `(.L_x_81) ;  /* 0x0000000400408947 */ /* 0x01ffea0003800000 */
[----:B------:R-:W0:Y:S01]  /*20a0*/  LDS R15, [UR6+-0x404] ;  /* 0xfffbfc06ff0f7984 */ /* 0x000e220008000800 */
[----:B------:R-:W-:Y:S01]  /*20b0*/  FADD R17, -R7, 1 ;  /* 0x3f80000007117421 */ /* 0x000fe20000000100 */
[----:B------:R-:W-:Y:S01]  /*20c0*/  BSSY.RECONVERGENT B3, `(.L_x_82) ;  /* 0x0000018000037945 */ /* 0x000fe20003800200 */
[----:B------:R-:W-:Y:S01]  /*20d0*/  HFMA2 R22, -RZ, RZ, 0, 0 ;  /* 0x00000000ff167431 */ /* 0x000fe200000001ff */
[----:B------:R-:W1:Y:S01]  /*20e0*/  LDS R23, [UR6+-0x4] ;  /* 0xfffffc06ff177984 */ /* 0x000e620008000800 */
[-C--:B0-----:R-:W-:Y:S01]  /*20f0*/  FFMA R2, R2, R17.reuse, R15 ;  /* 0x0000001102027223 */ /* 0x081fe2000000000f */
[----:B-1----:R-:W-:-:S04]  /*2100*/  FFMA R0, R0, R17, R23 ;  /* 0x0000001100007223 */ /* 0x002fc80000000017 */
[C---:B------:R-:W-:Y:S01]  /*2110*/  FADD R23, R2.reuse, R0 ;  /* 0x0000000002177221 */ /* 0x040fe20000000000 */
[----:B------:R-:W-:-:S13]  /*2120*/  FSETP.GT.AND P0, PT, R2, -R0, PT ;  /* 0x800000000200720b */ /* 0x000fda0003f04000 */
[----:B------:R-:W-:Y:S05]  /*2130*/  @!P0 BRA `(.L_x_83) ;  /* 0x0000000000408947 */ /* 0x000fea0003800000 */
[----:B------:R-:W0:Y:S01]  /*2140*/  MUFU.RCP R15, R23 ;  /* 0x00000017000f7308 */ /* 0x000e220000001000 */
[----:B------:R-:W-:Y:S01]  /*2150*/  FADD R14, R2, -R0 ;  /* 0x80000000020e7221 */ /* 0x000fe20000000000 */
[----:B------:R-:W-:Y:S03]  /*2160*/  BSSY.RECONVERGENT B4, `(.L_x_83) ;  /* 0x000000d000047945 */ /* 0x000fe60003800200 */
        /* <DEDUP_REMOVED lines=10> */
[----:B------:R-:W-:Y:S05]  /*2210*/  CALL.REL.NOINC `($__internal_3_$__cuda_sm3x_div_rn_noftz_f32_slowpath) ;  /* 0x0000001000c47944 */ /* 0x000fea0003c00000 */
[----:B------:R-:W-:-:S07]  /*2220*/  IMAD.MOV.U32 R22, RZ, RZ, R16 ;  /* 0x000000ffff167224 */ /* 0x000fce00078e0010 */
.L_x_84:
[----:B------:R-:W-:Y:S05]  /*2230*/  BSYNC.RECONVERGENT B4 ;  /* 0x0000000000047941 */ /* 0x000fea0003800200 */
.L_x_83:
[----:B------:R-:W-:Y:S05]  /*2240*/  BSYNC.RECONVERGENT B3 ;  /* 0x0000000000037941 */ /* 0x000fea0003800200 */
.L_x_82:
[----:B------:R-:W0:Y:S01]  /*2250*/  LDC.64 R14, c[0x0][0x3b0] ;  /* 0x0000ec00ff0e7b82 */ /* 0x000e220000000a00 */
[----:B------:R-:W-:-:S13]  /*2260*/  ISETP.GE.AND P0, PT, R18, R5, PT ;  /* 0x000000051200720c */ /* 0x000fda0003f06270 */
[----:B------:R-:W-:Y:S05]  /*2270*/  @P0 BRA `(.L_x_85) ;  /* 0x0000000000780947 */ /* 0x000fea0003800000 */
        /* <DEDUP_REMOVED lines=8> */
[----:B------:R-:W-:-:S04]  /*2300*/  IMAD R13, R4, UR18, R12 ;  /* 0x00000012040d7c24 */ /* 0x000fc8000f8e020c */
[----:B0-----:R-:W-:-:S05]  /*2310*/  IMAD.WIDE R14, R13, 0x4, R14 ;  /* 0x000000040d0e7825 */ /* 0x001fca00078e020e */
[----:B------:R-:W2:Y:S01]  /*2320*/  LDG.E R22, desc[UR12][R14.64] ;  /* 0x0000000c0e167981 */ /* 0x000ea2000c1e1900 */
[----:B------:R-:W-:Y:S01]  /*2330*/  FMUL R13, R16, R7 ;  /* 0x00000007100d7220 */ /* 0x000fe20000400000 */
[----:B------:R-:W-:Y:S01]  /*2340*/  VIADD R12, R12, 0x1 ;  /* 0x000000010c0c7836 */ /* 0x000fe20000000000 */
[-C--:B------:R-:W-:Y:S01]  /*2350*/  MOV R18, R5.reuse ;  /* 0x0000000500127202 */ /* 0x080fe20000000f00 */
[----:B------:R-:W-:Y:S02]  /*2360*/  IMAD.MOV.U32 R21, RZ, RZ, 0x1 ;  /* 0x00000001ff157424 */ /* 0x000fe400078e00ff */
[----:B------:R1:W-:Y:S01]  /*2370*/  STG.E desc[UR12][R14.64], R13 ;  /* 0x0000000d0e007986 */ /* 0x0003e2000c10190c */
[----:B------:R-:W-:Y:S01]  /*2380*/  ISETP.NE.AND P1, PT, R12, R5, PT ;  /* 0x000000050c00720c */ /* 0x000fe20003f25270 */
[----:B------:R-:W-:-:S03]  /*2390*/  IMAD.MOV.U32 R19, RZ, RZ, R16 ;  /* 0x000000ffff137224 */ /* 0x000fc600078e0010 */
[----:B------:R-:W-:Y:S02]  /*23a0*/  SEL R12, R12, RZ, P1 ;  /* 0x000000ff0c0c7207 */ /* 0x000fe40000800000 */
[----:B--2---:R-:W-:-:S04]  /*23b0*/  FSETP.NAN.AND P0, PT, |R22|, |R22|, PT ;  /* 0x400000161600720b */ /* 0x004fc80003f08200 */
[----:B------:R-:W-:-:S13]  /*23c0*/  ISETP.GT.OR P0, PT, R8, UR7, P0 ;  /* 0x0000000708007c0c */ /* 0x000fda0008704670 */
[----:B-1----:R-:W-:Y:S05]  /*23d0*/  @P0 BRA `(.L_x_81) ;  /* 0x0000000000700947 */ /* 0x002fea0003800000 */
[----:B------:R-:W0:Y:S01]  /*23e0*/  LDC.64 R14, c[0x0][0x3c0] ;  /* 0x0000f000ff0e7b82 */ /* 0x000e220000000a00 */
[----:B------:R-:W-:Y:S01]  /*23f0*/  FADD R17, R13, R22 ;  /* 0x000000160d117221 */ /* 0x000fe20000000000 */
[----:B------:R-:W-:Y:S02]  /*2400*/  IMAD.MOV.U32 R19, RZ, RZ, R16 ;  /* 0x000000ffff137224 */ /* 0x000fe400078e0010 */
[----:B------:R-:W-:Y:S02]  /*2410*/  IMAD.MOV.U32 R18, RZ, RZ, R5 ;  /* 0x000000ffff127224 */ /* 0x000fe400078e0005 */
[----:B------:R-:W-:Y:S01]  /*2420*/  FMUL R17, R17, 0.5 ;  /* 0x3f00000011117820 */ /* 0x000fe20000400000 */
[----:B0-----:R-:W-:-:S05]  /*2430*/  IMAD.WIDE R14, R20, 0x4, R14 ;  /* 0x00000004140e7825 */ /* 0x001fca00078e020e */
[----:B------:R1:W-:Y:S01]  /*2440*/  STG.E desc[UR12][R14.64], R17 ;  /* 0x000000110e007986 */ /* 0x0003e2000c10190c */
[----:B------:R-:W-:Y:S05]  /*2450*/  BRA `(.L_x_81) ;  /* 0x0000000000507947 */ /* 0x000fea0003800000 */
.L_x_85:
[----:B------:R-:W-:Y:S02]  /*2460*/  LOP3.LUT P0, RZ, R21, 0xff, RZ, 0xc0, !PT ;  /* 0x000000ff15ff7812 */ /* 0x000fe4000780c0ff */
[----:B------:R-:W-:-:S11]  /*2470*/  PRMT R21, RZ, 0x7610, R21 ;  /* 0x00007610ff157816 */ /* 0x000fd60000000015 */
[----:B------:R-:W-:Y:S05]  /*2480*/  @!P0 BRA `(.L_x_81) ;  /* 0x0000000000448947 */ /* 0x000fea0003800000 */
[----:B------:R-:W-:-:S04]  /*2490*/  IMAD R17, R4, UR18, R12 ;  /* 0x0000001204117c24 */ /* 0x000fc8000f8e020c */
[----:B0-----:R-:W-:-:S05]  /*24a0*/  IMAD.WIDE R14, R17, 0x4, R14 ;  /* 0x00000004110e7825 */ /* 0x001fca00078e020e */
[----:B------:R-:W2:Y:S01]  /*24b0*/  LDG.E R24, desc[UR12][R14.64] ;  /* 0x0000000c0e187981 */ /* 0x000ea2000c1e1900 */
[----:B------:R-:W-:Y:S01]  /*24c0*/  FFMA R22, R13, R9, R22 ;  /* 0x000000090d167223 */ /* 0x000fe20000000016 */
[----:B------:R-:W-:-:S03]  /*24d0*/  VIADD R12, R12, 0x1 ;  /* 0x000000010c0c7836 */ /* 0x000fc60000000000 */
[----:B------:R-:W-:-:S05]  /*24e0*/  FMUL R13, R22, R7 ;  /* 0x00000007160d7220 */ /* 0x000fca0000400000 */
[----:B------:R3:W-:Y:S01]  /*24f0*/  STG.E desc[UR12][R14.64], R13 ;  /* 0x0000000d0e007986 */ /* 0x0007e2000c10190c */
[----:B--2---:R-:W-:-:S04]  /*2500*/  FSETP.NAN.AND P0, PT, |R24|, |R24|, PT ;  /* 0x400000181800720b */ /* 0x004fc80003f08200 */
[----:B------:R-:W-:-:S13]  /*2510*/  ISETP.GT.OR P0, PT, R8, UR7, P0 ;  /* 0x0000000708007c0c */ /* 0x000fda0008704670 */
[----:B------:R-:W0:Y:S01]  /*2520*/  @!P0 LDC.64 R16, c[0x0][0x3c0] ;  /* 0x0000f000ff108b82 */ /* 0x000e220000000a00 */
[----:B------:R-:W-:-:S04]  /*2530*/  @!P0 FADD R21, R13, R24 ;  /* 0x000000180d158221 */ /* 0x000fc80000000000 */
[----:B------:R-:W-:Y:S01]  /*2540*/  @!P0 FMUL R23, R21, 0.5 ;  /* 0x3f00000015178820 */ /* 0x000fe20000400000 */
[----:B------:R-:W-:Y:S02]  /*2550*/  HFMA2 R21, -RZ, RZ, 0, 5.9604644775390625e-08 ;  /* 0x00000001ff157431 */ /* 0x000fe400000001ff */
[----:B0-----:R-:W-:-:S05]  /*2560*/  @!P0 IMAD.WIDE R16, R20, 0x4, R16 ;  /* 0x0000000414108825 */ /* 0x001fca00078e0210 */
[----:B------:R3:W-:Y:S01]  /*2570*/  @!P0 STG.E desc[UR12][R16.64], R23 ;  /* 0x0000001710008986 */ /* 0x0007e2000c10190c */
[----:B------:R-:W-:-:S04]  /*2580*/  ISETP.NE.AND P0, PT, R12, R5, PT ;  /* 0x000000050c00720c */ /* 0x000fc80003f05270 */
[----:B------:R-:W-:-:S09]  /*2590*/  SEL R12, R12, RZ, P0 ;  /* 0x000000ff0c0c7207 */ /* 0x000fd20000000000 */
.L_x_81:
[----:B------:R-:W-:Y:S05]  /*25a0*/  BSYNC.RECONVERGENT B2 ;  /* 0x0000000000027941 */ /* 0x000fea0003800200 */
.L_x_80:
[----:B------:R-:W-:Y:S01]  /*25b0*/  ISETP.LT.AND P0, PT, R11, UR17, PT ;  /* 0x000000110b007c0c */ /* 0x000fe2000bf01270 */
[----:B------:R-:W-:-:S12]  /*25c0*/  BSSY.RECONVERGENT B2, `(.L_x_86) ;  /* 0x0000058000027945 */ /* 0x000fd80003800200 */
[----:B------:R-:W-:Y:S05]  /*25d0*/  @!P0 BRA `(.L_x_87) ;  /* 0x0000000400588947 */ /* 0x000fea0003800000 */
[----:B01-3--:R-:W0:Y:S01]  /*25e0*/  LDS R15, [UR6+-0x400] ;  /* 0xfffc0006ff0f7984 */ /* 0x00be220008000800 */
[----:B------:R-:W-:Y:S01]  /*25f0*/  FADD R14, -R7, 1 ;  /* 0x3f800000070e7421 */ /* 0x000fe20000000100 */
[----:B------:R-:W-:Y:S01]  /*2600*/  BSSY.RECONVERGENT B3, `(.L_x_88) ;  /* 0x0000017000037945 */ /* 0x000fe20003800200 */
[----:B------:R-:W-:Y:S01]  /*2610*/  IMAD.MOV.U32 R16, RZ, RZ, RZ ;  /* 0x000000ffff107224 */ /* 0x000fe200078e00ff */
[----:B------:R-:W1:Y:S01]  /*2620*/  LDS R17, [UR6] ;  /* 0x00000006ff117984 */ /* 0x000e620008000800 */
        /* <DEDUP_REMOVED lines=19> */
.L_x_90:
[----:B------:R-:W-:Y:S05]  /*2760*/  BSYNC.RECONVERGENT B4 ;  /* 0x0000000000047941 */ /* 0x000fea0003800200 */
.L_x_89:
[----:B------:R-:W-:Y:S05]  /*2770*/  BSYNC.RECONVERGENT B3 ;  /* 0x0000000000037941 */ /* 0x000fea0003800200 */
.L_x_88:
[----:B------:R-:W0:Y:S01]  /*2780*/  LDC.64 R14, c[0x0][0x3b0] ;  /* 0x0000ec00ff0e7b82 */ /* 0x000e220000000a00 */
[----:B------:R-:W-:-:S13]  /*2790*/  ISETP.GE.AND P0, PT, R18, R5, PT ;  /* 0x000000051200720c */ /* 0x000fda0003f06270 */
[----:B------:R-:W-:Y:S05]  /*27a0*/  @!P0 BRA `(.L_x_91) ;  /* 0x0000000000648947 */ /* 0x000fea0003800000 */
[----:B------:R-:W-:Y:S02]  /*27b0*/  LOP3.LUT P0, RZ, R21, 0xff, RZ, 0xc0, !PT ;  /* 0x000000ff15ff7812 */ /* 0x000fe4000780c0ff */
[----:B------:R-:W-:-:S11]  /*27c0*/  PRMT R21, RZ, 0x7610, R21 ;  /* 0x00007610ff157816 */ /* 0x000fd60000000015 */
[----:B------:R-:W-:Y:S05]  /*27d0*/  @!P0 BRA `(.L_x_87) ;  /* 0x0000000000d88947 */ /* 0x000fea0003800000 */
[----:B------:R-:W-:-:S04]  /*27e0*/  IMAD R17, R4, UR18, R12 ;  /* 0x0000001204117c24 */ /* 0x000fc8000f8e020c */
[----:B0-----:R-:W-:-:S05]  /*27f0*/  IMAD.WIDE R14, R17, 0x4, R14 ;  /* 0x00000004110e7825 */ /* 0x001fca00078e020e */
[----:B------:R-:W2:Y:S01]  /*2800*/  LDG.E R24, desc[UR12][R14.64] ;  /* 0x0000000c0e187981 */ /* 0x000ea2000c1e1900 */
[----:B------:R-:W-:Y:S01]  /*2810*/  FFMA R16, R13, R9, R16 ;  /* 0x000000090d107223 */ /* 0x000fe20000000010 */
[----:B------:R-:W-:Y:S01]  /*2820*/  VIADD R12, R12, 0x1 ;  /* 0x000000010c0c7836 */ /* 0x000fe20000000000 */
[----:B------:R-:W-:Y:S02]  /*2830*/  MOV R21, 0x1 ;  /* 0x0000000100157802 */ /* 0x000fe40000000f00 */
[----:B------:R-:W-:Y:S02]  /*2840*/  FMUL R13, R16, R7 ;  /* 0x00000007100d7220 */ /* 0x000fe40000400000 */
[----:B------:R-:W-:-:S03]  /*2850*/  ISETP.NE.AND P1, PT, R12, R5, PT ;  /* 0x000000050c00720c */ /* 0x000fc60003f25270 */
[----:B------:R4:W-:Y:S01]  /*2860*/  STG.E desc[UR12][R14.64], R13 ;  /* 0x0000000d0e007986 */ /* 0x0009e2000c10190c */
[----:B------:R-:W-:Y:S02]  /*2870*/  SEL R12, R12, RZ, P1 ;  /* 0x000000ff0c0c7207 */ /* 0x000fe40000800000 */
[----:B--2---:R-:W-:-:S04]  /*2880*/  FSETP.NAN.AND P0, PT, |R24|, |R24|, PT ;  /* 0x400000181800720b */ /* 0x004fc80003f08200 */
[----:B------:R-:W-:-:S13]  /*2890*/  ISETP.GT.OR P0, PT, R8, UR17, P0 ;  /* 0x0000001108007c0c */ /* 0x000fda0008704670 */
[----:B----4-:R-:W-:Y:S05]  /*28a0*/  @P0 BRA `(.L_x_87) ;  /* 0x0000000000a40947 */ /* 0x010fea0003800000 */
[----:B------:R-:W-:Y:S02]  /*28b0*/  USHF.R.S32.HI UR11, URZ, 0x1f, UR7 ;  /* 0x0000001fff0b7899 */ /* 0x000fe40008011407 */
[----:B------:R-:W-:Y:S01]  /*28c0*/  IADD3 R15, P0, PT, R6, UR7, RZ ;  /* 0x00000007060f7c10 */ /* 0x000fe2000ff1e0ff */
[----:B------:R-:W-:-:S03]  /*28d0*/  FADD R16, R13, R24 ;  /* 0x000000180d107221 */ /* 0x000fc60000000000 */
[----:B------:R-:W-:Y:S01]  /*28e0*/  LEA.HI.X.SX32 R22, R6, UR11, 0x1, P0 ;  /* 0x0000000b06167c11 */ /* 0x000fe200080f0eff */
[----:B------:R-:W-:Y:S01]  /*28f0*/  FMUL R17, R16, 0.5 ;  /* 0x3f00000010117820 */ /* 0x000fe20000400000 */
[----:B------:R-:W-:-:S04]  /*2900*/  LEA R14, P0, R15, UR14, 0x2 ;  /* 0x0000000e0f0e7c11 */ /* 0x000fc8000f8010ff */
[----:B------:R-:W-:-:S05]  /*2910*/  LEA.HI.X R15, R15, UR15, R22, 0x2, P0 ;  /* 0x0000000f0f0f7c11 */ /* 0x000fca00080f1416 */
[----:B------:R4:W-:Y:S01]  /*2920*/  STG.E desc[UR12][R14.64+0x4], R17 ;  /* 0x000004110e007986 */ /* 0x0009e2000c10190c */
[----:B------:R-:W-:Y:S05]  /*2930*/  BRA `(.L_x_87) ;  /* 0x0000000000807947 */ /* 0x000fea0003800000 */
.L_x_91:
[----:B------:R-:W-:Y:S02]  /*2940*/  VIADD R18, R18, 0x1 ;  /* 0x0000000112127836 */ /* 0x000fe40000000000 */
[----:B------:R-:W-:-:S03]  /*2950*/  FADD R10, -R10, R16 ;  /* 0x000000100a0a7221 */ /* 0x000fc60000000100 */
[----:B------:R-:W-:Y:S01]  /*2960*/  ISETP.NE.AND P0, PT, R18, R5, PT ;  /* 0x000000051200720c */ /* 0x000fe20003f05270 */
[----:B------:R-:W-:-:S04]  /*2970*/  FADD R16, R19, R10 ;  /* 0x0000000a13107221 */ /* 0x000fc80000000000 */
[--C-:B------:R-:W-:Y:S01]  /*2980*/  FADD R17, -R19, R16.reuse ;  /* 0x0000001013117221 */ /* 0x100fe20000000100 */
[----:B------:R-:W-:-:S03]  /*2990*/  IMAD.MOV.U32 R19, RZ, RZ, R16 ;  /* 0x000000ffff137224 */ /* 0x000fc600078e0010 */
[----:B------:R-:W-:-:S04]  /*29a0*/  FADD R10, -R10, R17 ;  /* 0x000000110a0a7221 */ /* 0x000fc80000000100 */
[----:B------:R-:W-:Y:S05]  /*29b0*/  @P0 BRA `(.L_x_87) ;  /* 0x0000000000600947 */ /* 0x000fea0003800000 */
[----:B------:R-:W-:-:S04]  /*29c0*/  IMAD R13, R4, UR18, R12 ;  /* 0x00000012040d7c24 */ /* 0x000fc8000f8e020c */
[----:B0-----:R-:W-:-:S05]  /*29d0*/  IMAD.WIDE R14, R13, 0x4, R14 ;  /* 0x000000040d0e7825 */ /* 0x001fca00078e020e */
[----:B------:R-:W2:Y:S01]  /*29e0*/  LDG.E R22, desc[UR12][R14.64] ;  /* 0x0000000c0e167981 */ /* 0x000ea2000c1e1900 */
[----:B------:R-:W-:Y:S01]  /*29f0*/  FMUL R13, R16, R7 ;  /* 0x00000007100d7220 */ /* 0x000fe20000400000 */
[----:B------:R-:W-:Y:S02]  /*2a00*/  VIADD R12, R12, 0x1 ;  /* 0x000000010c0c7836 */ /* 0x000fe40000000000 */
[----:B------:R-:W-:Y:S02]  /*2a10*/  HFMA2 R21, -RZ, RZ, 0, 5.9604644775390625e-08 ;  /* 0x00000001ff157431 */ /* 0x000fe400000001ff */
[----:B------:R-:W-:Y:S01]  /*2a20*/  IMAD.MOV.U32 R19, RZ, RZ, R16 ;  /* 0x000000ffff137224 */ /* 0x000fe200078e0010 */
[----:B------:R4:W-:Y:S01]  /*2a30*/  STG.E desc[UR12][R14.64], R13 ;  /* 0x0000000d0e007986 */ /* 0x0009e2000c10190c */
[----:B------:R-:W-:Y:S01]  /*2a40*/  ISETP.NE.AND P1, PT, R12, R5, PT ;  /* 0x000000050c00720c */ /* 0x000fe20003f25270 */
[----:B------:R-:W-:-:S03]  /*2a50*/  IMAD.MOV.U32 R18, RZ, RZ, R5 ;  /* 0x000000ffff127224 */ /* 0x000fc600078e0005 */
[----:B------:R-:W-:Y:S02]  /*2a60*/  SEL R12, R12, RZ, P1 ;  /* 0x000000ff0c0c7207 */ /* 0x000fe40000800000 */
[----:B--2---:R-:W-:-:S04]  /*2a70*/  FSETP.NAN.AND P0, PT, |R22|, |R22|, PT ;  /* 0x400000161600720b */ /* 0x004fc80003f08200 */
[----:B------:R-:W-:-:S13]  /*2a80*/  ISETP.GT.OR P0, PT, R8, UR17, P0 ;  /* 0x0000001108007c0c */ /* 0x000fda0008704670 */
[----:B----4-:R-:W-:Y:S05]  /*2a90*/  @P0 BRA `(.L_x_87) ;  /* 0x0000000000280947 */ /* 0x010fea0003800000 */
[----:B------:R-:W-:Y:S02]  /*2aa0*/  USHF.R.S32.HI UR11, URZ, 0x1f, UR7 ;  /* 0x0000001fff0b7899 */ /* 0x000fe40008011407 */
[C---:B------:R-:W-:Y:S01]  /*2ab0*/  IADD3 R15, P0, PT, R6.reuse, UR7, RZ ;  /* 0x00000007060f7c10 */ /* 0x040fe2000ff1e0ff */
[----:B------:R-:W-:Y:S01]  /*2ac0*/  FADD R17, R13, R22 ;  /* 0x000000160d117221 */ /* 0x000fe20000000000 */
[----:B------:R-:W-:Y:S02]  /*2ad0*/  IMAD.MOV.U32 R19, RZ, RZ, R16 ;  /* 0x000000ffff137224 */ /* 0x000fe400078e0010 */
[----:B------:R-:W-:Y:S01]  /*2ae0*/  LEA.HI.X.SX32 R18, R6, UR11, 0x1, P0 ;  /* 0x0000000b06127c11 */ /* 0x000fe200080f0eff */
[----:B------:R-:W-:Y:S01]  /*2af0*/  FMUL R17, R17, 0.5 ;  /* 0x3f00000011117820 */ /* 0x000fe20000400000 */
[----:B------:R-:W-:-:S04]  /*2b00*/  LEA R14, P0, R15, UR14, 0x2 ;  /* 0x0000000e0f0e7c11 */ /* 0x000fc8000f8010ff */
[----:B------:R-:W-:Y:S02]  /*2b10*/  LEA.HI.X R15, R15, UR15, R18, 0x2, P0 ;  /* 0x0000000f0f0f7c11 */ /* 0x000fe400080f1412 */
[----:B------:R-:W-:-:S03]  /*2b20*/  MOV R18, R5 ;  /* 0x0000000500127202 */ /* 0x000fc60000000f00 */
[----:B------:R2:W-:Y:S04]  /*2b30*/  STG.E desc[UR12][R14.64+0x4], R17 ;  /* 0x000004110e007986 */ /* 0x0005e8000c10190c */
.L_x_87:
[----:B------:R-:W-:Y:S05]  /*2b40*/  BSYNC.RECONVERGENT B2 ;  /* 0x0000000000027941 */ /* 0x000fea0003800200 */
.L_x_86:
[----:B------:R-:W-:Y:S01]  /*2b50*/  VIADD R20, R20, 0x2 ;  /* 0x0000000214147836 */ /* 0x000fe20000000000 */
[----:B------:R-:W-:Y:S02]  /*2b60*/  UIADD3 UR6, UPT, UPT, UR6, 0x8, URZ ;  /* 0x0000000806067890 */ /* 0x000fe4000fffe0ff */
[----:B------:R-:W-:Y:S01]  /*2b70*/  UIADD3 UR7, UPT, UPT, UR7, 0x2, URZ ;  /* 0x0000000207077890 */ /* 0x000fe2000fffe0ff */
[----:B------:R-:W-:Y:S11]  /*2b80*/  BRA.U UP0, `(.L_x_92) ;  /* 0xfffffff5002c7547 */ /* 0x000ff6000b83ffff */
[----:B------:R-:W-:-:S12]  /*2b90*/  ULOP3.LUT UR4, UR9, 0x7ffffffe, URZ, 0xc0, !UPT ;  /* 0x7ffffffe09047892 */ /* 0x000fd8000f8ec0ff */
.L_x_79:
[----:B------:R-:W-:-:S04]  /*2ba0*/  ULOP3.LUT UR6, UR9, 0x1, URZ, 0xc0, !UPT ;  /* 0x0000000109067892 */ /* 0x000fc8000f8ec0ff */
[----:B------:R-:W-:-:S09]  /*2bb0*/  UISETP.NE.U32.AND UP0, UPT, UR6, 0x1, UPT ;  /* 0x000000010600788c */ /* 0x000fd2000bf05070 */
[----:B------:R-:W-:Y:S05]  /*2bc0*/  BRA.U UP0, `(.L_x_78) ;  /* 0x0000000500747547 */ /* 0x000fea000b800000 */
[----:B------:R-:W-:Y:S01]  /*2bd0*/  UIADD3 UR8, UPT, UPT, UR4, UR8, URZ ;  /* 0x0000000804087290 */ /* 0x000fe2000fffe0ff */
[----:B------:R-:W-:Y:S05]  /*2be0*/  BSSY.RECONVERGENT B2, `(.L_x_78) ;  /* 0x000005b000027945 */ /* 0x000fea0003800200 */
[----:B------:R-:W-:-:S13]  /*2bf0*/  ISETP.LT.AND P0, PT, R11, UR8, PT ;  /* 0x000000080b007c0c */ /* 0x000fda000bf01270 */
[----:B------:R-:W-:Y:S05]  /*2c00*/  @!P0 BRA `(.L_x_93) ;  /* 0x0000000400608947 */ /* 0x000fea0003800000 */
[----:B------:R-:W5:Y:S01]  /*2c10*/  S2UR UR7, SR_CgaCtaId ;  /* 0x00000000000779c3 */ /* 0x000f620000008800 */
[----:B------:R-:W-:Y:S01]  /*2c20*/  UMOV UR6, 0x400 ;  /* 0x0000040000067882 */ /* 0x000fe20000000000 */
[----:B01234-:R-:W-:Y:S01]  /*2c30*/  FADD R14, -R7, 1 ;  /* 0x3f800000070e7421 */ /* 0x01ffe20000000100 */
[----:B------:R-:W-:Y:S01]  /*2c40*/  BSSY.RECONVERGENT B3, `(.L_x_94) ;  /* 0x000001a000037945 */ /* 0x000fe20003800200 */
[----:B------:R-:W-:Y:S01]  /*2c50*/  IMAD.MOV.U32 R16, RZ, RZ, RZ ;  /* 0x000000ffff107224 */ /* 0x000fe200078e00ff */
[----:B-----5:R-:W-:-:S04]  /*2c60*/  ULEA UR6, UR7, UR6, 0x18 ;  /* 0x0000000607067291 */ /* 0x020fc8000f8ec0ff */
[----:B------:R-:W-:-:S09]  /*2c70*/  ULEA UR6, UR4, UR6, 0x2 ;  /* 0x0000000604067291 */ /* 0x000fd2000f8e10ff */
[----:B------:R-:W0:Y:S04]  /*2c80*/  LDS R15, [UR6] ;  /* 0x00000006ff0f7984 */ /* 0x000e280008000800 */
[----:B------:R-:W1:Y:S01]  /*2c90*/  LDS R17, [UR6+0x400] ;  /* 0x00040006ff117984 */ /* 0x000e620008000800 */
        /* <DEDUP_REMOVED lines=19> */
.L_x_96:
[----:B------:R-:W-:Y:S05]  /*2dd0*/  BSYNC.RECONVERGENT B4 ;  /* 0x0000000000047941 */ /* 0x000fea0003800200 */
.L_x_95:
[----:B------:R-:W-:Y:S05]  /*2de0*/  BSYNC.RECONVERGENT B3 ;  /* 0x0000000000037941 */ /* 0x000fea0003800200 */
.L_x_94:
[----:B------:R-:W-:-:S13]  /*2df0*/  ISETP.GE.AND P0, PT, R18, R5, PT ;  /* 0x000000051200720c */ /* 0x000fda0003f06270 */
[----:B------:R-:W-:Y:S05]  /*2e00*/  @!P0 BRA `(.L_x_97) ;  /* 0x0000000000648947 */ /* 0x000fea0003800000 */
[----:B------:R-:W-:Y:S02]  /*2e10*/  LOP3.LUT P0, RZ, R21, 0xff, RZ, 0xc0, !PT ;  /* 0x000000ff15ff7812 */ /* 0x000fe4000780c0ff */
[----:B------:R-:W-:-:S11]  /*2e20*/  PRMT R21, RZ, 0x7610, R21 ;  /* 0x00007610ff157816 */ /* 0x000fd60000000015 */
[----:B------:R-:W-:Y:S05]  /*2e30*/  @!P0 BRA `(.L_x_93) ;  /* 0x0000000000d48947 */ /* 0x000fea0003800000 */
[----:B------:R-:W0:Y:S01]  /*2e40*/  LDC.64 R14, c[0x0][0x3b0] ;  /* 0x0000ec00ff0e7b82 */ /* 0x000e220000000a00 */
[----:B------:R-:W1:Y:S02]  /*2e50*/  LDCU UR6, c[0x0][0x3b8] ;  /* 0x00007700ff0677ac */ /* 0x000e640008000800 */
[----:B-1----:R-:W-:-:S04]  /*2e60*/  IMAD R17, R4, UR6, R12 ;  /* 0x0000000604117c24 */ /* 0x002fc8000f8e020c */
[----:B0-----:R-:W-:-:S05]  /*2e70*/  IMAD.WIDE R14, R17, 0x4, R14 ;  /* 0x00000004110e7825 */ /* 0x001fca00078e020e */
[----:B------:R-:W2:Y:S01]  /*2e80*/  LDG.E R20, desc[UR12][R14.64] ;  /* 0x0000000c0e147981 */ /* 0x000ea2000c1e1900 */
[----:B------:R-:W-:Y:S01]  /*2e90*/  FFMA R16, R13, R9, R16 ;  /* 0x000000090d107223 */ /* 0x000fe20000000010 */
[----:B------:R-:W-:Y:S01]  /*2ea0*/  IADD3 R12, PT, PT, R12, 0x1, RZ ;  /* 0x000000010c0c7810 */ /* 0x000fe20007ffe0ff */
[----:B------:R-:W-:Y:S02]  /*2eb0*/  IMAD.MOV.U32 R21, RZ, RZ, 0x1 ;  /* 0x00000001ff157424 */ /* 0x000fe400078e00ff */
[----:B------:R-:W-:Y:S01]  /*2ec0*/  FMUL R13, R16, R7 ;  /* 0x00000007100d7220 */ /* 0x000fe20000400000 */
[----:B------:R-:W-:-:S04]  /*2ed0*/  ISETP.NE.AND P1, PT, R12, R5, PT ;  /* 0x000000050c00720c */ /* 0x000fc80003f25270 */
[----:B------:R0:W-:Y:S01]  /*2ee0*/  STG.E desc[UR12][R14.64], R13 ;  /* 0x0000000d0e007986 */ /* 0x0001e2000c10190c */
[----:B------:R-:W-:Y:S02]  /*2ef0*/  SEL R12, R12, RZ, P1 ;  /* 0x000000ff0c0c7207 */ /* 0x000fe40000800000 */
[----:B--2---:R-:W-:-:S04]  /*2f00*/  FSETP.NAN.AND P0, PT, |R20|, |R20|, PT ;  /* 0x400000141400720b */ /* 0x004fc80003f08200 */
[----:B------:R-:W-:-:S13]  /*2f10*/  ISETP.GT.OR P0, PT, R8, UR8, P0 ;  /* 0x0000000808007c0c */ /* 0x000fda0008704670 */
[----:B0-----:R-:W-:Y:S05]  /*2f20*/  @P0 BRA `(.L_x_93) ;  /* 0x0000000000980947 */ /* 0x001fea0003800000 */
[----:B------:R-:W0:Y:S01]  /*2f30*/  LDC.64 R14, c[0x0][0x3c0] ;  /* 0x0000f000ff0e7b82 */ /* 0x000e220000000a00 */
[----:B------:R-:W-:Y:S02]  /*2f40*/  VIADD R17, R6, UR8 ;  /* 0x0000000806117c36 */ /* 0x000fe40008000000 */
[----:B------:R-:W-:Y:S02]  /*2f50*/  FADD R16, R13, R20 ;  /* 0x000000140d107221 */ /* 0x000fe40000000000 */
[----:B0-----:R-:W-:-:S04]  /*2f60*/  IMAD.WIDE R14, R17, 0x4, R14 ;  /* 0x00000004110e7825 */ /* 0x001fc800078e020e */
[----:B------:R-:W-:-:S05]  /*2f70*/  FMUL R17, R16, 0.5 ;  /* 0x3f00000010117820 */ /* 0x000fca0000400000 */
[----:B------:R0:W-:Y:S01]  /*2f80*/  STG.E desc[UR12][R14.64], R17 ;  /* 0x000000110e007986 */ /* 0x0001e2000c10190c */
[----:B------:R-:W-:Y:S05]  /*2f90*/  BRA `(.L_x_93) ;  /* 0x00000000007c7947 */ /* 0x000fea0003800000 */
.L_x_97:
        /* <DEDUP_REMOVED lines=8> */
[----:B------:R-:W0:Y:S01]  /*3020*/  LDC.64 R16, c[0x0][0x3b0] ;  /* 0x0000ec00ff107b82 */ /* 0x000e220000000a00 */
[----:B------:R-:W1:Y:S02]  /*3030*/  LDCU UR6, c[0x0][0x3b8] ;  /* 0x00007700ff0677ac */ /* 0x000e640008000800 */
[----:B-1----:R-:W-:-:S04]  /*3040*/  IMAD R13, R4, UR6, R12 ;  /* 0x00000006040d7c24 */ /* 0x002fc8000f8e020c */
[----:B0-----:R-:W-:-:S05]  /*3050*/  IMAD.WIDE R16, R13, 0x4, R16 ;  /* 0x000000040d107825 */ /* 0x001fca00078e0210 */
[----:B------:R-:W2:Y:S01]  /*3060*/  LDG.E R18, desc[UR12][R16.64] ;  /* 0x0000000c10127981 */ /* 0x000ea2000c1e1900 */
[----:B------:R-:W-:Y:S01]  /*3070*/  FMUL R13, R20, R7 ;  /* 0x00000007140d7220 */ /* 0x000fe20000400000 */
[----:B------:R-:W-:Y:S02]  /*3080*/  VIADD R12, R12, 0x1 ;  /* 0x000000010c0c7836 */ /* 0x000fe40000000000 */
[----:B------:R-:W-:Y:S02]  /*3090*/  HFMA2 R21, -RZ, RZ, 0, 5.9604644775390625e-08 ;  /* 0x00000001ff157431 */ /* 0x000fe400000001ff */
[----:B------:R0:W-:Y:S01]  /*30a0*/  STG.E desc[UR12][R16.64], R13 ;  /* 0x0000000d10007986 */ /* 0x0001e2000c10190c */
[----:B------:R-:W-:-:S04]  /*30b0*/  ISETP.NE.AND P1, PT, R12, R5, PT ;  /* 0x000000050c00720c */ /* 0x000fc80003f25270 */
[----:B------:R-:W-:Y:S02]  /*30c0*/  SEL R12, R12, RZ, P1 ;  /* 0x000000ff0c0c7207 */ /* 0x000fe40000800000 */
[----:B--2---:R-:W-:-:S04]  /*30d0*/  FSETP.NAN.AND P0, PT, |R18|, |R18|, PT ;  /* 0x400000121200720b */ /* 0x004fc80003f08200 */
[----:B------:R-:W-:-:S13]  /*30e0*/  ISETP.GT.OR P0, PT, R8, UR8, P0 ;  /* 0x0000000808007c0c */ /* 0x000fda0008704670 */
[----:B------:R-:W1:Y:S01]  /*30f0*/  @!P0 LDC.64 R14, c[0x0][0x3c0] ;  /* 0x0000f000ff0e8b82 */ /* 0x000e620000000a00 */
[----:B------:R-:W-:Y:S02]  /*3100*/  @!P0 VIADD R19, R6, UR8 ;  /* 0x0000000806138c36 */ /* 0x000fe40008000000 */
[----:B------:R-:W-:-:S04]  /*3110*/  @!P0 FADD R18, R13, R18 ;  /* 0x000000120d128221 */ /* 0x000fc80000000000 */
[----:B------:R-:W-:Y:S01]  /*3120*/  @!P0 FMUL R23, R18, 0.5 ;  /* 0x3f00000012178820 */ /* 0x000fe20000400000 */
[--C-:B------:R-:W-:Y:S02]  /*3130*/  IMAD.MOV.U32 R18, RZ, RZ, R5.reuse ;  /* 0x000000ffff127224 */ /* 0x100fe400078e0005 */
[----:B------:R-:W-:Y:S02]  /*3140*/  @!P0 IMAD.MOV.U32 R18, RZ, RZ, R5 ;  /* 0x000000ffff128224 */ /* 0x000fe400078e0005 */
[----:B-1----:R-:W-:-:S04]  /*3150*/  @!P0 IMAD.WIDE R14, R19, 0x4, R14 ;  /* 0x00000004130e8825 */ /* 0x002fc800078e020e */
[--C-:B------:R-:W-:Y:S01]  /*3160*/  IMAD.MOV.U32 R19, RZ, RZ, R20.reuse ;  /* 0x000000ffff137224 */ /* 0x100fe200078e0014 */
[----:B------:R0:W-:Y:S01]  /*3170*/  @!P0 STG.E desc[UR12][R14.64], R23 ;  /* 0x000000170e008986 */ /* 0x0001e2000c10190c */
[----:B------:R-:W-:-:S07]  /*3180*/  @!P0 IMAD.MOV.U32 R19, RZ, RZ, R20 ;  /* 0x000000ffff138224 */ /* 0x000fce00078e0014 */
.L_x_93:
[----:B------:R-:W-:Y:S05]  /*3190*/  BSYNC.RECONVERGENT B2 ;  /* 0x0000000000027941 */ /* 0x000fea0003800200 */
.L_x_78:
[----:B------:R-:W5:Y:S02]  /*31a0*/  LDCU UR4, c[0x0][0x3a0] ;  /* 0x00007400ff0477ac */ /* 0x000f640008000800 */
[----:B-----5:R-:W-:Y:S01]  /*31b0*/  UISETP.GE.AND UP0, UPT, UR16, UR4, UPT ;  /* 0x000000041000728c */ /* 0x020fe2000bf06270 */
[----:B------:R-:W-:Y:S08]  /*31c0*/  BAR.SYNC.DEFER_BLOCKING 0x0 ;  /* 0x0000000000007b1d */ /* 0x000ff00000010000 */
[----:B------:R-:W-:Y:S05]  /*31d0*/  BRA.U !UP0, `(.L_x_98) ;  /* 0xffffffe908b47547 */ /* 0x000fea000b83ffff */
[----:B------:R-:W-:Y:S05]  /*31e0*/  EXIT ;  /* 0x000000000000794d */ /* 0x000fea0003800000 */
        .weak           $__internal_2_$__cuda_sm20_rcp_rn_f32_slowpath
        .type           $__internal_2_$__cuda_sm20_rcp_rn_f32_slowpath,@function
        .size           $__internal_2_$__cuda_sm20_rcp_rn_f32_slowpath,($__internal_3_$__cuda_sm3x_div_rn_noftz_f32_slowpath - $__internal_2_$__cuda_sm20_rcp_rn_f32_slowpath)
$__internal_2_$__cuda_sm20_rcp_rn_f32_slowpath:
[----:B------:R-:W-:Y:S01]  /*31f0*/  SHF.L.U32 R2, R0, 0x1, RZ ;  /* 0x0000000100027819 */ /* 0x000fe200000006ff */
[----:B------:R-:W-:Y:S03]  /*3200*/  BSSY.RECONVERGENT B1, `(.L_x_99) ;  /* 0x0000030000017945 */ /* 0x000fe60003800200 */
[----:B------:R-:W-:-:S04]  /*3210*/  SHF.R.U32.HI R2, RZ, 0x18, R2 ;  /* 0x00000018ff027819 */ /* 0x000fc80000011602 */
[----:B------:R-:W-:-:S13]  /*3220*/  ISETP.NE.U32.AND P0, PT, R2, RZ, PT ;  /* 0x000000ff0200720c */ /* 0x000fda0003f05070 */
[----:B------:R-:W-:Y:S05]  /*3230*/  @P0 BRA `(.L_x_100) ;  /* 0x0000000000280947 */ /* 0x000fea0003800000 */
[----:B------:R-:W-:-:S05]  /*3240*/  IMAD.SHL.U32 R2, R0, 0x2, RZ ;  /* 0x0000000200027824 */ /* 0x000fca00078e00ff */
[----:B------:R-:W-:-:S13]  /*3250*/  ISETP.NE.AND P0, PT, R2, RZ, PT ;  /* 0x000000ff0200720c */ /* 0x000fda0003f05270 */
[----:B------:R-:W-:Y:S01]  /*3260*/  @P0 FFMA R9, R0, 1.84467440737095516160e+19, RZ ;  /* 0x5f80000000090823 */ /* 0x000fe200000000ff */
[----:B------:R-:W-:Y:S08]  /*3270*/  @!P0 MUFU.RCP R7, R0 ;  /* 0x0000000000078308 */ /* 0x000ff00000001000 */
[----:B------:R-:W0:Y:S02]  /*3280*/  @P0 MUFU.RCP R2, R9 ;  /* 0x0000000900020308 */ /* 0x000e240000001000 */
[----:B0-----:R-:W-:-:S04]  /*3290*/  @P0 FFMA R10, R9, R2, -1 ;  /* 0xbf800000090a0423 */ /* 0x001fc80000000002 */
[----:B------:R-:W-:-:S04]  /*32a0*/  @P0 FADD.FTZ R11, -R10, -RZ ;  /* 0x800000ff0a0b0221 */ /* 0x000fc80000010100 */
[----:B------:R-:W-:-:S04]  /*32b0*/  @P0 FFMA R2, R2, R11, R2 ;  /* 0x0000000b02020223 */ /* 0x000fc80000000002 */
[----:B------:R-:W-:Y:S01]  /*32c0*/  @P0 FFMA R7, R2, 1.84467440737095516160e+19, RZ ;  /* 0x5f80000002070823 */ /* 0x000fe200000000ff */
[----:B------:R-:W-:Y:S06]  /*32d0*/  BRA `(.L_x_101) ;  /* 0x0000000000887947 */ /* 0x000fec0003800000 */
.L_x_100:
[----:B------:R-:W-:-:S05]  /*32e0*/  VIADD R7, R2, 0xffffff03 ;  /* 0xffffff0302077836 */ /* 0x000fca0000000000 */
        /* <DEDUP_REMOVED lines=25> */
[----:B------:R-:W-:Y:S01]  /*3480*/  ISETP.GE.AND P0, PT, R7, RZ, PT ;  /* 0x000000ff0700720c */ /* 0x000fe20003f06270 */
[----:B------:R-:W-:-:S05]  /*3490*/  VIADD R7, R2, 0xffffff04 ;  /* 0xffffff0402077836 */ /* 0x000fca0000000000 */
[----:B------:R-:W-:-:S07]  /*34a0*/  SHF.R.U32.HI R7, RZ, R7, R10 ;  /* 0x00000007ff077219 */ /* 0x000fce000001160a */
[----:B------:R-:W-:-:S05]  /*34b0*/  @!P0 IADD3 R7, PT, PT, R7, 0x1, RZ ;  /* 0x0000000107078810 */ /* 0x000fca0007ffe0ff */
[----:B------:R-:W-:-:S05]  /*34c0*/  @!P1 IMAD.SHL.U32 R7, R7, 0x2, RZ ;  /* 0x0000000207079824 */ /* 0x000fca00078e00ff */
[----:B------:R-:W-:Y:S01]  /*34d0*/  LOP3.LUT R7, R7, 0x80000000, R0, 0xf8, !PT ;  /* 0x8000000007077812 */ /* 0x000fe200078ef800 */
[----:B------:R-:W-:Y:S06]  /*34e0*/  BRA `(.L_x_101) ;  /* 0x0000000000047947 */ /* 0x000fec0003800000 */
.L_x_102:
[----:B------:R0:W1:Y:S02]  /*34f0*/  MUFU.RCP R7, R0 ;  /* 0x0000000000077308 */ /* 0x0000640000001000 */
.L_x_101:
[----:B------:R-:W-:Y:S05]  /*3500*/  BSYNC.RECONVERGENT B1 ;  /* 0x0000000000017941 */ /* 0x000fea0003800200 */
.L_x_99:
[----:B------:R-:W-:-:S04]  /*3510*/  IMAD.MOV.U32 R9, RZ, RZ, 0x0 ;  /* 0x00000000ff097424 */ /* 0x000fc800078e00ff */
[----:B01----:R-:W-:Y:S05]  /*3520*/  RET.REL.NODEC R8 `(adxr_one_series_many_params_f32_opt) ;  /* 0xffffffc808b47950 */ /* 0x003fea0003c3ffff */
        .weak           $__internal_3_$__cuda_sm3x_div_rn_noftz_f32_slowpath
        .type           $__internal_3_$__cuda_sm3x_div_rn_noftz_f32_slowpath,@function
        .size           $__internal_3_$__cuda_sm3x_div_rn_noftz_f32_slowpath,(.L_x_206 - $__internal_3_$__cuda_sm3x_div_rn_noftz_f32_slowpath)
$__internal_3_$__cuda_sm3x_div_rn_noftz_f32_slowpath:
[----:B------:R-:W-:Y:S01]  /*3530*/  SHF.R.U32.HI R17, RZ, 0x17, R15 ;  /* 0x00000017ff117819 */ /* 0x000fe2000001160f */
[----:B------:R-:W-:Y:S01]  /*3540*/  BSSY.RECONVERGENT B0, `(.L_x_103) ;  /* 0x0000064000007945 */ /* 0x000fe20003800200 */
[----:B------:R-:W-:Y:S02]  /*3550*/  SHF.R.U32.HI R24, RZ, 0x17, R14 ;  /* 0x00000017ff187819 */ /* 0x000fe4000001160e */
[----:B------:R-:W-:Y:S02]  /*3560*/  LOP3.LUT R17, R17, 0xff, RZ, 0xc0, !PT ;  /* 0x000000ff11117812 */ /* 0x000fe400078ec0ff */
[----:B------:R-:W-:Y:S02]  /*3570*/  LOP3.LUT R24, R24, 0xff, RZ, 0xc0, !PT ;  /* 0x000000ff18187812 */ /* 0x000fe400078ec0ff */
[----:B------:R-:W-:-:S03]  /*3580*/  IADD3 R23, PT, PT, R17, -0x1, RZ ;  /* 0xffffffff11177810 */ /* 0x000fc60007ffe0ff */
[----:B------:R-:W-:Y:S01]  /*3590*/  VIADD R16, R24, 0xffffffff ;  /* 0xffffffff18107836 */ /* 0x000fe20000000000 */
        /* <DEDUP_REMOVED lines=20> */
[----:B------:R-:W-:-:S04]  /*36e0*/  IADD3 R16, PT, PT, R24, -0x1, RZ ;  /* 0xffffffff18107810 */ /* 0x000fc80007ffe0ff */
[----:B------:R-:W-:Y:S01]  /*36f0*/  ISETP.GE.AND P0, PT, R16, RZ, PT ;  /* 0x000000ff1000720c */ /* 0x000fe20003f06270 */
[----:B------:R-:W-:-:S05]  /*3700*/  VIADD R16, R17, 0xffffffff ;  /* 0xffffffff11107836 */ /* 0x000fca0000000000 */
[----:B------:R-:W-:-:S07]  /*3710*/  ISETP.GE.AND P1, PT, R16, RZ, PT ;  /* 0x000000ff1000720c */ /* 0x000fce0003f26270 */
[----:B------:R-:W-:Y:S01]  /*3720*/  @P0 IMAD.MOV.U32 R16, RZ, RZ, RZ ;  /* 0x000000ffff100224 */ /* 0x000fe200078e00ff */
[----:B------:R-:W-:Y:S01]  /*3730*/  @!P0 MOV R16, 0xffffffc0 ;  /* 0xffffffc000108802 */ /* 0x000fe20000000f00 */
[----:B------:R-:W-:-:S04]  /*3740*/  @!P0 FFMA R14, R14, 1.84467440737095516160e+19, RZ ;  /* 0x5f8000000e0e8823 */ /* 0x000fc800000000ff */
[----:B------:R-:W-:Y:S01]  /*3750*/  @!P1 FFMA R15, R15, 1.84467440737095516160e+19, RZ ;  /* 0x5f8000000f0f9823 */ /* 0x000fe200000000ff */
[----:B------:R-:W-:-:S07]  /*3760*/  @!P1 VIADD R16, R16, 0x40 ;  /* 0x0000004010109836 */ /* 0x000fce0000000000 */
.L_x_104:
[----:B------:R-:W-:Y:S01]  /*3770*/  LEA R26, R17, 0xc0800000, 0x17 ;  /* 0xc0800000111a7811 */ /* 0x000fe200078eb8ff */
[----:B------:R-:W-:Y:S01]  /*3780*/  BSSY.RECONVERGENT B1, `(.L_x_109) ;  /* 0x0000036000017945 */ /* 0x000fe20003800200 */
[----:B------:R-:W-:-:S03]  /*3790*/  IADD3 R24, PT, PT, R24, -0x7f, RZ ;  /* 0xffffff8118187810 */ /* 0x000fc60007ffe0ff */
[----:B------:R-:W-:Y:S02]  /*37a0*/  IMAD.IADD R25, R15, 0x1, -R26 ;  /* 0x000000010f197824 */ /* 0x000fe400078e0a1a */
[C---:B------:R-:W-:Y:S02]  /*37b0*/  IMAD R14, R24.reuse, -0x800000, R14 ;  /* 0xff800000180e7824 */ /* 0x040fe400078e020e */
[----:B------:R0:W1:Y:S01]  /*37c0*/  MUFU.RCP R26, R25 ;  /* 0x00000019001a7308 */ /* 0x0000620000001000 */
[----:B------:R-:W-:Y:S01]  /*37d0*/  FADD.FTZ R23, -R25, -RZ ;  /* 0x800000ff19177221 */ /* 0x000fe20000010100 */
[----:B0-----:R-:W-:-:S05]  /*37e0*/  IADD3 R25, PT, PT, R24, 0x7f, -R17 ;  /* 0x0000007f18197810 */ /* 0x001fca0007ffe811 */
[----:B------:R-:W-:Y:S02]  /*37f0*/  IMAD.IADD R25, R25, 0x1, R16 ;  /* 0x0000000119197824 */ /* 0x000fe400078e0210 */
[----:B-1----:R-:W-:-:S04]  /*3800*/  FFMA R15, R26, R23, 1 ;  /* 0x3f8000001a0f7423 */ /* 0x002fc80000000017 */
[----:B------:R-:W-:-:S04]  /*3810*/  FFMA R15, R26, R15, R26 ;  /* 0x0000000f1a0f7223 */ /* 0x000fc8000000001a */
[----:B------:R-:W-:-:S04]  /*3820*/  FFMA R26, R14, R15, RZ ;  /* 0x0000000f0e1a7223 */ /* 0x000fc800000000ff */
[----:B------:R-:W-:-:S04]  /*3830*/  FFMA R27, R23, R26, R14 ;  /* 0x0000001a171b7223 */ /* 0x000fc8000000000e */
[----:B------:R-:W-:-:S04]  /*3840*/  FFMA R26, R15, R27, R26 ;  /* 0x0000001b0f1a7223 */ /* 0x000fc8000000001a */
[----:B------:R-:W-:-:S04]  /*3850*/  FFMA R23, R23, R26, R14 ;  /* 0x0000001a17177223 */ /* 0x000fc8000000000e */
[----:B------:R-:W-:-:S05]  /*3860*/  FFMA R14, R15, R23, R26 ;  /* 0x000000170f0e7223 */ /* 0x000fca000000001a */
[----:B------:R-:W-:-:S04]  /*3870*/  SHF.R.U32.HI R17, RZ, 0x17, R14 ;  /* 0x00000017ff117819 */ /* 0x000fc8000001160e */
[----:B------:R-:W-:-:S05]  /*3880*/  LOP3.LUT R17, R17, 0xff, RZ, 0xc0, !PT ;  /* 0x000000ff11117812 */ /* 0x000fca00078ec0ff */
[----:B------:R-:W-:-:S05]  /*3890*/  IMAD.IADD R17, R17, 0x1, R25 ;  /* 0x0000000111117824 */ /* 0x000fca00078e0219 */
[----:B------:R-:W-:-:S04]  /*38a0*/  IADD3 R16, PT, PT, R17, -0x1, RZ ;  /* 0xffffffff11107810 */ /* 0x000fc80007ffe0ff */
        /* <DEDUP_REMOVED lines=9> */
[-CC-:B------:R-:W-:Y:S01]  /*3940*/  FFMA.RZ R16, R15, R23.reuse, R26.reuse ;  /* 0x000000170f107223 */ /* 0x180fe2000000c01a */
[C---:B------:R-:W-:Y:S02]  /*3950*/  ISETP.NE.AND P2, PT, R17.reuse, RZ, PT ;  /* 0x000000ff1100720c */ /* 0x040fe40003f45270 */
[----:B------:R-:W-:Y:S02]  /*3960*/  ISETP.NE.AND P1, PT, R17, RZ, PT ;  /* 0x000000ff1100720c */ /* 0x000fe40003f25270 */
[----:B------:R-:W-:Y:S01]  /*3970*/  LOP3.LUT R24, R16, 0x7fffff, RZ, 0xc0, !PT ;  /* 0x007fffff10187812 */ /* 0x000fe200078ec0ff */
[CCC-:B------:R-:W-:Y:S01]  /*3980*/  FFMA.RP R16, R15.reuse, R23.reuse, R26.reuse ;  /* 0x000000170f107223 */ /* 0x1c0fe2000000801a */
[----:B------:R-:W-:Y:S01]  /*3990*/  FFMA.RM R15, R15, R23, R26 ;  /* 0x000000170f0f7223 */ /* 0x000fe2000000401a */
[----:B------:R-:W-:Y:S01]  /*39a0*/  VIADD R23, R17, 0x20 ;  /* 0x0000002011177836 */ /* 0x000fe20000000000 */
[----:B------:R-:W-:Y:S01]  /*39b0*/  LOP3.LUT R24, R24, 0x800000, RZ, 0xfc, !PT ;  /* 0x0080000018187812 */ /* 0x000fe200078efcff */
[----:B------:R-:W-:-:S02]  /*39c0*/  IMAD.MOV R17, RZ, RZ, -R17 ;  /* 0x000000ffff117224 */ /* 0x000fc400078e0a11 */
[----:B------:R-:W-:Y:S02]  /*39d0*/  FSETP.NEU.FTZ.AND P0, PT, R16, R15, PT ;  /* 0x0000000f1000720b */ /* 0x000fe40003f1d000 */
[----:B------:R-:W-:Y:S02]  /*39e0*/  SHF.L.U32 R23, R24, R23, RZ ;  /* 0x0000001718177219 */ /* 0x000fe400000006ff */
[----:B------:R-:W-:Y:S02]  /*39f0*/  SEL R15, R17, RZ, P2 ;  /* 0x000000ff110f7207 */ /* 0x000fe40001000000 */
[----:B------:R-:W-:Y:S02]  /*3a00*/  ISETP.NE.AND P1, PT, R23, RZ, P1 ;  /* 0x000000ff1700720c */ /* 0x000fe40000f25270 */
[----:B------:R-:W-:Y:S02]  /*3a10*/  SHF.R.U32.HI R15, RZ, R15, R24 ;  /* 0x0000000fff0f7219 */ /* 0x000fe40000011618 */
[----:B------:R-:W-:-:S02]  /*3a20*/  PLOP3.LUT P0, PT, P0, P1, PT, 0xf8, 0x8f ;  /* 0x00000000008f781c */ /* 0x000fc40000703f70 */
[----:B------:R-:W-:Y:S02]  /*3a30*/  SHF.R.U32.HI R17, RZ, 0x1, R15 ;  /* 0x00000001ff117819 */ /* 0x000fe4000001160f */
[----:B------:R-:W-:-:S04]  /*3a40*/  SEL R16, RZ, 0x1, !P0 ;  /* 0x00000001ff107807 */ /* 0x000fc80004000000 */
[----:B------:R-:W-:-:S04]  /*3a50*/  LOP3.LUT R16, R16, 0x1, R17, 0xf8, !PT ;  /* 0x0000000110107812 */ /* 0x000fc800078ef811 */
[----:B------:R-:W-:-:S04]  /*3a60*/  LOP3.LUT R16, R16, R15, RZ, 0xc0, !PT ;  /* 0x0000000f10107212 */ /* 0x000fc800078ec0ff */
[----:B------:R-:W-:-:S04]  /*3a70*/  IADD3 R17, PT, PT, R17, R16, RZ ;  /* 0x0000001011117210 */ /* 0x000fc80007ffe0ff */
[----:B------:R-:W-:Y:S01]  /*3a80*/  LOP3.LUT R14, R17, R14, RZ, 0xfc, !PT ;  /* 0x0000000e110e7212 */ /* 0x000fe200078efcff */
[----:B------:R-:W-:Y:S06]  /*3a90*/  BRA `(.L_x_112) ;  /* 0x0000000000107947 */ /* 0x000fec0003800000 */
.L_x_111:
[----:B------:R-:W-:-:S04]  /*3aa0*/  LOP3.LUT R14, R14, 0x80000000, RZ, 0xc0, !PT ;  /* 0x800000000e0e7812 */ /* 0x000fc800078ec0ff */
[----:B------:R-:W-:Y:S01]  /*3ab0*/  LOP3.LUT R14, R14, 0x7f800000, RZ, 0xfc, !PT ;  /* 0x7f8000000e0e7812 */ /* 0x000fe200078efcff */
[----:B------:R-:W-:Y:S06]  /*3ac0*/  BRA `(.L_x_112) ;  /* 0x0000000000047947 */ /* 0x000fec0003800000 */
.L_x_110:
[----:B------:R-:W-:-:S07]  /*3ad0*/  IMAD R14, R25, 0x800000, R14 ;  /* 0x00800000190e7824 */ /* 0x000fce00078e020e */
.L_x_112:
[----:B------:R-:W-:Y:S05]  /*3ae0*/  BSYNC.RECONVERGENT B1 ;  /* 0x0000000000017941 */ /* 0x000fea0003800200 */
.L_x_109:
[----:B------:R-:W-:Y:S05]  /*3af0*/  BRA `(.L_x_113) ;  /* 0x0000000000207947 */ /* 0x000fea0003800000 */
.L_x_108:
[----:B------:R-:W-:-:S04]  /*3b00*/  LOP3.LUT R14, R15, 0x80000000, R14, 0x48, !PT ;  /* 0x800000000f0e7812 */ /* 0x000fc800078e480e */
[----:B------:R-:W-:Y:S01]  /*3b10*/  LOP3.LUT R14, R14, 0x7f800000, RZ, 0xfc, !PT ;  /* 0x7f8000000e0e7812 */ /* 0x000fe200078efcff */
[----:B------:R-:W-:Y:S06]  /*3b20*/  BRA `(.L_x_113) ;  /* 0x0000000000147947 */ /* 0x000fec0003800000 */
.L_x_107:
[----:B------:R-:W-:Y:S01]  /*3b30*/  LOP3.LUT R14, R15, 0x80000000, R14, 0x48, !PT ;  /* 0x800000000f0e7812 */ /* 0x000fe200078e480e */
[----:B------:R-:W-:Y:S06]  /*3b40*/  BRA `(.L_x_113) ;  /* 0x00000000000c7947 */ /* 0x000fec0003800000 */
.L_x_106:
[----:B------:R-:W0:Y:S01]  /*3b50*/  MUFU.RSQ R14, -QNAN ;  /* 0xffc00000000e7908 */ /* 0x000e220000001400 */
[----:B------:R-:W-:Y:S05]  /*3b60*/  BRA `(.L_x_113) ;  /* 0x0000000000047947 */ /* 0x000fea0003800000 */
.L_x_105:
[----:B------:R-:W-:-:S07]  /*3b70*/  FADD.FTZ R14, R14, R15 ;  /* 0x0000000f0e0e7221 */ /* 0x000fce0000010000 */
.L_x_113:
[----:B------:R-:W-:Y:S05]  /*3b80*/  BSYNC.RECONVERGENT B0 ;  /* 0x0000000000007941 */ /* 0x000fea0003800200 */
.L_x_103:
[----:B0-----:R-:W-:Y:S01]  /*3b90*/  IMAD.MOV.U32 R16, RZ, RZ, R14 ;  /* 0x000000ffff107224 */ /* 0x001fe200078e000e */
[----:B------:R-:W-:Y:S01]  /*3ba0*/  MOV R14, R22 ;  /* 0x00000016000e7202 */ /* 0x000fe20000000f00 */
[----:B------:R-:W-:-:S04]  /*3bb0*/  IMAD.MOV.U32 R15, RZ, RZ, 0x0 ;  /* 0x00000000ff0f7424 */ /* 0x000fc800078e00ff */
[----:B------:R-:W-:Y:S05]  /*3bc0*/  RET.REL.NODEC R14 `(adxr_one_series_many_params_f32_opt) ;  /* 0xffffffc40e0c7950 */ /* 0x000fea0003c3ffff */
.L_x_114:
        /* <DEDUP_REMOVED lines=11> */
.L_x_206:


//--------------------- .text.adxr_many_series_one_param_f32 --------------------------
	.section	.text.adxr_many_series_one_param_f32,"ax",@progbits
	.align	128
        .global         adxr_many_series_one_param_f32
        .type           adxr_many_series_one_param_f32,@function
        .size           adxr_many_series_one_param_f32,(.L_x_208 - adxr_many_series_one_param_f32)
        .other          adxr_many_series_one_param_f32,@"STO_CUDA_ENTRY STV_DEFAULT"
adxr_many_series_one_param_f32:
.text.adxr_many_series_one_param_f32:
[----:B------:R-:W0:Y:S01]  /*0000*/  LDC R1, c[0x0][0x37c] ;  /* 0x0000df00ff017b82 */ /* 0x000e220000000800 */
[----:B------:R-:W1:Y:S07]  /*0010*/  S2R R6, SR_CTAID.X ;  /* 0x0000000000067919 */ /* 0x000e6e0000002500 */
[----:B------:R-:W1:Y:S01]  /*0020*/  LDC.64 R2, c[0x0][0x3a0] ;  /* 0x0000e800ff027b82 */ /* 0x000e620000000a00 */
[----:B0-----:R-:W-:-:S05]  /*0030*/  VIADD R1, R1, 0xfffffc00 ;  /* 0xfffffc0001017836 */ /* 0x001fca0000000000 */
[----:B------:R-:W-:Y:S02]  /*0040*/  R2UR UR11, R1 ;  /* 0x00000000010b72ca */ /* 0x000fe400000e0000 */
[----:B-1----:R-:W-:-:S04]  /*0050*/  ISETP.GE.AND P0, PT, R6, R3, PT ;  /* 0x000000030600720c */ /* 0x002fc80003f06270 */
[----:B------:R-:W-:-:S13]  /*0060*/  ISETP.LT.OR P0, PT, R2, 0x1, P0 ;  /* 0x000000010200780c */ /* 0x000fda0000701670 */
[----:B------:R-:W-:Y:S05]  /*0070*/  @P0 EXIT ;  /* 0x000000000000094d */ /* 0x000fea0003800000 */
[----:B------:R-:W0:Y:S01]  /*0080*/  LDC.64 R4, c[0x0][0x398] ;  /* 0x0000e600ff047b82 */ /* 0x000e220000000a00 */
[----:B------:R-:W1:Y:S07]  /*0090*/  LDCU.64 UR8, c[0x0][0x358] ;  /* 0x00006b00ff0877ac */ /* 0x000e6e0008000a00 */
[----:B------:R-:W2:Y:S01]  /*00a0*/  LDC R11, c[0x0][0x3a8] ;  /* 0x0000ea00ff0b7b82 */ /* 0x000ea20000000800 */
[----:B0-----:R-:W-:-:S06]  /*00b0*/  IMAD.WIDE.U32 R4, R6, 0x4, R4 ;  /* 0x0000000406047825 */ /* 0x001fcc00078e0004 */
[----:B-1----:R-:W3:Y:S02]  /*00c0*/  LDG.E.CONSTANT R4, desc[UR8][R4.64] ;  /* 0x0000000804047981 */ /* 0x002ee4000c1e9900 */
[----:B---3--:R-:W-:-:S13]  /*00d0*/  R2UR UR5, R4 ;  /* 0x00000000040572ca */ /* 0x008fda00000e0000 */
[----:B--2---:R-:W-:-:S04]  /*00e0*/  ISETP.LE.AND P0, PT, R11, UR5, PT ;  /* 0x000000050b007c0c */ /* 0x004fc8000bf03270 */
[----:B------:R-:W-:-:S13]  /*00f0*/  ISETP.GT.OR P0, PT, RZ, UR5, P0 ;  /* 0x00000005ff007c0c */ /* 0x000fda0008704670 */
        /* <DEDUP_REMOVED lines=9> */
.L_x_117:
[----:B--2---:R-:W-:Y:S01]  /*0190*/  IMAD R5, R0, R3, R6 ;  /* 0x0000000300057224 */ /* 0x004fe200078e0206 */
[----:B0-----:R-:W-:-:S03]  /*01a0*/  IADD3 R0, PT, PT, R7, R0, RZ ;  /* 0x0000000007007210 */ /* 0x001fc60007ffe0ff */
[----:B-1----:R-:W-:Y:S01]  /*01b0*/  IMAD.WIDE R4, R5, 0x4, R8 ;  /* 0x0000000405047825 */ /* 0x002fe200078e0208 */
[----:B------:R-:W-:-:S04]  /*01c0*/  ISETP.GE.AND P0, PT, R0, R11, PT ;  /* 0x0000000b0000720c */ /* 0x000fc80003f06270 */
[----:B------:R2:W-:Y:S09]  /*01d0*/  STG.E desc[UR8][R4.64], R13 ;  /* 0x0000000d04007986 */ /* 0x0005f2000c101908 */
[----:B------:R-:W-:Y:S05]  /*01e0*/  @!P0 BRA `(.L_x_117) ;  /* 0xfffffffc00e88947 */ /* 0x000fea000383ffff */
.L_x_116:
[----:B------:R-:W-:Y:S05]  /*01f0*/  BSYNC.RECONVERGENT B0 ;  /* 0x0000000000007941 */ /* 0x000fea0003800200 */
.L_x_115:
[----:B------:R-:W-:Y:S06]  /*0200*/  BAR.SYNC.DEFER_BLOCKING 0x0 ;  /* 0x0000000000007b1d */ /* 0x000fec0000010000 */
[----:B------:R-:W-:Y:S05]  /*0210*/  @P1 EXIT ;  /* 0x000000000000194d */ /* 0x000fea0003800000 */
[----:B------:R-:W-:Y:S01]  /*0220*/  VIADD R7, R2, UR5 ;  /* 0x0000000502077c36 */ /* 0x000fe20008000000 */
[----:B------:R-:W-:-:S04]  /*0230*/  CS2R R8, SRZ ;  /* 0x0000000000087805 */ /* 0x000fc8000001ff00 */
[----:B------:R-:W-:-:S04]  /*0240*/  VIADDMNMX R0, R11, 0xffffffff, R7, PT ;  /* 0xffffffff0b007846 */ /* 0x000fc80003800107 */
[----:B------:R-:W-:-:S13]  /*0250*/  ISETP.LE.AND P0, PT, R0, UR5, PT ;  /* 0x0000000500007c0c */ /* 0x000fda000bf03270 */
[----:B------:R-:W-:Y:S05]  /*0260*/  @P0 BRA `(.L_x_118) ;  /* 0x0000000800840947 */ /* 0x000fea0003800000 */
[C---:B------:R-:W-:Y:S01]  /*0270*/  IADD3 R2, PT, PT, -R0.reuse, UR5, RZ ;  /* 0x0000000500027c10 */ /* 0x040fe2000fffe1ff */
[----:B------:R-:W-:Y:S01]  /*0280*/  VIADD R0, R0, -UR5 ;  /* 0x8000000500007c36 */ /* 0x000fe20008000000 */
[----:B------:R-:W-:Y:S02]  /*0290*/  CS2R R8, SRZ ;  /* 0x0000000000087805 */ /* 0x000fe4000001ff00 */
[----:B------:R-:W-:Y:S02]  /*02a0*/  MOV R11, UR5 ;  /* 0x00000005000b7c02 */ /* 0x000fe40008000f00 */
[----:B------:R-:W-:-:S13]  /*02b0*/  ISETP.GT.U32.AND P0, PT, R2, -0x4, PT ;  /* 0xfffffffc0200780c */ /* 0x000fda0003f04070 */
[----:B------:R-:W-:Y:S05]  /*02c0*/  @P0 BRA `(.L_x_119) ;  /* 0x0000000400600947 */ /* 0x000fea0003800000 */
[----:B------:R-:W0:Y:S01]  /*02d0*/  LDC.64 R16, c[0x0][0x380] ;  /* 0x0000e000ff107b82 */ /* 0x000e220000000a00 */
[----:B------:R-:W-:Y:S02]  /*02e0*/  UIADD3 UR4, UPT, UPT, UR5, 0x2, URZ ;  /* 0x0000000205047890 */ /* 0x000fe4000fffe0ff */
[C---:B--2---:R-:W-:Y:S01]  /*02f0*/  IMAD R5, R3.reuse, UR5, R3 ;  /* 0x0000000503057c24 */ /* 0x044fe2000f8e0203 */
[----:B------:R-:W-:Y:S01]  /*0300*/  UIADD3 UR6, UPT, UPT, UR5, 0x3, URZ ;  /* 0x0000000305067890 */ /* 0x000fe2000fffe0ff */
[----:B------:R-:W-:Y:S01]  /*0310*/  LOP3.LUT R13, R0, 0xfffffffc, RZ, 0xc0, !PT ;  /* 0xfffffffc000d7812 */ /* 0x000fe200078ec0ff */
[----:B------:R-:W-:Y:S02]  /*0320*/  UIADD3 UR7, UPT, UPT, UR5, 0x4, URZ ;  /* 0x0000000405077890 */ /* 0x000fe4000fffe0ff */
[----:B------:R-:W-:Y:S01]  /*0330*/  IMAD R2, R3, UR5, R6 ;  /* 0x0000000503027c24 */ /* 0x000fe2000f8e0206 */
[----:B------:R-:W-:Y:S01]  /*0340*/  IADD3 R14, PT, PT, R5, R6, RZ ;  /* 0x00000006050e7210 */ /* 0x000fe20007ffe0ff */
[----:B------:R-:W1:Y:S01]  /*0350*/  LDC.64 R18, c[0x0][0x388] ;  /* 0x0000e200ff127b82 */ /* 0x000e620000000a00 */
[----:B------:R-:W-:-:S02]  /*0360*/  IMAD.MOV.U32 R9, RZ, RZ, RZ ;  /* 0x000000ffff097224 */ /* 0x000fc400078e00ff */
[----:B------:R-:W-:Y:S02]  /*0370*/  IMAD.U32 R11, RZ, RZ, UR5 ;  /* 0x00000005ff0b7e24 */ /* 0x000fe4000f8e00ff */
[----:B------:R-:W-:Y:S02]  /*0380*/  IMAD.MOV R13, RZ, RZ, -R13 ;  /* 0x000000ffff0d7224 */ /* 0x000fe400078e0a0d */
[C-C-:B------:R-:W-:Y:S02]  /*0390*/  IMAD R4, R3.reuse, UR4, R6.reuse ;  /* 0x0000000403047c24 */ /* 0x140fe4000f8e0206 */
[C-C-:B------:R-:W-:Y:S02]  /*03a0*/  IMAD R12, R3.reuse, UR6, R6.reuse ;  /* 0x00000006030c7c24 */ /* 0x140fe4000f8e0206 */
[----:B------:R-:W-:-:S07]  /*03b0*/  IMAD R10, R3, UR7, R6 ;  /* 0x00000007030a7c24 */ /* 0x000fce000f8e0206 */
.L_x_120:
[----:B0-----:R-:W-:-:S04]  /*03c0*/  IMAD.WIDE.U32 R20, R14, 0x4, R16 ;  /* 0x000000040e147825 */ /* 0x001fc800078e0010 */
[----:B------:R-:W-:Y:S01]  /*03d0*/  IMAD.WIDE.U32 R22, R2, 0x4, R16 ;  /* 0x0000000402167825 */ /* 0x000fe200078e0010 */
[----:B------:R0:W2:Y:S03]  /*03e0*/  LDG.E.CONSTANT R5, desc[UR8][R20.64] ;  /* 0x0000000814057981 */ /* 0x0000a6000c1e9900 */
[--C-:B-1----:R-:W-:Y:S02]  /*03f0*/  IMAD.WIDE.U32 R26, R14, 0x4, R18.reuse ;  /* 0x000000040e1a7825 */ /* 0x102fe400078e0012 */
[----:B------:R-:W2:Y:S04]  /*0400*/  LDG.E.CONSTANT R22, desc[UR8][R22.64] ;  /* 0x0000000816167981 */ /* 0x000ea8000c1e9900 */
[----:B------:R1:W3:Y:S01]  /*0410*/  LDG.E.CONSTANT R15, desc[UR8][R26.64] ;  /* 0x000000081a0f7981 */ /* 0x0002e2000c1e9900 */
[----:B0-----:R-:W-:-:S06]  /*0420*/  IMAD.WIDE.U32 R20, R2, 0x4, R18 ;  /* 0x0000000402147825 */ /* 0x001fcc00078e0012 */
[----:B------:R-:W3:Y:S01]  /*0430*/  LDG.E.CONSTANT R20, desc[UR8][R20.64] ;  /* 0x0000000814147981 */ /* 0x000ee2000c1e9900 */
[----:B------:R-:W-:-:S04]  /*0440*/  IMAD.WIDE.U32 R24, R4, 0x4, R16 ;  /* 0x0000000404187825 */ /* 0x000fc800078e0010 */
[----:B------:R-:W-:Y:S02]  /*0450*/  IMAD.WIDE.U32 R28, R4, 0x4, R18 ;  /* 0x00000004041c7825 */ /* 0x000fe400078e0012 */
[----:B------:R0:W4:Y:S02]  /*0460*/  LDG.E.CONSTANT R24, desc[UR8][R24.64] ;  /* 0x0000000818187981 */ /* 0x000124000c1e9900 */
[----:B-1----:R-:W-:Y:S02]  /*0470*/  IMAD.MOV.U32 R26, RZ, RZ, R8 ;  /* 0x000000ffff1a7224 */ /* 0x002fe400078e0008 */
[----:B------:R-:W5:Y:S01]  /*0480*/  LDG.E.CONSTANT R28, desc[UR8][R28.64] ;  /* 0x000000081c1c7981 */ /* 0x000f62000c1e9900 */
[----:B0-----:R-:W-:Y:S02]  /*0490*/  MOV R25, R9 ;  /* 0x0000000900197202 */ /* 0x001fe40000000f00 */
[C---:B--2---:R-:W-:Y:S01]  /*04a0*/  FSETP.GT.AND P1, PT, R5.reuse, R22, PT ;  /* 0x000000160500720b */ /* 0x044fe20003f24000 */
[----:B------:R-:W-:-:S04]  /*04b0*/  FADD R8, R5, -R22 ;  /* 0x8000001605087221 */ /* 0x000fc80000000000 */
[----:B------:R-:W-:Y:S01]  /*04c0*/  FADD R23, R8, R26 ;  /* 0x0000001a08177221 */ /* 0x000fe20000000000 */
[----:B---3--:R-:W-:Y:S01]  /*04d0*/  FADD R22, -R15, R20 ;  /* 0x000000140f167221 */ /* 0x008fe20000000100 */
[----:B------:R-:W-:Y:S01]  /*04e0*/  FSETP.GT.AND P3, PT, R20, R15, PT ;  /* 0x0000000f1400720b */ /* 0x000fe20003f64000 */
[----:B------:R-:W-:-:S03]  /*04f0*/  IMAD.WIDE.U32 R20, R12, 0x4, R18 ;  /* 0x000000040c147825 */ /* 0x000fc600078e0012 */
[----:B------:R-:W-:Y:S02]  /*0500*/  FSETP.GT.AND P0, PT, R8, R22, PT ;  /* 0x000000160800720b */ /* 0x000fe40003f04000 */
[----:B------:R-:W-:Y:S01]  /*0510*/  FSETP.GT.AND P2, PT, R22, R8, PT ;  /* 0x000000081600720b */ /* 0x000fe20003f44000 */
[----:B------:R-:W-:Y:S01]  /*0520*/  IMAD.WIDE.U32 R8, R12, 0x4, R16 ;  /* 0x000000040c087825 */ /* 0x000fe200078e0010 */
[----:B------:R-:W2:Y:S03]  /*0530*/  LDG.E.CONSTANT R21, desc[UR8][R20.64] ;  /* 0x0000000814157981 */ /* 0x000ea6000c1e9900 */
[----:B------:R-:W-:Y:S01]  /*0540*/  FADD R22, R22, R25 ;  /* 0x0000001916167221 */ /* 0x000fe20000000000 */
[----:B------:R0:W3:Y:S01]  /*0550*/  LDG.E.CONSTANT R27, desc[UR8][R8.64] ;  /* 0x00000008081b7981 */ /* 0x0000e2000c1e9900 */
[----:B------:R-:W-:-:S06]  /*0560*/  @P1 FSEL R26, R23, R26, P0 ;  /* 0x0000001a171a1208 */ /* 0x000fcc0000000000 */
[----:B------:R-:W-:Y:S01]  /*0570*/  @P2 FSEL R25, R22, R25, P3 ;  /* 0x0000001916192208 */ /* 0x000fe20001800000 */
[----:B0-----:R-:W-:-:S04]  /*0580*/  IMAD.WIDE.U32 R8, R10, 0x4, R16 ;  /* 0x000000040a087825 */ /* 0x001fc800078e0010 */
[----:B------:R-:W-:Y:S01]  /*0590*/  IMAD.WIDE.U32 R22, R10, 0x4, R18 ;  /* 0x000000040a167825 */ /* 0x000fe200078e0012 */
[----:B------:R0:W3:Y:S05]  /*05a0*/  LDG.E.CONSTANT R29, desc[UR8][R8.64] ;  /* 0x00000008081d7981 */ /* 0x0000ea000c1e9900 */
[----:B------:R-:W3:Y:S01]  /*05b0*/  LDG.E.CONSTANT R22, desc[UR8][R22.64] ;  /* 0x0000000816167981 */ /* 0x000ee2000c1e9900 */
[----:B----4-:R-:W-:Y:S01]  /*05c0*/  FSETP.GT.AND P1, PT, R24, R5, PT ;  /* 0x000000051800720b */ /* 0x010fe20003f24000 */
[----:B------:R-:W-:Y:S01]  /*05d0*/  FADD R5, -R5, R24 ;  /* 0x0000001805057221 */ /* 0x000fe20000000100 */
[C---:B-----5:R-:W-:Y:S01]  /*05e0*/  FSETP.GT.AND P3, PT, R15.reuse, R28, PT ;  /* 0x0000001c0f00720b */ /* 0x060fe20003f64000 */
[----:B------:R-:W-:-:S05]  /*05f0*/  FADD R15, R15, -R28 ;  /* 0x8000001c0f0f7221 */ /* 0x000fca0000000000 */
[----:B------:R-:W-:Y:S02]  /*0600*/  FSETP.GT.AND P0, PT, R5, R15, PT ;  /* 0x0000000f0500720b */ /* 0x000fe40003f04000 */
[----:B------:R-:W-:Y:S01]  /*0610*/  FSETP.GT.AND P2, PT, R15, R5, PT ;  /* 0x000000050f00720b */ /* 0x000fe20003f44000 */
[----:B------:R-:W-:Y:S01]  /*0620*/  FADD R5, R26, R5 ;  /* 0x000000051a057221 */ /* 0x000fe20000000000 */
[----:B0-----:R-:W-:-:S04]  /*0630*/  FADD R8, R25, R15 ;  /* 0x0000000f19087221 */ /* 0x001fc80000000000 */
[----:B------:R-:W-:-:S07]  /*0640*/  @P1 FSEL R26, R5, R26, P0 ;  /* 0x0000001a051a1208 */ /* 0x000fce0000000000 */
[----:B------:R-:W-:Y:S01]  /*0650*/  @P2 FSEL R25, R8, R25, P3 ;  /* 0x0000001908192208 */ /* 0x000fe20001800000 */
[----:B------:R-:W-:Y:S01]  /*0660*/  VIADD R13, R13, 0x4 ;  /* 0x000000040d0d7836 */ /* 0x000fe20000000000 */
[----:B------:R-:W-:Y:S01]  /*0670*/  LEA R2, R3, R2, 0x2 ;  /* 0x0000000203027211 */ /* 0x000fe200078e10ff */
[----:B------:R-:W-:Y:S01]  /*0680*/  VIADD R11, R11, 0x4 ;  /* 0x000000040b0b7836 */ /* 0x000fe20000000000 */
[C---:B------:R-:W-:Y:S01]  /*0690*/  LEA R14, R3.reuse, R14, 0x2 ;  /* 0x0000000e030e7211 */ /* 0x040fe200078e10ff */
[C---:B------:R-:W-:Y:S02]  /*06a0*/  IMAD R4, R3.reuse, 0x4, R4 ;  /* 0x0000000403047824 */ /* 0x040fe400078e0204 */
[C---:B------:R-:W-:Y:S02]  /*06b0*/  IMAD R12, R3.reuse, 0x4, R12 ;  /* 0x00000004030c7824 */ /* 0x040fe400078e020c */
[----:B------:R-:W-:Y:S02]  /*06c0*/  IMAD R10, R3, 0x4, R10 ;  /* 0x00000004030a7824 */ /* 0x000fe400078e020a */
[----:B--2---:R-:W-:Y:S01]  /*06d0*/  FADD R20, R28, -R21 ;  /* 0x800000151c147221 */ /* 0x004fe20000000000 */
[----:B---3--:R-:W-:Y:S01]  /*06e0*/  FSETP.GT.AND P0, PT, R27, R24, PT ;  /* 0x000000181b00720b */ /* 0x008fe20003f04000 */
[----:B------:R-:W-:-:S05]  /*06f0*/  FADD R5, -R24, R27 ;  /* 0x0000001b18057221 */ /* 0x000fca0000000100 */
[----:B------:R-:W-:Y:S02]  /*0700*/  FSETP.GT.AND P4, PT, R20, R5, PT ;  /* 0x000000051400720b */ /* 0x000fe40003f84000 */
[----:B------:R-:W-:Y:S01]  /*0710*/  FSETP.GT.AND P3, PT, R5, R20, PT ;  /* 0x000000140500720b */ /* 0x000fe20003f64000 */
[----:B------:R-:W-:Y:S01]  /*0720*/  FADD R5, R26, R5 ;  /* 0x000000051a057221 */ /* 0x000fe20000000000 */
[----:B------:R-:W-:Y:S01]  /*0730*/  FSETP.GT.AND P2, PT, R29, R27, PT ;  /* 0x0000001b1d00720b */ /* 0x000fe20003f44000 */
[----:B------:R-:W-:-:S03]  /*0740*/  FADD R27, -R27, R29 ;  /* 0x0000001d1b1b7221 */ /* 0x000fc60000000100 */
[----:B------:R-:W-:Y:S01]  /*0750*/  @P0 FSEL R26, R5, R26, P3 ;  /* 0x0000001a051a0208 */ /* 0x000fe20001800000 */
[----:B------:R-:W-:-:S04]  /*0760*/  FADD R8, R21, -R22 ;  /* 0x8000001615087221 */ /* 0x000fc80000000000 */
[----:B------:R-:W-:Y:S01]  /*0770*/  FADD R5, R26, R27 ;  /* 0x0000001b1a057221 */ /* 0x000fe20000000000 */
[----:B------:R-:W-:Y:S01]  /*0780*/  FADD R20, R25, R20 ;  /* 0x0000001419147221 */ /* 0x000fe20000000000 */
[----:B------:R-:W-:Y:S02]  /*0790*/  FSETP.GT.AND P0, PT, R27, R8, PT ;  /* 0x000000081b00720b */ /* 0x000fe40003f04000 */
[----:B------:R-:W-:Y:S02]  /*07a0*/  FSETP.GT.AND P5, PT, R28, R21, PT ;  /* 0x000000151c00720b */ /* 0x000fe40003fa4000 */
[----:B------:R-:W-:Y:S02]  /*07b0*/  FSETP.GT.AND P1, PT, R8, R27, PT ;  /* 0x0000001b0800720b */ /* 0x000fe40003f24000 */
[----:B------:R-:W-:Y:S02]  /*07c0*/  @P2 FSEL R26, R5, R26, P0 ;  /* 0x0000001a051a2208 */ /* 0x000fe40000000000 */
[----:B------:R-:W-:-:S02]  /*07d0*/  ISETP.NE.AND P0, PT, R13, RZ, PT ;  /* 0x000000ff0d00720c */ /* 0x000fc40003f05270 */
[----:B------:R-:W-:Y:S02]  /*07e0*/  @P4 FSEL R25, R20, R25, P5 ;  /* 0x0000001914194208 */ /* 0x000fe40002800000 */
[----:B------:R-:W-:-:S03]  /*07f0*/  FSETP.GT.AND P3, PT, R21, R22, PT ;  /* 0x000000161500720b */ /* 0x000fc60003f64000 */
[----:B------:R-:W-:-:S05]  /*0800*/  FADD R8, R25, R8 ;  /* 0x0000000819087221 */ /* 0x000fca0000000000 */
[----:B------:R-:W-:Y:S01]  /*0810*/  @P1 FSEL R25, R8, R25, P3 ;  /* 0x0000001908191208 */ /* 0x000fe20001800000 */
[----:B------:R-:W-:-:S03]  /*0820*/  IMAD.MOV.U32 R8, RZ, RZ, R26 ;  /* 0x000000ffff087224 */ /* 0x000fc600078e001a */
[----:B------:R-:W-:Y:S01]  /*0830*/  MOV R9, R25 ;  /* 0x0000001900097202 */ /* 0x000fe20000000f00 */
[----:B------:R-:W-:Y:S06]  /*0840*/  @P0 BRA `(.L_x_120) ;  /* 0xfffffff800dc0947 */ /* 0x000fec000383ffff */
.L_x_119:
[----:B------:R-:W-:-:S13]  /*0850*/  LOP3.LUT P0, R2, R0, 0x3, RZ, 0xc0, !PT ;  /* 0x0000000300027812 */ /* 0x000fda000780c0ff */
[----:B------:R-:W-:Y:S05]  /*0860*/  @!P0 BRA `(.L_x_118) ;  /* 0x0000000400048947 */ /* 0x000fea0003800000 */
[----:B------:R-:W-:Y:S02]  /*0870*/  ISETP.NE.AND P1, PT, R2, 0x1, PT ;  /* 0x000000010200780c */ /* 0x000fe40003f25270 */
[----:B------:R-:W-:-:S04]  /*0880*/  LOP3.LUT R0, R0, 0x1, RZ, 0xc0, !PT ;  /* 0x0000000100007812 */ /* 0x000fc800078ec0ff */
[----:B------:R-:W-:-:S07]  /*0890*/  ISETP.NE.U32.AND P0, PT, R0, 0x1, PT ;  /* 0x000000010000780c */ /* 0x000fce0003f05070 */
[----:B------:R-:W-:Y:S06]  /*08a0*/  @!P1 BRA `(.L_x_121) ;  /* 0x0000000000989947 */ /* 0x000fec0003800000 */
[----:B--2---:R-:W0:Y:S01]  /*08b0*/  LDC.64 R12, c[0x0][0x380] ;  /* 0x0000e000ff0c7b82 */ /* 0x004e220000000a00 */
[----:B------:R-:W-:-:S04]  /*08c0*/  IMAD R19, R11, R3, R6 ;  /* 0x000000030b137224 */ /* 0x000fc800078e0206 */
[----:B------:R-:W-:-:S03]  /*08d0*/  IMAD.IADD R23, R19, 0x1, R3 ;  /* 0x0000000113177824 */ /* 0x000fc600078e0203 */
[----:B------:R-:W1:Y:S01]  /*08e0*/  LDC.64 R4, c[0x0][0x388] ;  /* 0x0000e200ff047b82 */ /* 0x000e620000000a00 */
[----:B0-----:R-:W-:-:S04]  /*08f0*/  IMAD.WIDE.U32 R20, R19, 0x4, R12 ;  /* 0x0000000413147825 */ /* 0x001fc800078e000c */
[----:B------:R-:W-:Y:S01]  /*0900*/  IMAD.WIDE.U32 R14, R23, 0x4, R12 ;  /* 0x00000004170e7825 */ /* 0x000fe200078e000c */
[----:B------:R-:W2:Y:S03]  /*0910*/  LDG.E.CONSTANT R0, desc[UR8][R20.64] ;  /* 0x0000000814007981 */ /* 0x000ea6000c1e9900 */
[--C-:B-1----:R-:W-:Y:S02]  /*0920*/  IMAD.WIDE.U32 R18, R19, 0x4, R4.reuse ;  /* 0x0000000413127825 */ /* 0x102fe400078e0004 */
[----:B------:R-:W2:Y:S02]  /*0930*/  LDG.E.CONSTANT R15, desc[UR8][R14.64] ;  /* 0x000000080e0f7981 */ /* 0x000ea4000c1e9900 */
[C---:B------:R-:W-:Y:S02]  /*0940*/  IMAD.WIDE.U32 R16, R23.reuse, 0x4, R4 ;  /* 0x0000000417107825 */ /* 0x040fe400078e0004 */
[----:B------:R-:W3:Y:S02]  /*0950*/  LDG.E.CONSTANT R19, desc[UR8][R18.64] ;  /* 0x0000000812137981 */ /* 0x000ee4000c1e9900 */
[----:B------:R-:W-:-:S02]  /*0960*/  IMAD.IADD R23, R23, 0x1, R3 ;  /* 0x0000000117177824 */ /* 0x000fc400078e0203 */
[----:B------:R-:W3:Y:S02]  /*0970*/  LDG.E.CONSTANT R16, desc[UR8][R16.64] ;  /* 0x0000000810107981 */ /* 0x000ee4000c1e9900 */
[----:B------:R-:W-:-:S04]  /*0980*/  IMAD.WIDE.U32 R12, R23, 0x4, R12 ;  /* 0x00000004170c7825 */ /* 0x000fc800078e000c */
[----:B------:R-:W-:Y:S02]  /*0990*/  IMAD.WIDE.U32 R4, R23, 0x4, R4 ;  /* 0x0000000417047825 */ /* 0x000fe400078e0004 */
[----:B------:R-:W4:Y:S04]  /*09a0*/  LDG.E.CONSTANT R12, desc[UR8][R12.64] ;  /* 0x000000080c0c7981 */ /* 0x000f28000c1e9900 */
[----:B------:R-:W5:Y:S01]  /*09b0*/  LDG.E.CONSTANT R5, desc[UR8][R4.64] ;  /* 0x0000000804057981 */ /* 0x000f62000c1e9900 */
[----:B------:R-:W-:Y:S01]  /*09c0*/  IADD3 R11, PT, PT, R11, 0x2, RZ ;  /* 0x000000020b0b7810 */ /* 0x000fe20007ffe0ff */
        /* <DEDUP_REMOVED lines=20> */
.L_x_121:
[----:B------:R-:W-:Y:S05]  /*0b10*/  @P0 BRA `(.L_x_118) ;  /* 0x0000000000580947 */ /* 0x000fea0003800000 */
[----:B--2---:R-:W0:Y:S01]  /*0b20*/  LDC.64 R4, c[0x0][0x380] ;  /* 0x0000e000ff047b82 */ /* 0x004e220000000a00 */
        /* <DEDUP_REMOVED lines=21> */
.L_x_118:
[----:B------:R-:W-:Y:S01]  /*0c80*/  FSETP.GT.AND P0, PT, R8, -R9, PT ;  /* 0x800000090800720b */ /* 0x000fe20003f04000 */
[----:B------:R-:W-:-:S12]  /*0c90*/  IMAD.MOV.U32 R2, RZ, RZ, RZ ;  /* 0x000000ffff027224 */ /* 0x000fd800078e00ff */
[----:B------:R-:W-:Y:S05]  /*0ca0*/  @!P0 BRA `(.L_x_122) ;  /* 0x00000000003c8947 */ /* 0x000fea0003800000 */
[C-C-:B--2---:R-:W-:Y:S01]  /*0cb0*/  FADD R4, R8.reuse, R9.reuse ;  /* 0x0000000908047221 */ /* 0x144fe20000000000 */
        /* <DEDUP_REMOVED lines=12> */
[----:B------:R-:W-:Y:S05]  /*0d80*/  CALL.REL.NOINC `($__internal_5_$__cuda_sm3x_div_rn_noftz_f32_slowpath) ;  /* 0x0000002400307944 */ /* 0x000fea0003c00000 */
.L_x_123:
[----:B------:R-:W-:-:S07]  /*0d90*/  IMAD.MOV.U32 R2, RZ, RZ, R0 ;  /* 0x000000ffff027224 */ /* 0x000fce00078e0000 */
.L_x_122:
[----:B------:R-:W0:Y:S02]  /*0da0*/  LDCU UR4, c[0x0][0x3a0] ;  /* 0x00007400ff0477ac */ /* 0x000e240008000800 */
[----:B0-----:R-:W-:-:S05]  /*0db0*/  I2FP.F32.U32 R0, UR4 ;  /* 0x0000000400007c45 */ /* 0x001fca0008201000 */
[----:B------:R-:W-:-:S05]  /*0dc0*/  VIADD R3, R0, 0x1800000 ;  /* 0x0180000000037836 */ /* 0x000fca0000000000 */
[----:B------:R-:W-:-:S04]  /*0dd0*/  LOP3.LUT R3, R3, 0x7f800000, RZ, 0xc0, !PT ;  /* 0x7f80000003037812 */ /* 0x000fc800078ec0ff */
[----:B------:R-:W-:-:S13]  /*0de0*/  ISETP.GT.U32.AND P0, PT, R3, 0x1ffffff, PT ;  /* 0x01ffffff0300780c */ /* 0x000fda0003f04070 */
[----:B------:R-:W-:Y:S05]  /*0df0*/  @P0 BRA `(.L_x_124) ;  /* 0x0000000000100947 */ /* 0x000fea0003800000 */
[----:B--2---:R-:W-:-:S07]  /*0e00*/  MOV R4, 0xe20 ;  /* 0x00000e2000047802 */ /* 0x004fce0000000f00 */
[----:B------:R-:W-:Y:S05]  /*0e10*/  CALL.REL.NOINC `($__internal_4_$__cuda_sm20_rcp_rn_f32_slowpath) ;  /* 0x0000002000407944 */ /* 0x000fea0003c00000 */
[----:B------:R-:W-:Y:S01]  /*0e20*/  MOV R10, R3 ;  /* 0x00000003000a7202 */ /* 0x000fe20000000f00 */
[----:B------:R-:W-:Y:S06]  /*0e30*/  BRA `(.L_x_125) ;  /* 0x0000000000107947 */ /* 0x000fec0003800000 */
.L_x_124:
[----:B------:R-:W2:Y:S02]  /*0e40*/  MUFU.RCP R3, R0 ;  /* 0x0000000000037308 */ /* 0x000ea40000001000 */
[----:B--2---:R-:W-:-:S04]  /*0e50*/  FFMA R4, R0, R3, -1 ;  /* 0xbf80000000047423 */ /* 0x004fc80000000003 */
[----:B------:R-:W-:-:S04]  /*0e60*/  FADD.FTZ R4, -R4, -RZ ;  /* 0x800000ff04047221 */ /* 0x000fc80000010100 */
[----:B------:R-:W-:-:S07]  /*0e70*/  FFMA R10, R3, R4, R3 ;  /* 0x00000004030a7223 */ /* 0x000fce0000000003 */
.L_x_125:
[----:B------:R-:W0:Y:S02]  /*0e80*/  LDCU UR7, c[0x0][0x3a0] ;  /* 0x00007400ff0777ac */ /* 0x000e240008000800 */
[----:B0-----:R-:W-:Y:S02]  /*0e90*/  UIADD3 UR4, UPT, UPT, UR7, -0x1, URZ ;  /* 0xffffffff07047890 */ /* 0x001fe4000fffe0ff */
[----:B------:R-:W-:Y:S02]  /*0ea0*/  VIADD R4, R7, UR7 ;  /* 0x0000000707047c36 */ /* 0x000fe40008000000 */
[----:B------:R-:W-:-:S09]  /*0eb0*/  UISETP.GT.U32.AND UP0, UPT, UR4, 0xff, UPT ;  /* 0x000000ff0400788c */ /* 0x000fd2000bf04070 */
[----:B------:R-:W-:Y:S05]  /*0ec0*/  BRA.U UP0, `(.L_x_126) ;  /* 0x0000000100e87547 */ /* 0x000fea000b800000 */
[----:B------:R-:W-:Y:S02]  /*0ed0*/  UISETP.GE.U32.AND UP1, UPT, UR4, 0xf, UPT ;  /* 0x0000000f0400788c */ /* 0x000fe4000bf26070 */
[----:B------:R-:W-:Y:S01]  /*0ee0*/  ULOP3.LUT UR10, UR7, 0xf, URZ, 0xc0, !UPT ;  /* 0x0000000f070a7892 */ /* 0x000fe2000f8ec0ff */
[----:B------:R-:W-:-:S03]  /*0ef0*/  UMOV UR4, URZ ;  /* 0x000000ff00047c82 */ /* 0x000fc60008000000 */
[----:B------:R-:W-:-:S03]  /*0f00*/  UISETP.NE.AND UP0, UPT, UR10, URZ, UPT ;  /* 0x000000ff0a00728c */ /* 0x000fc6000bf05270 */
[----:B------:R-:W-:Y:S08]  /*0f10*/  BRA.U !UP1, `(.L_x_127) ;  /* 0x00000001094c7547 */ /* 0x000ff0000b800000 */
[----:B------:R-:W-:Y:S01]  /*0f20*/  ULOP3.LUT UR4, UR7, 0xffff, URZ, 0xc0, !UPT ;  /* 0x0000ffff07047892 */ /* 0x000fe2000f8ec0ff */
[----:B------:R-:W-:Y:S01]  /*0f30*/  VIADD R0, R1, 0x20 ;  /* 0x0000002001007836 */ /* 0x000fe20000000000 */
[----:B------:R-:W-:Y:S01]  /*0f40*/  MOV R12, 0x7fc00000 ;  /* 0x7fc00000000c7802 */ /* 0x000fe20000000f00 */
[----:B------:R-:W-:Y:S01]  /*0f50*/  IMAD.MOV.U32 R13, RZ, RZ, 0x7fc00000 ;  /* 0x7fc00000ff0d7424 */ /* 0x000fe200078e00ff */
[----:B------:R-:W-:Y:S01]  /*0f60*/  USHF.R.U32.HI UR4, URZ, 0x4, UR4 ;  /* 0x00000004ff047899 */ /* 0x000fe20008011604 */
[----:B------:R-:W-:Y:S01]  /*0f70*/  IMAD.MOV.U32 R14, RZ, RZ, 0x7fc00000 ;  /* 0x7fc00000ff0e7424 */ /* 0x000fe200078e00ff */
[----:B------:R-:W-:Y:S02]  /*0f80*/  MOV R15, 0x7fc00000 ;  /* 0x7fc00000000f7802 */ /* 0x000fe40000000f00 */
[----:B------:R-:W-:-:S04]  /*0f90*/  USHF.L.U32 UR4, UR4, 0x4, URZ ;  /* 0x0000000404047899 */ /* 0x000fc800080006ff */
[----:B------:R-:W-:Y:S02]  /*0fa0*/  ULOP3.LUT UR6, UR4, 0x1f0, URZ, 0xe2, !UPT ;  /* 0x000001f004067892 */ /* 0x000fe4000f8ee2ff */
[----:B------:R-:W-:Y:S02]  /*0fb0*/  ULOP3.LUT UR4, UR7, 0x1f0, URZ, 0xc0, !UPT ;  /* 0x000001f007047892 */ /* 0x000fe4000f8ec0ff */
[----:B------:R-:W-:-:S12]  /*0fc0*/  UIADD3 UR6, UPT, UPT, -UR6, URZ, URZ ;  /* 0x000000ff06067290 */ /* 0x000fd8000fffe1ff */
.L_x_128:
[----:B------:R-:W-:Y:S01]  /*0fd0*/  UIADD3 UR6, UPT, UPT, UR6, 0x10, URZ ;  /* 0x0000001006067890 */ /* 0x000fe2000fffe0ff */
[----:B------:R-:W-:Y:S03]  /*0fe0*/  STL.128 [R0+-0x20], R12 ;  /* 0xffffe00c00007387 */ /* 0x000fe60000100c00 */
[----:B------:R-:W-:Y:S01]  /*0ff0*/  UISETP.NE.AND UP1, UPT, UR6, URZ, UPT ;  /* 0x000000ff0600728c */ /* 0x000fe2000bf25270 */
[----:B------:R-:W-:Y:S04]  /*1000*/  STL.128 [R0+-0x10], R12 ;  /* 0xfffff00c00007387 */ /* 0x000fe80000100c00 */
[----:B------:R-:W-:Y:S04]  /*1010*/  STL.128 [R0], R12 ;  /* 0x0000000c00007387 */ /* 0x000fe80000100c00 */
[----:B------:R0:W-:Y:S02]  /*1020*/  STL.128 [R0+0x10], R12 ;  /* 0x0000100c00007387 */ /* 0x0001e40000100c00 */
[----:B0-----:R-:W-:Y:S01]  /*1030*/  VIADD R0, R0, 0x40 ;  /* 0x0000004000007836 */ /* 0x001fe20000000000 */
[----:B------:R-:W-:Y:S06]  /*1040*/  BRA.U UP1, `(.L_x_128) ;  /* 0xfffffffd01e07547 */ /* 0x000fec000b83ffff */
.L_x_127:
[----:B------:R-:W-:Y:S05]  /*1050*/  BRA.U !UP0, `(.L_x_126) ;  /* 0x0000000108847547 */ /* 0x000fea000b800000 */
[----:B------:R-:W-:Y:S01]  /*1060*/  UISETP.GE.U32.AND UP0, UPT, UR10, 0x8, UPT ;  /* 0x000000080a00788c */ /* 0x000fe2000bf06070 */
[----:B------:R-:W-:Y:S01]  /*1070*/  IMAD.MOV.U32 R12, RZ, RZ, 0x7fc00000 ;  /* 0x7fc00000ff0c7424 */ /* 0x000fe200078e00ff */
[----:B------:R-:W-:Y:S01]  /*1080*/  MOV R13, 0x7fc00000 ;  /* 0x7fc00000000d7802 */ /* 0x000fe20000000f00 */
[----:B------:R-:W-:Y:S02]  /*1090*/  IMAD.MOV.U32 R14, RZ, RZ, 0x7fc00000 ;  /* 0x7fc00000ff0e7424 */ /* 0x000fe400078e00ff */
[----:B------:R-:W-:Y:S01]  /*10a0*/  IMAD.MOV.U32 R15, RZ, RZ, 0x7fc00000 ;  /* 0x7fc00000ff0f7424 */ /* 0x000fe200078e00ff */
[----:B------:R-:W-:-:S05]  /*10b0*/  PLOP3.LUT P0, PT, PT, PT, UP0, 0x80, 0x8 ;  /* 0x000000000008781c */ /* 0x000fca0003f0f008 */
[----:B------:R-:W-:Y:S02]  /*10c0*/  @UP0 ULEA UR6, UR4, UR11, 0x2 ;  /* 0x0000000b04060291 */ /* 0x000fe4000f8e10ff */
[----:B------:R-:W-:-:S07]  /*10d0*/  @UP0 UIADD3 UR4, UPT, UPT, UR4, 0x8, URZ ;  /* 0x0000000804040890 */ /* 0x000fce000fffe0ff */
[----:B------:R0:W-:Y:S04]  /*10e0*/  @P0 STL.128 [UR6], R12 ;  /* 0x0000000cff000987 */ /* 0x0001e80008100c06 */
[----:B------:R0:W-:Y:S01]  /*10f0*/  @P0 STL.128 [UR6+0x10], R12 ;  /* 0x0000100cff000987 */ /* 0x0001e20008100c06 */
[----:B------:R-:W-:-:S04]  /*1100*/  ULOP3.LUT UR6, UR7, 0x7, URZ, 0xc0, !UPT ;  /* 0x0000000707067892 */ /* 0x000fc8000f8ec0ff */
[----:B------:R-:W-:-:S09]  /*1110*/  UISETP.NE.AND UP0, UPT, UR6, URZ, UPT ;  /* 0x000000ff0600728c */ /* 0x000fd2000bf05270 */
[----:B0-----:R-:W-:Y:S05]  /*1120*/  BRA.U !UP0, `(.L_x_126) ;  /* 0x0000000108507547 */ /* 0x001fea000b800000 */
[----:B------:R-:W-:Y:S01]  /*1130*/  UISETP.GE.U32.AND UP0, UPT, UR6, 0x4, UPT ;  /* 0x000000040600788c */ /* 0x000fe2000bf06070 */
[----:B------:R-:W-:Y:S01]  /*1140*/  MOV R12, 0x7fc00000 ;  /* 0x7fc00000000c7802 */ /* 0x000fe20000000f00 */
[----:B------:R-:W-:Y:S01]  /*1150*/  IMAD.MOV.U32 R13, RZ, RZ, 0x7fc00000 ;  /* 0x7fc00000ff0d7424 */ /* 0x000fe200078e00ff */
[----:B------:R-:W-:Y:S01]  /*1160*/  MOV R15, 0x7fc00000 ;  /* 0x7fc00000000f7802 */ /* 0x000fe20000000f00 */
[----:B------:R-:W-:Y:S02]  /*1170*/  IMAD.MOV.U32 R14, RZ, RZ, 0x7fc00000 ;  /* 0x7fc00000ff0e7424 */ /* 0x000fe400078e00ff */
[----:B------:R-:W-:-:S05]  /*1180*/  PLOP3.LUT P0, PT, PT, PT, UP0, 0x80, 0x8 ;  /* 0x000000000008781c */ /* 0x000fca0003f0f008 */
[----:B------:R-:W-:Y:S02]  /*1190*/  @UP0 ULEA UR6, UR4, UR11, 0x2 ;  /* 0x0000000b04060291 */ /* 0x000fe4000f8e10ff */
[----:B------:R-:W-:-:S07]  /*11a0*/  @UP0 UIADD3 UR4, UPT, UPT, UR4, 0x4, URZ ;  /* 0x0000000404040890 */ /* 0x000fce000fffe0ff */
[----:B------:R0:W-:Y:S01]  /*11b0*/  @P0 STL.128 [UR6], R12 ;  /* 0x0000000cff000987 */ /* 0x0001e20008100c06 */
[----:B------:R-:W-:-:S04]  /*11c0*/  ULOP3.LUT UR6, UR7, 0x3, URZ, 0xc0, !UPT ;  /* 0x0000000307067892 */ /* 0x000fc8000f8ec0ff */
[----:B------:R-:W-:-:S09]  /*11d0*/  UISETP.NE.AND UP0, UPT, UR6, URZ, UPT ;  /* 0x000000ff0600728c */ /* 0x000fd2000bf05270 */
[----:B0-----:R-:W-:Y:S05]  /*11e0*/  BRA.U !UP0, `(.L_x_126) ;  /* 0x0000000108207547 */ /* 0x001fea000b800000 */
[----:B------:R-:W-:Y:S01]  /*11f0*/  IMAD.MOV.U32 R0, RZ, RZ, 0x7fc00000 ;  /* 0x7fc00000ff007424 */ /* 0x000fe200078e00ff */
[----:B------:R-:W-:Y:S02]  /*1200*/  UIMAD UR4, UR4, 0x4, UR11 ;  /* 0x00000004040478a4 */ /* 0x000fe4000f8e020b */
[----:B------:R-:W-:-:S12]  /*1210*/  UIADD3 UR6, UPT, UPT, -UR6, URZ, URZ ;  /* 0x000000ff06067290 */ /* 0x000fd8000fffe1ff */
.L_x_129:
[----:B------:R-:W-:Y:S01]  /*1220*/  UIADD3 UR6, UPT, UPT, UR6, 0x1, URZ ;  /* 0x0000000106067890 */ /* 0x000fe2000fffe0ff */
[----:B------:R0:W-:Y:S01]  /*1230*/  STL [UR4], R0 ;  /* 0x00000000ff007987 */ /* 0x0001e20008100804 */
[----:B------:R-:W-:Y:S02]  /*1240*/  UIADD3 UR4, UPT, UPT, UR4, 0x4, URZ ;  /* 0x0000000404047890 */ /* 0x000fe4000fffe0ff */
[----:B------:R-:W-:-:S09]  /*1250*/  UISETP.NE.AND UP0, UPT, UR6, URZ, UPT ;  /* 0x000000ff0600728c */ /* 0x000fd2000bf05270 */
[----:B0-----:R-:W-:Y:S05]  /*1260*/  BRA.U UP0, `(.L_x_129) ;  /* 0xfffffffd00ec7547 */ /* 0x001fea000b83ffff */
.L_x_126:
[----:B------:R-:W0:Y:S01]  /*1270*/  LDCU UR4, c[0x0][0x3a8] ;  /* 0x00007500ff0477ac */ /* 0x000e220008000800 */
[----:B------:R-:W-:-:S05]  /*1280*/  VIADD R25, R7, 0x1 ;  /* 0x0000000107197836 */ /* 0x000fca0000000000 */
[----:B0-----:R-:W-:-:S13]  /*1290*/  ISETP.GE.AND P0, PT, R25, UR4, PT ;  /* 0x0000000419007c0c */ /* 0x001fda000bf06270 */
[----:B------:R-:W-:Y:S05]  /*12a0*/  @P0 EXIT ;  /* 0x000000000000094d */ /* 0x000fea0003800000 */
[----:B------:R-:W-:-:S09]  /*12b0*/  UISETP.GT.U32.AND UP0, UPT, UR7, 0x100, UPT ;  /* 0x000001000700788c */ /* 0x000fd2000bf04070 */
[----:B------:R-:W-:Y:S05]  /*12c0*/  BRA.U UP0, `(.L_x_130) ;  /* 0x0000001100bc7547 */ /* 0x000fea000b800000 */
[----:B------:R-:W-:Y:S01]  /*12d0*/  UIADD3 UR6, UPT, UPT, UR4, -0x2, URZ ;  /* 0xfffffffe04067890 */ /* 0x000fe2000fffe0ff */
[----:B------:R-:W-:Y:S01]  /*12e0*/  I2FP.F32.U32 R3, UR7 ;  /* 0x0000000700037c45 */ /* 0x000fe20008201000 */
[----:B------:R-:W-:Y:S01]  /*12f0*/  ULOP3.LUT UR5, URZ, UR5, URZ, 0x33, !UPT ;  /* 0x00000005ff057292 */ /* 0x000fe2000f8e33ff */
[----:B------:R-:W-:Y:S01]  /*1300*/  HFMA2 R23, -RZ, RZ, 0, 0 ;  /* 0x00000000ff177431 */ /* 0x000fe200000001ff */
[----:B------:R-:W-:Y:S01]  /*1310*/  PLOP3.LUT P0, PT, PT, PT, PT, 0x80, 0x8 ;  /* 0x000000000008781c */ /* 0x000fe20003f0f070 */
[----:B------:R-:W-:Y:S01]  /*1320*/  IMAD.MOV.U32 R21, RZ, RZ, 0x1 ;  /* 0x00000001ff157424 */ /* 0x000fe200078e00ff */
[----:B------:R-:W-:Y:S01]  /*1330*/  ISETP.NE.AND P1, PT, R7, UR6, PT ;  /* 0x0000000607007c0c */ /* 0x000fe2000bf25270 */
[----:B------:R-:W-:Y:S01]  /*1340*/  UIADD3 UR5, UPT, UPT, -UR7, UR5, UR4 ;  /* 0x0000000507057290 */ /* 0x000fe2000fffe104 */
[----:B------:R-:W-:Y:S01]  /*1350*/  IMAD.MOV.U32 R22, RZ, RZ, 0x7fc00000 ;  /* 0x7fc00000ff167424 */ /* 0x000fe200078e00ff */
[----:B------:R-:W-:Y:S01]  /*1360*/  MOV R20, RZ ;  /* 0x000000ff00147202 */ /* 0x000fe20000000f00 */
[----:B------:R-:W-:-:S09]  /*1370*/  FADD R3, R3, -1 ;  /* 0xbf80000003037421 */ /* 0x000fd20000000000 */
[----:B------:R-:W-:Y:S05]  /*1380*/  @!P1 BRA `(.L_x_131) ;  /* 0x0000000c00449947 */ /* 0x000fea0003800000 */
[----:B------:R-:W0:Y:S01]  /*1390*/  LDC R27, c[0x0][0x3a4] ;  /* 0x0000e900ff1b7b82 */ /* 0x000e220000000800 */
[C---:B------:R-:W-:Y:S01]  /*13a0*/  VIADD R11, R7.reuse, 0x2 ;  /* 0x00000002070b7836 */ /* 0x040fe20000000000 */
[----:B------:R-:W-:Y:S01]  /*13b0*/  ULOP3.LUT UR4, UR5, 0xfffffffe, URZ, 0xc0, !UPT ;  /* 0xfffffffe05047892 */ /* 0x000fe2000f8ec0ff */
[----:B------:R-:W-:Y:S01]  /*13c0*/  IMAD.MOV.U32 R23, RZ, RZ, RZ ;  /* 0x000000ffff177224 */ /* 0x000fe200078e00ff */
[----:B------:R-:W-:Y:S01]  /*13d0*/  MOV R21, 0x1 ;  /* 0x0000000100157802 */ /* 0x000fe20000000f00 */
[----:B------:R-:W-:Y:S01]  /*13e0*/  IMAD.MOV.U32 R22, RZ, RZ, 0x7fc00000 ;  /* 0x7fc00000ff167424 */ /* 0x000fe200078e00ff */
[----:B------:R-:W-:Y:S01]  /*13f0*/  PRMT R19, RZ, 0x7610, R19 ;  /* 0x00007610ff137816 */ /* 0x000fe20000000013 */
[----:B------:R-:W-:Y:S01]  /*1400*/  IMAD.MOV.U32 R5, RZ, RZ, RZ ;  /* 0x000000ffff057224 */ /* 0x000fe200078e00ff */
[----:B------:R-:W-:Y:S01]  /*1410*/  UIADD3 UR4, UPT, UPT, -UR4, URZ, URZ ;  /* 0x000000ff04047290 */ /* 0x000fe2000fffe1ff */
[-CC-:B0-----:R-:W-:Y:S02]  /*1420*/  IMAD R20, R7, R27.reuse, R6.reuse ;  /* 0x0000001b07147224 */ /* 0x181fe400078e0206 */
[----:B------:R-:W-:-:S02]  /*1430*/  IMAD R26, R25, R27, R6 ;  /* 0x0000001b191a7224 */ /* 0x000fc400078e0206 */
[----:B------:R-:W-:-:S07]  /*1440*/  IMAD R27, R11, R27, R6 ;  /* 0x0000001b0b1b7224 */ /* 0x000fce00078e0206 */
.L_x_140:
[----:B-1----:R-:W0:Y:S08]  /*1450*/  LDC.64 R14, c[0x0][0x380] ;  /* 0x0000e000ff0e7b82 */ /* 0x002e300000000a00 */
[----:B------:R-:W1:Y:S01]  /*1460*/  LDC.64 R12, c[0x0][0x388] ;  /* 0x0000e200ff0c7b82 */ /* 0x000e620000000a00 */
[----:B0-----:R-:W-:-:S04]  /*1470*/  IMAD.WIDE.U32 R28, R26, 0x4, R14 ;  /* 0x000000041a1c7825 */ /* 0x001fc800078e000e */
[----:B------:R-:W-:Y:S01]  /*1480*/  IMAD.WIDE.U32 R14, R20, 0x4, R14 ;  /* 0x00000004140e7825 */ /* 0x000fe200078e000e */
[----:B------:R-:W2:Y:S03]  /*1490*/  LDG.E.CONSTANT R25, desc[UR8][R28.64] ;  /* 0x000000081c197981 */ /* 0x000ea6000c1e9900 */
[--C-:B-1----:R-:W-:Y:S02]  /*14a0*/  IMAD.WIDE.U32 R16, R26, 0x4, R12.reuse ;  /* 0x000000041a107825 */ /* 0x102fe400078e000c */
[----:B------:R0:W2:Y:S02]  /*14b0*/  LDG.E.CONSTANT R14, desc[UR8][R14.64] ;  /* 0x000000080e0e7981 */ /* 0x0000a4000c1e9900 */
[----:B------:R-:W-:Y:S02]  /*14c0*/  IMAD.WIDE.U32 R12, R20, 0x4, R12 ;  /* 0x00000004140c7825 */ /* 0x000fe400078e000c */
[----:B------:R-:W3:Y:S04]  /*14d0*/  LDG.E.CONSTANT R24, desc[UR8][R16.64] ;  /* 0x0000000810187981 */ /* 0x000ee8000c1e9900 */
[----:B------:R-:W3:Y:S01]  /*14e0*/  LDG.E.CONSTANT R13, desc[UR8][R12.64] ;  /* 0x000000080c0d7981 */ /* 0x000ee2000c1e9900 */
[----:B0-----:R-:W-:Y:S01]  /*14f0*/  FADD R15, -R10, 1 ;  /* 0x3f8000000a0f7421 */ /* 0x001fe20000000100 */
[----:B--2---:R-:W-:Y:S01]  /*1500*/  FADD R0, R25, -R14 ;  /* 0x8000000e19007221 */ /* 0x004fe20000000000 */
[----:B---3--:R-:W-:Y:S01]  /*1510*/  FADD R7, -R24, R13 ;  /* 0x0000000d18077221 */ /* 0x008fe20000000100 */
[----:B------:R-:W-:-:S04]  /*1520*/  FSETP.GT.AND P3, PT, R13, R24, PT ;  /* 0x000000180d00720b */ /* 0x000fc80003f64000 */
[C---:B------:R-:W-:Y:S02]  /*1530*/  FSETP.GT.AND P0, PT, R0.reuse, R7, PT ;  /* 0x000000070000720b */ /* 0x040fe40003f04000 */
        /* <DEDUP_REMOVED lines=8> */
[----:B------:R-:W-:Y:S02]  /*15c0*/  FSETP.GT.AND P0, PT, R8, -R9, PT ;  /* 0x800000090800720b */ /* 0x000fe40003f04000 */
[----:B------:R-:W-:Y:S01]  /*15d0*/  MOV R7, R11 ;  /* 0x0000000b00077202 */ /* 0x000fe20000000f00 */
[----:B------:R-:W-:-:S10]  /*15e0*/  IMAD.MOV.U32 R11, RZ, RZ, RZ ;  /* 0x000000ffff0b7224 */ /* 0x000fd400078e00ff */
        /* <DEDUP_REMOVED lines=14> */
[----:B------:R-:W-:Y:S05]  /*16d0*/  CALL.REL.NOINC `($__internal_5_$__cuda_sm3x_div_rn_noftz_f32_slowpath) ;  /* 0x0000001800dc7944 */ /* 0x000fea0003c00000 */
.L_x_133:
[----:B------:R-:W-:-:S07]  /*16e0*/  MOV R11, R0 ;  /* 0x00000000000b7202 */ /* 0x000fce0000000f00 */
.L_x_132:
[----:B------:R-:W0:Y:S02]  /*16f0*/  LDC R0, c[0x0][0x3a0] ;  /* 0x0000e800ff007b82 */ /* 0x000e240000000800 */
[----:B0-----:R-:W-:-:S13]  /*1700*/  ISETP.GE.AND P0, PT, R21, R0, PT ;  /* 0x000000001500720c */ /* 0x001fda0003f06270 */
[----:B------:R-:W-:Y:S05]  /*1710*/  @!P0 BRA `(.L_x_134) ;  /* 0x0000000000588947 */ /* 0x000fea0003800000 */
[----:B------:R-:W-:Y:S02]  /*1720*/  LOP3.LUT P0, RZ, R19, 0xff, RZ, 0xc0, !PT ;  /* 0x000000ff13ff7812 */ /* 0x000fe4000780c0ff */
[----:B------:R-:W-:-:S11]  /*1730*/  PRMT R19, RZ, 0x7610, R19 ;  /* 0x00007610ff137816 */ /* 0x000fd60000000013 */
[----:B------:R-:W-:Y:S05]  /*1740*/  @!P0 BRA `(.L_x_135) ;  /* 0x0000000000c08947 */ /* 0x000fea0003800000 */
[----:B------:R-:W-:-:S05]  /*1750*/  LEA R13, R5, UR11, 0x2 ;  /* 0x0000000b050d7c11 */ /* 0x000fca000f8e10ff */
[----:B------:R-:W2:Y:S01]  /*1760*/  LDL R15, [R13] ;  /* 0x000000000d0f7983 */ /* 0x000ea20000100800 */
[----:B------:R-:W-:Y:S01]  /*1770*/  FFMA R11, R22, R3, R11 ;  /* 0x00000003160b7223 */ /* 0x000fe2000000000b */
[----:B------:R-:W-:Y:S02]  /*1780*/  VIADD R5, R5, 0x1 ;  /* 0x0000000105057836 */ /* 0x000fe40000000000 */
[----:B------:R-:W-:Y:S02]  /*1790*/  HFMA2 R19, -RZ, RZ, 0, 5.9604644775390625e-08 ;  /* 0x00000001ff137431 */ /* 0x000fe400000001ff */
[----:B------:R-:W-:Y:S01]  /*17a0*/  FMUL R22, R11, R10 ;  /* 0x0000000a0b167220 */ /* 0x000fe20000400000 */
[----:B------:R-:W-:Y:S01]  /*17b0*/  VIADD R11, R7, 0xffffffff ;  /* 0xffffffff070b7836 */ /* 0x000fe20000000000 */
[----:B------:R-:W-:-:S03]  /*17c0*/  ISETP.NE.AND P1, PT, R5, R0, PT ;  /* 0x000000000500720c */ /* 0x000fc60003f25270 */
[----:B------:R0:W-:Y:S01]  /*17d0*/  STL [R13], R22 ;  /* 0x000000160d007387 */ /* 0x0001e20000100800 */
        /* <DEDUP_REMOVED lines=10> */
.L_x_134:
[----:B------:R-:W-:Y:S02]  /*1880*/  VIADD R21, R21, 0x1 ;  /* 0x0000000115157836 */ /* 0x000fe40000000000 */
[----:B------:R-:W-:-:S03]  /*1890*/  FADD R23, -R23, R11 ;  /* 0x0000000b17177221 */ /* 0x000fc60000000100 */
[----:B------:R-:W-:Y:S01]  /*18a0*/  ISETP.NE.AND P0, PT, R21, R0, PT ;  /* 0x000000001500720c */ /* 0x000fe20003f05270 */
[----:B------:R-:W-:-:S04]  /*18b0*/  FADD R11, R2, R23 ;  /* 0x00000017020b7221 */ /* 0x000fc80000000000 */
[----:B------:R-:W-:-:S04]  /*18c0*/  FADD R2, -R2, R11 ;  /* 0x0000000b02027221 */ /* 0x000fc80000000100 */
[----:B------:R-:W-:Y:S01]  /*18d0*/  FADD R23, -R23, R2 ;  /* 0x0000000217177221 */ /* 0x000fe20000000100 */
[----:B------:R-:W-:-:S03]  /*18e0*/  IMAD.MOV.U32 R2, RZ, RZ, R11 ;  /* 0x000000ffff027224 */ /* 0x000fc600078e000b */
[----:B------:R-:W-:Y:S05]  /*18f0*/  @P0 BRA `(.L_x_135) ;  /* 0x0000000000540947 */ /* 0x000fea0003800000 */
[----:B------:R-:W-:-:S05]  /*1900*/  LEA R17, R5, UR11, 0x2 ;  /* 0x0000000b05117c11 */ /* 0x000fca000f8e10ff */
[----:B------:R-:W2:Y:S01]  /*1910*/  LDL R15, [R17] ;  /* 0x00000000110f7983 */ /* 0x000ea20000100800 */
[----:B------:R-:W-:Y:S01]  /*1920*/  IADD3 R13, PT, PT, R7, -0x1, RZ ;  /* 0xffffffff070d7810 */ /* 0x000fe20007ffe0ff */
[----:B------:R-:W-:Y:S01]  /*1930*/  FMUL R14, R11, R10 ;  /* 0x0000000a0b0e7220 */ /* 0x000fe20000400000 */
[----:B------:R-:W0:Y:S01]  /*1940*/  LDC R21, c[0x0][0x3a0] ;  /* 0x0000e800ff157b82 */ /* 0x000e220000000800 */
[----:B------:R-:W-:Y:S02]  /*1950*/  VIADD R5, R5, 0x1 ;  /* 0x0000000105057836 */ /* 0x000fe40000000000 */
[----:B------:R-:W-:Y:S01]  /*1960*/  IMAD.MOV.U32 R22, RZ, RZ, R14 ;  /* 0x000000ffff167224 */ /* 0x000fe200078e000e */
[----:B------:R1:W-:Y:S01]  /*1970*/  STL [R17], R14 ;  /* 0x0000000e11007387 */ /* 0x0003e20000100800 */
[----:B------:R-:W-:Y:S01]  /*1980*/  IMAD.MOV.U32 R19, RZ, RZ, 0x1 ;  /* 0x00000001ff137424 */ /* 0x000fe200078e00ff */
        /* <DEDUP_REMOVED lines=8> */
[-C--:B------:R-:W-:Y:S02]  /*1a10*/  MOV R2, R11.reuse ;  /* 0x0000000b00027202 */ /* 0x080fe40000000f00 */
[----:B------:R-:W-:Y:S01]  /*1a20*/  @!P0 MOV R2, R11 ;  /* 0x0000000b00028202 */ /* 0x000fe20000000f00 */
[----:B--2---:R-:W-:-:S05]  /*1a30*/  @!P0 IMAD.WIDE.U32 R12, R26, 0x4, R12 ;  /* 0x000000041a0c8825 */ /* 0x004fca00078e000c */
[----:B0-----:R1:W-:Y:S02]  /*1a40*/  @!P0 STG.E desc[UR8][R12.64], R15 ;  /* 0x0000000f0c008986 */ /* 0x0013e4000c101908 */
.L_x_135:
[----:B-1----:R-:W1:Y:S08]  /*1a50*/  LDC.64 R14, c[0x0][0x380] ;  /* 0x0000e000ff0e7b82 */ /* 0x002e700000000a00 */
[----:B0-----:R-:W0:Y:S01]  /*1a60*/  LDC.64 R12, c[0x0][0x388] ;  /* 0x0000e200ff0c7b82 */ /* 0x001e220000000a00 */
        /* <DEDUP_REMOVED lines=34> */
.L_x_137:
[----:B------:R-:W-:-:S07]  /*1c90*/  MOV R11, R0 ;  /* 0x00000000000b7202 */ /* 0x000fce0000000f00 */
.L_x_136:
        /* <DEDUP_REMOVED lines=10> */
[----:B------:R-:W-:Y:S02]  /*1d40*/  IMAD.MOV.U32 R19, RZ, RZ, 0x1 ;  /* 0x00000001ff137424 */ /* 0x000fe400078e00ff */
[----:B------:R-:W-:Y:S01]  /*1d50*/  FMUL R22, R11, R10 ;  /* 0x0000000a0b167220 */ /* 0x000fe20000400000 */
[----:B------:R-:W-:-:S04]  /*1d60*/  ISETP.NE.AND P1, PT, R5, R0, PT ;  /* 0x000000000500720c */ /* 0x000fc80003f25270 */
        /* <DEDUP_REMOVED lines=11> */
.L_x_138:
[----:B------:R-:W-:Y:S01]  /*1e20*/  IADD3 R21, PT, PT, R21, 0x1, RZ ;  /* 0x0000000115157810 */ /* 0x000fe20007ffe0ff */
        /* <DEDUP_REMOVED lines=9> */
[----:B------:R-:W-:Y:S01]  /*1ec0*/  FMUL R14, R11, R10 ;  /* 0x0000000a0b0e7220 */ /* 0x000fe20000400000 */
[----:B------:R-:W0:Y:S01]  /*1ed0*/  LDC R21, c[0x0][0x3a0] ;  /* 0x0000e800ff157b82 */ /* 0x000e220000000800 */
[----:B------:R-:W-:Y:S02]  /*1ee0*/  VIADD R5, R5, 0x1 ;  /* 0x0000000105057836 */ /* 0x000fe40000000000 */
[----:B------:R-:W-:Y:S01]  /*1ef0*/  IMAD.MOV.U32 R19, RZ, RZ, 0x1 ;  /* 0x00000001ff137424 */ /* 0x000fe200078e00ff */
[----:B------:R1:W-:Y:S01]  /*1f00*/  STL [R17], R14 ;  /* 0x0000000e11007387 */ /* 0x0003e20000100800 */
[----:B------:R-:W-:Y:S02]  /*1f10*/  MOV R22, R14 ;  /* 0x0000000e00167202 */ /* 0x000fe40000000f00 */
[----:B------:R-:W-:-:S04]  /*1f20*/  ISETP.NE.AND P1, PT, R5, R0, PT ;  /* 0x000000000500720c */ /* 0x000fc80003f25270 */
[----:B------:R-:W-:Y:S02]  /*1f30*/  SEL R5, R5, RZ, P1 ;  /* 0x000000ff05057207 */ /* 0x000fe40000800000 */
[----:B--2---:R-:W-:-:S04]  /*1f40*/  FSETP.NAN.AND P0, PT, |R15|, |R15|, PT ;  /* 0x4000000f0f00720b */ /* 0x004fc80003f08200 */
[----:B------:R-:W-:-:S13]  /*1f50*/  ISETP.LT.OR P0, PT, R7, R4, P0 ;  /* 0x000000040700720c */ /* 0x000fda0000701670 */
[----:B------:R-:W2:Y:S01]  /*1f60*/  @!P0 LDC.64 R12, c[0x0][0x3b0] ;  /* 0x0000ec00ff0c8b82 */ /* 0x000ea20000000a00 */
[----:B------:R-:W-:Y:S01]  /*1f70*/  @!P0 FADD R2, R14, R15 ;  /* 0x0000000f0e028221 */ /* 0x000fe20000000000 */
[----:B------:R-:W-:-:S03]  /*1f80*/  @!P0 MOV R22, R14 ;  /* 0x0000000e00168202 */ /* 0x000fc60000000f00 */
[----:B------:R-:W-:Y:S01]  /*1f90*/  @!P0 FMUL R15, R2, 0.5 ;  /* 0x3f000000020f8820 */ /* 0x000fe20000400000 */
[--C-:B------:R-:W-:Y:S02]  /*1fa0*/  IMAD.MOV.U32 R2, RZ, RZ, R11.reuse ;  /* 0x000000ffff027224 */ /* 0x100fe400078e000b */
[----:B------:R-:W-:Y:S02]  /*1fb0*/  @!P0 IMAD.MOV.U32 R2, RZ, RZ, R11 ;  /* 0x000000ffff028224 */ /* 0x000fe400078e000b */
[----:B--2---:R-:W-:-:S05]  /*1fc0*/  @!P0 IMAD.WIDE.U32 R12, R27, 0x4, R12 ;  /* 0x000000041b0c8825 */ /* 0x004fca00078e000c */
[----:B0-----:R1:W-:Y:S02]  /*1fd0*/  @!P0 STG.E desc[UR8][R12.64], R15 ;  /* 0x0000000f0c008986 */ /* 0x0013e4000c101908 */
.L_x_139:
[----:B0-----:R-:W0:Y:S01]  /*1fe0*/  LDC R11, c[0x0][0x3a4] ;  /* 0x0000e900ff0b7b82 */ /* 0x001e220000000800 */
[----:B------:R-:W-:-:S04]  /*1ff0*/  UIADD3 UR4, UPT, UPT, UR4, 0x2, URZ ;  /* 0x0000000204047890 */ /* 0x000fc8000fffe0ff */
[----:B------:R-:W-:Y:S01]  /*2000*/  UISETP.NE.AND UP0, UPT, UR4, URZ, UPT ;  /* 0x000000ff0400728c */ /* 0x000fe2000bf05270 */
[C---:B0-----:R-:W-:Y:S01]  /*2010*/  IMAD R20, R11.reuse, 0x2, R20 ;  /* 0x000000020b147824 */ /* 0x041fe200078e0214 */
[C---:B------:R-:W-:Y:S01]  /*2020*/  LEA R27, R11.reuse, R27, 0x1 ;  /* 0x0000001b0b1b7211 */ /* 0x040fe200078e08ff */
[----:B------:R-:W-:Y:S02]  /*2030*/  IMAD R26, R11, 0x2, R26 ;  /* 0x000000020b1a7824 */ /* 0x000fe400078e021a */
[----:B------:R-:W-:-:S04]  /*2040*/  VIADD R11, R7, 0x2 ;  /* 0x00000002070b7836 */ /* 0x000fc80000000000 */
[----:B------:R-:W-:Y:S05]  /*2050*/  BRA.U UP0, `(.L_x_140) ;  /* 0xfffffff100fc7547 */ /* 0x000fea000b83ffff */
[----:B------:R-:W-:Y:S01]  /*2060*/  LOP3.LUT P0, RZ, R19, 0xff, RZ, 0xc0, !PT ;  /* 0x000000ff13ff7812 */ /* 0x000fe2000780c0ff */
[----:B------:R-:W-:Y:S01]  /*2070*/  IMAD.MOV.U32 R20, RZ, RZ, R5 ;  /* 0x000000ffff147224 */ /* 0x000fe200078e0005 */
[----:B------:R-:W-:Y:S02]  /*2080*/  IADD3 R25, PT, PT, R11, -0x1, RZ ;  /* 0xffffffff0b197810 */ /* 0x000fe40007ffe0ff */
[----:B------:R-:W-:-:S13]  /*2090*/  PLOP3.LUT P0, PT, P0, PT, PT, 0x8, 0x80 ;  /* 0x000000000080781c */ /* 0x000fda000070e170 */
.L_x_131:
[----:B------:R-:W-:-:S04]  /*20a0*/  ULOP3.LUT UR4, UR5, 0x1, URZ, 0xc0, !UPT ;  /* 0x0000000105047892 */ /* 0x000fc8000f8ec0ff */
[----:B------:R-:W-:-:S06]  /*20b0*/  UISETP.NE.U32.AND UP0, UPT, UR4, 0x1, UPT ;  /* 0x000000010400788c */ /* 0x000fcc000bf05070 */
[----:B------:R-:W-:-:S13]  /*20c0*/  PLOP3.LUT P1, PT, PT, PT, UP0, 0x80, 0x8 ;  /* 0x000000000008781c */ /* 0x000fda0003f2f008 */
[----:B------:R-:W-:Y:S05]  /*20d0*/  @P1 EXIT ;  /* 0x000000000000194d */ /* 0x000fea0003800000 */
[----:B-1----:R-:W0:Y:S01]  /*20e0*/  LDC.64 R14, c[0x0][0x380] ;  /* 0x0000e000ff0e7b82 */ /* 0x002e220000000a00 */
        /* <DEDUP_REMOVED lines=12> */
[----:B---3--:R-:W-:Y:S01]  /*21b0*/  FADD R0, R6, -R15 ;  /* 0x8000000f06007221 */ /* 0x008fe20000000000 */
[----:B--2---:R-:W-:Y:S01]  /*21c0*/  FADD R11, -R16, R13 ;  /* 0x0000000d100b7221 */ /* 0x004fe20000000100 */
[----:B------:R-:W-:-:S04]  /*21d0*/  FSETP.GT.AND P4, PT, R13, R16, PT ;  /* 0x000000100d00720b */ /* 0x000fc80003f84000 */
[----:B------:R-:W-:Y:S02]  /*21e0*/  FSETP.GT.AND P1, PT, R0, R11, PT ;  /* 0x0000000b0000720b */ /* 0x000fe40003f24000 */
[C---:B------:R-:W-:Y:S02]  /*21f0*/  FSETP.GT.AND P3, PT, R11.reuse, R0, PT ;  /* 0x000000000b00720b */ /* 0x040fe40003f64000 */
[----:B------:R-:W-:Y:S02]  /*2200*/  FSETP.GT.AND P2, PT, R6, R15, PT ;  /* 0x0000000f0600720b */ /* 0x000fe40003f44000 */
[----:B------:R-:W-:Y:S02]  /*2210*/  FSEL R11, R11, RZ, P4 ;  /* 0x000000ff0b0b7208 */ /* 0x000fe40002000000 */
[----:B------:R-:W-:Y:S01]  /*2220*/  FSEL R0, R0, RZ, P1 ;  /* 0x000000ff00007208 */ /* 0x000fe20000800000 */
[----:B------:R-:W-:Y:S01]  /*2230*/  FADD R15, -R10, 1 ;  /* 0x3f8000000a0f7421 */ /* 0x000fe20000000100 */
        /* <DEDUP_REMOVED lines=21> */
.L_x_142:
[----:B------:R-:W-:-:S07]  /*2390*/  MOV R9, R0 ;  /* 0x0000000000097202 */ /* 0x000fce0000000f00 */
.L_x_141:
[----:B------:R-:W0:Y:S02]  /*23a0*/  LDCU UR4, c[0x0][0x3a0] ;  /* 0x00007400ff0477ac */ /* 0x000e240008000800 */
[----:B0-----:R-:W-:-:S13]  /*23b0*/  ISETP.GE.AND P1, PT, R21, UR4, PT ;  /* 0x0000000415007c0c */ /* 0x001fda000bf26270 */
[----:B------:R-:W-:Y:S05]  /*23c0*/  @!P1 BRA `(.L_x_143) ;  /* 0x0000000000389947 */ /* 0x000fea0003800000 */
[----:B------:R-:W-:Y:S05]  /*23d0*/  @P0 EXIT ;  /* 0x000000000000094d */ /* 0x000fea0003800000 */
[----:B------:R-:W-:-:S05]  /*23e0*/  IMAD.U32 R20, R20, 0x4, R1 ;  /* 0x0000000414147824 */ /* 0x000fca00078e0001 */
[----:B------:R-:W2:Y:S02]  /*23f0*/  LDL R11, [R20] ;  /* 0x00000000140b7983 */ /* 0x000ea40000100800 */
[----:B--2---:R-:W-:-:S04]  /*2400*/  FSETP.NAN.AND P0, PT, |R11|, |R11|, PT ;  /* 0x4000000b0b00720b */ /* 0x004fc80003f08200 */
[----:B------:R-:W-:-:S13]  /*2410*/  ISETP.LT.OR P0, PT, R25, R4, P0 ;  /* 0x000000041900720c */ /* 0x000fda0000701670 */
[----:B------:R-:W-:Y:S05]  /*2420*/  @P0 EXIT ;  /* 0x000000000000094d */ /* 0x000fea0003800000 */
[----:B------:R-:W0:Y:S01]  /*2430*/  LDC.64 R6, c[0x0][0x3b0] ;  /* 0x0000ec00ff067b82 */ /* 0x000e220000000a00 */
[----:B------:R-:W-:-:S04]  /*2440*/  FFMA R3, R22, R3, R9 ;  /* 0x0000000316037223 */ /* 0x000fc80000000009 */
[----:B------:R-:W-:-:S04]  /*2450*/  FMUL R0, R3, R10 ;  /* 0x0000000a03007220 */ /* 0x000fc80000400000 */
[----:B------:R-:W-:Y:S01]  /*2460*/  FADD R0, R0, R11 ;  /* 0x0000000b00007221 */ /* 0x000fe20000000000 */
[----:B0-----:R-:W-:-:S04]  /*2470*/  IMAD.WIDE.U32 R2, R5, 0x4, R6 ;  /* 0x0000000405027825 */ /* 0x001fc800078e0006 */
[----:B------:R-:W-:-:S05]  /*2480*/  FMUL R5, R0, 0.5 ;  /* 0x3f00000000057820 */ /* 0x000fca0000400000 */
[----:B------:R-:W-:Y:S01]  /*2490*/  STG.E desc[UR8][R2.64], R5 ;  /* 0x0000000502007986 */ /* 0x000fe2000c101908 */
[----:B------:R-:W-:Y:S05]  /*24a0*/  EXIT ;  /* 0x000000000000794d */ /* 0x000fea0003800000 */
.L_x_143:
        /* <DEDUP_REMOVED lines=17> */
.L_x_130:
[----:B------:R-:W-:Y:S02]  /*25c0*/  UIADD3 UR6, UPT, UPT, UR4, -0x2, URZ ;  /* 0xfffffffe04067890 */ /* 0x000fe4000fffe0ff */
[----:B------:R-:W-:-:S04]  /*25d0*/  ULOP3.LUT UR5, URZ, UR5, URZ, 0x33, !UPT ;  /* 0x00000005ff057292 */ /* 0x000fc8000f8e33ff */
[----:B------:R-:W-:Y:S01]  /*25e0*/  ISETP.NE.AND P0, PT, R7, UR6, PT ;  /* 0x0000000607007c0c */ /* 0x000fe2000bf05270 */
[----:B------:R-:W-:-:S12]  /*25f0*/  UIADD3 UR5, UPT, UPT, -UR7, UR5, UR4 ;  /* 0x0000000507057290 */ /* 0x000fd8000fffe104 */
[----:B------:R-:W-:Y:S05]  /*2600*/  @!P0 BRA `(.L_x_144) ;  /* 0x0000000400a08947 */ /* 0x000fea0003800000 */
[----:B------:R-:W0:Y:S01]  /*2610*/  LDC R27, c[0x0][0x3a0] ;  /* 0x0000e800ff1b7b82 */ /* 0x000e220000000800 */
[----:B------:R-:W1:Y:S01]  /*2620*/  LDCU UR6, c[0x0][0x3a4] ;  /* 0x00007480ff0677ac */ /* 0x000e620008000800 */
[----:B------:R-:W-:Y:S01]  /*2630*/  IADD3 R11, PT, PT, R7, 0x2, RZ ;  /* 0x00000002070b7810 */ /* 0x000fe20007ffe0ff */
[----:B------:R-:W-:Y:S01]  /*2640*/  IMAD.MOV.U32 R24, RZ, RZ, 0x1 ;  /* 0x00000001ff187424 */ /* 0x000fe200078e00ff */
[----:B------:R-:W-:Y:S01]  /*2650*/  PRMT R22, RZ, 0x7610, R22 ;  /* 0x00007610ff167816 */ /* 0x000fe20000000016 */
[----:B------:R-:W-:Y:S01]  /*2660*/  ULOP3.LUT UR4, UR5, 0xfffffffe, URZ, 0xc0, !UPT ;  /* 0xfffffffe05047892 */ /* 0x000fe2000f8ec0ff */
[----:B------:R-:W2:Y:S02]  /*2670*/  LDCU UR7, c[0x0][0x3a0] ;  /* 0x00007400ff0777ac */ /* 0x000ea40008000800 */
[----:B------:R-:W3:Y:S01]  /*2680*/  LDC R26, c[0x0][0x3a4] ;  /* 0x0000e900ff1a7b82 */ /* 0x000ee20000000800 */
[----:B------:R-:W-:-:S07]  /*2690*/  UIADD3 UR4, UPT, UPT, -UR4, URZ, URZ ;  /* 0x000000ff04047290 */ /* 0x000fce000fffe1ff */
[----:B------:R-:W4:Y:S01]  /*26a0*/  LDC.64 R2, c[0x0][0x380] ;  /* 0x0000e000ff027b82 */ /* 0x000f220000000a00 */
[--C-:B-1----:R-:W-:Y:S02]  /*26b0*/  IMAD R25, R25, UR6, R6.reuse ;  /* 0x0000000619197c24 */ /* 0x102fe4000f8e0206 */
[--C-:B------:R-:W-:Y:S02]  /*26c0*/  IMAD R23, R7, UR6, R6.reuse ;  /* 0x0000000607177c24 */ /* 0x100fe4000f8e0206 */
[----:B------:R-:W-:-:S03]  /*26d0*/  IMAD R21, R11, UR6, R6 ;  /* 0x000000060b157c24 */ /* 0x000fc6000f8e0206 */
[----:B--2---:R-:W1:Y:S04]  /*26e0*/  LDC.64 R4, c[0x0][0x388] ;  /* 0x0000e200ff047b82 */ /* 0x004e680000000a00 */
.L_x_151:
[----:B----4-:R-:W-:-:S04]  /*26f0*/  IMAD.WIDE.U32 R14, R23, 0x4, R2 ;  /* 0x00000004170e7825 */ /* 0x010fc800078e0002 */
[----:B-1----:R-:W-:Y:S02]  /*2700*/  IMAD.WIDE.U32 R12, R23, 0x4, R4 ;  /* 0x00000004170c7825 */ /* 0x002fe400078e0004 */
[----:B------:R-:W2:Y:S02]  /*2710*/  LDG.E.CONSTANT R15, desc[UR8][R14.64] ;  /* 0x000000080e0f7981 */ /* 0x000ea4000c1e9900 */
[C---:B------:R-:W-:Y:S02]  /*2720*/  IMAD.WIDE.U32 R28, R25.reuse, 0x4, R2 ;  /* 0x00000004191c7825 */ /* 0x040fe400078e0002 */
[----:B------:R-:W4:Y:S02]  /*2730*/  LDG.E.CONSTANT R12, desc[UR8][R12.64] ;  /* 0x000000080c0c7981 */ /* 0x000f24000c1e9900 */
[----:B------:R-:W-:Y:S02]  /*2740*/  IMAD.WIDE.U32 R16, R25, 0x4, R4 ;  /* 0x0000000419107825 */ /* 0x000fe400078e0004 */
[----:B------:R-:W2:Y:S04]  /*2750*/  LDG.E.CONSTANT R20, desc[UR8][R28.64] ;  /* 0x000000081c147981 */ /* 0x000ea8000c1e9900 */
[----:B------:R-:W4:Y:S01]  /*2760*/  LDG.E.CONSTANT R19, desc[UR8][R16.64] ;  /* 0x0000000810137981 */ /* 0x000f22000c1e9900 */
[----:B--2---:R-:W-:Y:S01]  /*2770*/  FADD R0, R20, -R15 ;  /* 0x8000000f14007221 */ /* 0x004fe20000000000 */
[----:B----4-:R-:W-:Y:S01]  /*2780*/  FADD R7, -R19, R12 ;  /* 0x0000000c13077221 */ /* 0x010fe20000000100 */
[----:B------:R-:W-:-:S04]  /*2790*/  FSETP.GT.AND P3, PT, R12, R19, PT ;  /* 0x000000130c00720b */ /* 0x000fc80003f64000 */
[----:B------:R-:W-:Y:S02]  /*27a0*/  FSETP.GT.AND P0, PT, R0, R7, PT ;  /* 0x000000070000720b */ /* 0x000fe40003f04000 */
[C---:B------:R-:W-:Y:S02]  /*27b0*/  FSETP.GT.AND P2, PT, R7.reuse, R0, PT ;  /* 0x000000000700720b */ /* 0x040fe40003f44000 */
[----:B------:R-:W-:Y:S02]  /*27c0*/  FSEL R7, R7, RZ, P3 ;  /* 0x000000ff07077208 */ /* 0x000fe40001800000 */
[----:B------:R-:W-:Y:S02]  /*27d0*/  FSETP.GT.AND P1, PT, R20, R15, PT ;  /* 0x0000000f1400720b */ /* 0x000fe40003f24000 */
[----:B------:R-:W-:Y:S02]  /*27e0*/  FSEL R0, R0, RZ, P0 ;  /* 0x000000ff00007208 */ /* 0x000fe40000000000 */
[----:B------:R-:W-:Y:S01]  /*27f0*/  FSEL R14, R7, RZ, P2 ;  /* 0x000000ff070e7208 */ /* 0x000fe20001000000 */
[----:B------:R-:W-:Y:S01]  /*2800*/  FADD R15, -R10, 1 ;  /* 0x3f8000000a0f7421 */ /* 0x000fe20000000100 */
[----:B------:R-:W-:-:S03]  /*2810*/  FSEL R7, R0, RZ, P1 ;  /* 0x000000ff00077208 */ /* 0x000fc60000800000 */
[C---:B------:R-:W-:Y:S02]  /*2820*/  FFMA R9, R15.reuse, R9, R14 ;  /* 0x000000090f097223 */ /* 0x040fe4000000000e */
[----:B------:R-:W-:-:S05]  /*2830*/  FFMA R8, R15, R8, R7 ;  /* 0x000000080f087223 */ /* 0x000fca0000000007 */
[----:B------:R-:W-:Y:S02]  /*2840*/  FSETP.GT.AND P0, PT, R8, -R9, PT ;  /* 0x800000090800720b */ /* 0x000fe40003f04000 */
[----:B------:R-:W-:-:S11]  /*2850*/  MOV R7, R11 ;  /* 0x0000000b00077202 */ /* 0x000fd60000000f00 */
[----:B0-----:R-:W-:Y:S05]  /*2860*/  @!P0 BRA `(.L_x_145) ;  /* 0x0000000000208947 */ /* 0x001fea0003800000 */
[C-C-:B------:R-:W-:Y:S01]  /*2870*/  FADD R0, R8.reuse, -R9.reuse ;  /* 0x8000000908007221 */ /* 0x140fe20000000000 */
[----:B------:R-:W-:-:S03]  /*2880*/  FADD R11, R8, R9 ;  /* 0x00000009080b7221 */ /* 0x000fc60000000000 */
[----:B------:R-:W-:-:S04]  /*2890*/  FMUL R29, |R0|, 100 ;  /* 0x42c80000001d7820 */ /* 0x000fc80000400200 */
[----:B------:R-:W1:Y:S02]  /*28a0*/  FCHK P0, R29, R11 ;  /* 0x0000000b1d007302 */ /* 0x000e640000000000 */
[----:B-1----:R-:W-:Y:S05]  /*28b0*/  @!P0 BRA `(.L_x_145) ;  /* 0x00000000000c8947 */ /* 0x002fea0003800000 */
[----:B------:R-:W-:Y:S01]  /*28c0*/  IMAD.MOV.U32 R0, RZ, RZ, R11 ;  /* 0x000000ffff007224 */ /* 0x000fe200078e000b */
[----:B------:R-:W-:-:S07]  /*28d0*/  MOV R12, 0x28f0 ;  /* 0x000028f0000c7802 */ /* 0x000fce0000000f00 */
[----:B0--3--:R-:W-:Y:S05]  /*28e0*/  CALL.REL.NOINC `($__internal_5_$__cuda_sm3x_div_rn_noftz_f32_slowpath) ;  /* 0x0000000800587944 */ /* 0x009fea0003c00000 */
.L_x_145:
[----:B------:R-:W-:-:S13]  /*28f0*/  ISETP.GE.AND P0, PT, R24, UR7, PT ;  /* 0x0000000718007c0c */ /* 0x000fda000bf06270 */
[----:B------:R-:W-:Y:S05]  /*2900*/  @P0 BRA `(.L_x_146) ;  /* 0x0000000000180947 */ /* 0x000fea0003800000 */
[----:B------:R-:W-:-:S04]  /*2910*/  IADD3 R24, PT, PT, R24, 0x1, RZ ;  /* 0x0000000118187810 */ /* 0x000fc80007ffe0ff */
[----:B------:R-:W-:-:S13]  /*2920*/  ISETP.NE.AND P0, PT, R24, UR7, PT ;  /* 0x0000000718007c0c */ /* 0x000fda000bf05270 */
[----:B------:R-:W-:Y:S05]  /*2930*/  @P0 BRA `(.L_x_147) ;  /* 0x00000000001c0947 */ /* 0x000fea0003800000 */
[----:B------:R-:W1:Y:S01]  /*2940*/  LDC R24, c[0x0][0x3a0] ;  /* 0x0000e800ff187b82 */ /* 0x000e620000000800 */
[----:B------:R-:W-:Y:S01]  /*2950*/  IMAD.MOV.U32 R22, RZ, RZ, 0x1 ;  /* 0x00000001ff167424 */ /* 0x000fe200078e00ff */
[----:B------:R-:W-:Y:S06]  /*2960*/  BRA `(.L_x_147) ;  /* 0x0000000000107947 */ /* 0x000fec0003800000 */
.L_x_146:
[----:B------:R-:W-:Y:S01]  /*2970*/  LOP3.LUT P0, RZ, R22, 0xff, RZ, 0xc0, !PT ;  /* 0x000000ff16ff7812 */ /* 0x000fe2000780c0ff */
[----:B------:R-:W-:Y:S01]  /*2980*/  HFMA2 R0, -RZ, RZ, 0, 5.9604644775390625e-08 ;  /* 0x00000001ff007431 */ /* 0x000fe200000001ff */
[----:B------:R-:W-:-:S11]  /*2990*/  PRMT R22, RZ, 0x7610, R22 ;  /* 0x00007610ff167816 */ /* 0x000fd60000000016 */
[----:B------:R-:W-:-:S07]  /*29a0*/  @P0 PRMT R22, R0, 0x7610, R22 ;  /* 0x0000761000160816 */ /* 0x000fce0000000016 */
.L_x_147:
[----:B------:R-:W-:-:S04]  /*29b0*/  IMAD.WIDE.U32 R14, R21, 0x4, R2 ;  /* 0x00000004150e7825 */ /* 0x000fc800078e0002 */
[----:B------:R-:W-:Y:S02]  /*29c0*/  IMAD.WIDE.U32 R12, R21, 0x4, R4 ;  /* 0x00000004150c7825 */ /* 0x000fe400078e0004 */
[----:B------:R-:W2:Y:S04]  /*29d0*/  LDG.E.CONSTANT R15, desc[UR8][R14.64] ;  /* 0x000000080e0f7981 */ /* 0x000ea8000c1e9900 */
[----:B------:R-:W4:Y:S01]  /*29e0*/  LDG.E.CONSTANT R12, desc[UR8][R12.64] ;  /* 0x000000080c0c7981 */ /* 0x000f22000c1e9900 */
[----:B------:R-:W-:Y:S01]  /*29f0*/  FADD R17, -R10, 1 ;  /* 0x3f8000000a117421 */ /* 0x000fe20000000100 */
[----:B--2---:R-:W-:Y:S01]  /*2a00*/  FADD R0, -R20, R15 ;  /* 0x0000000f14007221 */ /* 0x004fe20000000100 */
[----:B------:R-:W-:Y:S01]  /*2a10*/  FSETP.GT.AND P1, PT, R15, R20, PT ;  /* 0x000000140f00720b */ /* 0x000fe20003f24000 */
[C---:B----4-:R-:W-:Y:S01]  /*2a20*/  FADD R11, R19.reuse, -R12 ;  /* 0x8000000c130b7221 */ /* 0x050fe20000000000 */
[----:B------:R-:W-:-:S04]  /*2a30*/  FSETP.GT.AND P3, PT, R19, R12, PT ;  /* 0x0000000c1300720b */ /* 0x000fc80003f64000 */
[C---:B------:R-:W-:Y:S02]  /*2a40*/  FSETP.GT.AND P0, PT, R0.reuse, R11, PT ;  /* 0x0000000b0000720b */ /* 0x040fe40003f04000 */
[C---:B------:R-:W-:Y:S02]  /*2a50*/  FSETP.GT.AND P2, PT, R11.reuse, R0, PT ;  /* 0x000000000b00720b */ /* 0x040fe40003f44000 */
[----:B------:R-:W-:Y:S02]  /*2a60*/  FSEL R11, R11, RZ, P3 ;  /* 0x000000ff0b0b7208 */ /* 0x000fe40001800000 */
[----:B------:R-:W-:Y:S02]  /*2a70*/  FSEL R0, R0, RZ, P0 ;  /* 0x000000ff00007208 */ /* 0x000fe40000000000 */
[----:B------:R-:W-:Y:S02]  /*2a80*/  FSEL R14, R11, RZ, P2 ;  /* 0x000000ff0b0e7208 */ /* 0x000fe40001000000 */
[----:B------:R-:W-:-:S03]  /*2a90*/  FSEL R11, R0, RZ, P1 ;  /* 0x000000ff000b7208 */ /* 0x000fc60000800000 */
[C---:B------:R-:W-:Y:S02]  /*2aa0*/  FFMA R9, R17.reuse, R9, R14 ;  /* 0x0000000911097223 */ /* 0x040fe4000000000e */
[----:B------:R-:W-:-:S04]  /*2ab0*/  FFMA R8, R17, R8, R11 ;  /* 0x0000000811087223 */ /* 0x000fc8000000000b */
[C---:B------:R-:W-:Y:S01]  /*2ac0*/  FADD R0, R8.reuse, R9 ;  /* 0x0000000908007221 */ /* 0x040fe20000000000 */
[----:B------:R-:W-:-:S13]  /*2ad0*/  FSETP.GT.AND P0, PT, R8, -R9, PT ;  /* 0x800000090800720b */ /* 0x000fda0003f04000 */
[----:B------:R-:W-:Y:S05]  /*2ae0*/  @!P0 BRA `(.L_x_148) ;  /* 0x0000000000188947 */ /* 0x000fea0003800000 */
[----:B------:R-:W-:-:S04]  /*2af0*/  FADD R11, R8, -R9 ;  /* 0x80000009080b7221 */ /* 0x000fc80000000000 */
[----:B------:R-:W-:-:S04]  /*2b00*/  FMUL R29, |R11|, 100 ;  /* 0x42c800000b1d7820 */ /* 0x000fc80000400200 */
[----:B------:R-:W2:Y:S02]  /*2b10*/  FCHK P0, R29, R0 ;  /* 0x000000001d007302 */ /* 0x000ea40000000000 */
[----:B--2---:R-:W-:Y:S05]  /*2b20*/  @!P0 BRA `(.L_x_148) ;  /* 0x0000000000088947 */ /* 0x004fea0003800000 */
[----:B------:R-:W-:-:S07]  /*2b30*/  MOV R12, 0x2b50 ;  /* 0x00002b50000c7802 */ /* 0x000fce0000000f00 */
[----:B01-3--:R-:W-:Y:S05]  /*2b40*/  CALL.REL.NOINC `($__internal_5_$__cuda_sm3x_div_rn_noftz_f32_slowpath) ;  /* 0x0000000400c07944 */ /* 0x00bfea0003c00000 */
.L_x_148:
[----:B01----:R-:W-:-:S13]  /*2b50*/  ISETP.GE.AND P0, PT, R24, R27, PT ;  /* 0x0000001b1800720c */ /* 0x003fda0003f06270 */
[----:B------:R-:W-:Y:S05]  /*2b60*/  @!P0 BRA `(.L_x_149) ;  /* 0x0000000000148947 */ /* 0x000fea0003800000 */
[----:B------:R-:W-:Y:S02]  /*2b70*/  LOP3.LUT P0, RZ, R22, 0xff, RZ, 0xc0, !PT ;  /* 0x000000ff16ff7812 */ /* 0x000fe4000780c0ff */
[----:B------:R-:W-:-:S11]  /*2b80*/  PRMT R22, RZ, 0x7610, R22 ;  /* 0x00007610ff167816 */ /* 0x000fd60000000016 */
[----:B------:R-:W-:Y:S05]  /*2b90*/  @!P0 BRA `(.L_x_150) ;  /* 0x00000000001c8947 */ /* 0x000fea0003800000 */
[----:B------:R-:W-:Y:S01]  /*2ba0*/  IMAD.MOV.U32 R22, RZ, RZ, 0x1 ;  /* 0x00000001ff167424 */ /* 0x000fe200078e00ff */
[----:B------:R-:W-:Y:S06]  /*2bb0*/  BRA `(.L_x_150) ;  /* 0x0000000000147947 */ /* 0x000fec0003800000 */
.L_x_149:
[----:B------:R-:W-:Y:S01]  /*2bc0*/  IADD3 R24, PT, PT, R24, 0x1, RZ ;  /* 0x0000000118187810 */ /* 0x000fe20007ffe0ff */
[----:B------:R-:W-:-:S03]  /*2bd0*/  IMAD.MOV.U32 R0, RZ, RZ, 0x1 ;  /* 0x00000001ff007424 */ /* 0x000fc600078e00ff */
[----:B------:R-:W-:-:S13]  /*2be0*/  ISETP.NE.AND P0, PT, R24, R27, PT ;  /* 0x0000001b1800720c */ /* 0x000fda0003f05270 */
[----:B------:R-:W0:Y:S01]  /*2bf0*/  @!P0 LDC R24, c[0x0][0x3a0] ;  /* 0x0000e800ff188b82 */ /* 0x000e220000000800 */
[----:B------:R-:W-:-:S07]  /*2c00*/  @!P0 PRMT R22, R0, 0x7610, R22 ;  /* 0x0000761000168816 */ /* 0x000fce0000000016 */
.L_x_150:
[----:B------:R-:W-:Y:S01]  /*2c10*/  UIADD3 UR4, UPT, UPT, UR4, 0x2, URZ ;  /* 0x0000000204047890 */ /* 0x000fe2000fffe0ff */
[C---:B---3--:R-:W-:Y:S01]  /*2c20*/  LEA R23, R26.reuse, R23, 0x1 ;  /* 0x000000171a177211 */ /* 0x048fe200078e08ff */
[C---:B------:R-:W-:Y:S01]  /*2c30*/  IMAD R21, R26.reuse, 0x2, R21 ;  /* 0x000000021a157824 */ /* 0x040fe200078e0215 */
[----:B------:R-:W-:Y:S01]  /*2c40*/  LEA R25, R26, R25, 0x1 ;  /* 0x000000191a197211 */ /* 0x000fe200078e08ff */
[----:B------:R-:W-:Y:S01]  /*2c50*/  UISETP.NE.AND UP0, UPT, UR4, URZ, UPT ;  /* 0x000000ff0400728c */ /* 0x000fe2000bf05270 */
[----:B------:R-:W-:-:S08]  /*2c60*/  VIADD R11, R7, 0x2 ;  /* 0x00000002070b7836 */ /* 0x000fd00000000000 */
[----:B------:R-:W-:Y:S05]  /*2c70*/  BRA.U UP0, `(.L_x_151) ;  /* 0xfffffff9009c7547 */ /* 0x000fea000b83ffff */
[----:B------:R-:W-:-:S07]  /*2c80*/  IADD3 R25, PT, PT, R11, -0x1, RZ ;  /* 0xffffffff0b197810 */ /* 0x000fce0007ffe0ff */
.L_x_144:
[----:B------:R-:W-:-:S04]  /*2c90*/  ULOP3.LUT UR4, UR5, 0x1, URZ, 0xc0, !UPT ;  /* 0x0000000105047892 */ /* 0x000fc8000f8ec0ff */
[----:B------:R-:W-:-:S06]  /*2ca0*/  UISETP.NE.U32.AND UP0, UPT, UR4, 0x1, UPT ;  /* 0x000000010400788c */ /* 0x000fcc000bf05070 */
[----:B------:R-:W-:-:S13]  /*2cb0*/  PLOP3.LUT P0, PT, PT, PT, UP0, 0x80, 0x8 ;  /* 0x000000000008781c */ /* 0x000fda0003f0f008 */
[----:B------:R-:W-:Y:S05]  /*2cc0*/  @P0 EXIT ;  /* 0x000000000000094d */ /* 0x000fea0003800000 */
[----:B------:R-:W1:Y:S01]  /*2cd0*/  LDC.64 R4, c[0x0][0x380] ;  /* 0x0000e000ff047b82 */ /* 0x000e620000000a00 */
[----:B------:R-:W2:Y:S07]  /*2ce0*/  LDCU UR4, c[0x0][0x3a4] ;  /* 0x00007480ff0477ac */ /* 0x000eae0008000800 */
[----:B------:R-:W3:Y:S01]  /*2cf0*/  LDC.64 R12, c[0x0][0x388] ;  /* 0x0000e200ff0c7b82 */ /* 0x000ee20000000a00 */
[--C-:B--2---:R-:W-:Y:S02]  /*2d00*/  IMAD R25, R25, UR4, R6.reuse ;  /* 0x0000000419197c24 */ /* 0x104fe4000f8e0206 */
[----:B------:R-:W-:-:S02]  /*2d10*/  IMAD R11, R7, UR4, R6 ;  /* 0x00000004070b7c24 */ /* 0x000fc4000f8e0206 */
[----:B-1----:R-:W-:-:S04]  /*2d20*/  IMAD.WIDE.U32 R2, R25, 0x4, R4 ;  /* 0x0000000419027825 */ /* 0x002fc800078e0004 */
[----:B------:R-:W-:Y:S02]  /*2d30*/  IMAD.WIDE.U32 R6, R11, 0x4, R4 ;  /* 0x000000040b067825 */ /* 0x000fe400078e0004 */
[----:B------:R-:W2:Y:S02]  /*2d40*/  LDG.E.CONSTANT R2, desc[UR8][R2.64] ;  /* 0x0000000802027981 */ /* 0x000ea4000c1e9900 */
[--C-:B---3--:R-:W-:Y:S02]  /*2d50*/  IMAD.WIDE.U32 R4, R25, 0x4, R12.reuse ;  /* 0x0000000419047825 */ /* 0x108fe400078e000c */
[----:B------:R-:W2:Y:S02]  /*2d60*/  LDG.E.CONSTANT R7, desc[UR8][R6.64] ;  /* 0x0000000806077981 */ /* 0x000ea4000c1e9900 */
[----:B------:R-:W-:Y:S02]  /*2d70*/  IMAD.WIDE.U32 R12, R11, 0x4, R12 ;  /* 0x000000040b0c7825 */ /* 0x000fe400078e000c */
[----:B------:R-:W3:Y:S04]  /*2d80*/  LDG.E.CONSTANT R4, desc[UR8][R4.64] ;  /* 0x0000000804047981 */ /* 0x000ee8000c1e9900 */
[----:B------:R-:W3:Y:S01]  /*2d90*/  LDG.E.CONSTANT R13, desc[UR8][R12.64] ;  /* 0x000000080c0d7981 */ /* 0x000ee2000c1e9900 */
[----:B--2---:R-:W-:Y:S01]  /*2da0*/  FADD R0, R2, -R7 ;  /* 0x8000000702007221 */ /* 0x004fe20000000000 */
[----:B---3--:R-:W-:Y:S01]  /*2db0*/  FADD R11, -R4, R13 ;  /* 0x0000000d040b7221 */ /* 0x008fe20000000100 */
        /* <DEDUP_REMOVED lines=11> */
[----:B------:R-:W-:-:S13]  /*2e70*/  FSETP.GT.AND P0, PT, R3, -R2, PT ;  /* 0x800000020300720b */ /* 0x000fda0003f04000 */
[----:B------:R-:W-:Y:S05]  /*2e80*/  @!P0 EXIT ;  /* 0x000000000000894d */ /* 0x000fea0003800000 */
[C-C-:B------:R-:W-:Y:S01]  /*2e90*/  FADD R0, R3.reuse, -R2.reuse ;  /* 0x8000000203007221 */ /* 0x140fe20000000000 */
[----:B------:R-:W-:-:S03]  /*2ea0*/  FADD R2, R3, R2 ;  /* 0x0000000203027221 */ /* 0x000fc60000000000 */
[----:B------:R-:W-:-:S04]  /*2eb0*/  FMUL R29, |R0|, 100 ;  /* 0x42c80000001d7820 */ /* 0x000fc80000400200 */
[----:B------:R-:W1:Y:S02]  /*2ec0*/  FCHK P0, R29, R2 ;  /* 0x000000021d007302 */ /* 0x000e640000000000 */
[----:B-1----:R-:W-:Y:S05]  /*2ed0*/  @!P0 EXIT ;  /* 0x000000000000894d */ /* 0x002fea0003800000 */
[----:B------:R-:W-:Y:S01]  /*2ee0*/  IMAD.MOV.U32 R0, RZ, RZ, R2 ;  /* 0x000000ffff007224 */ /* 0x000fe200078e0002 */
[----:B------:R-:W-:-:S07]  /*2ef0*/  MOV R12, 0x2f10 ;  /* 0x00002f10000c7802 */ /* 0x000fce0000000f00 */
[----:B0-----:R-:W-:Y:S05]  /*2f00*/  CALL.REL.NOINC `($__internal_5_$__cuda_sm3x_div_rn_noftz_f32_slowpath) ;  /* 0x0000000000d07944 */ /* 0x001fea0003c00000 */
[----:B------:R-:W-:Y:S05]  /*2f10*/  EXIT ;  /* 0x000000000000794d */ /* 0x000fea0003800000 */
        .weak           $__internal_4_$__cuda_sm20_rcp_rn_f32_slowpath
        .type           $__internal_4_$__cuda_sm20_rcp_rn_f32_slowpath,@function
        .size           $__internal_4_$__cuda_sm20_rcp_rn_f32_slowpath,($__internal_5_$__cuda_sm3x_div_rn_noftz_f32_slowpath - $__internal_4_$__cuda_sm20_rcp_rn_f32_slowpath)
$__internal_4_$__cuda_sm20_rcp_rn_f32_slowpath:
        /* <DEDUP_REMOVED lines=9> */
[----:B--2---:R-:W3:Y:S02]  /*2fb0*/  MUFU.RCP R0, R5 ;  /* 0x0000000500007308 */ /* 0x004ee40000001000 */
[----:B---3--:R-:W-:-:S04]  /*2fc0*/  FFMA R3, R5, R0, -1 ;  /* 0xbf80000005037423 */ /* 0x008fc80000000000 */
[----:B------:R-:W-:-:S04]  /*2fd0*/  FADD.FTZ R3, -R3, -RZ ;  /* 0x800000ff03037221 */ /* 0x000fc80000010100 */
[----:B------:R-:W-:-:S04]  /*2fe0*/  FFMA R0, R0, R3, R0 ;  /* 0x0000000300007223 */ /* 0x000fc80000000000 */
[----:B------:R-:W-:Y:S01]  /*2ff0*/  FFMA R3, R0, 1.84467440737095516160e+19, RZ ;  /* 0x5f80000000037823 */ /* 0x000fe200000000ff */
[----:B------:R-:W-:Y:S06]  /*3000*/  BRA `(.L_x_153) ;  /* 0x0000000000887947 */ /* 0x000fec0003800000 */
.L_x_152:
[----:B------:R-:W-:-:S04]  /*3010*/  IADD3 R5, PT, PT, R3, -0xfd, RZ ;  /* 0xffffff0303057810 */ /* 0x000fc80007ffe0ff */
[----:B------:R-:W-:-:S13]  /*3020*/  ISETP.GT.U32.AND P0, PT, R5, 0x1, PT ;  /* 0x000000010500780c */ /* 0x000fda0003f04070 */
[----:B------:R-:W-:Y:S05]  /*3030*/  @P0 BRA `(.L_x_154) ;  /* 0x0000000000780947 */ /* 0x000fea0003800000 */
[----:B------:R-:W-:Y:S01]  /*3040*/  LOP3.LUT R10, R0, 0x7fffff, RZ, 0xc0, !PT ;  /* 0x007fffff000a7812 */ /* 0x000fe200078ec0ff */
[----:B------:R-:W-:Y:S01]  /*3050*/  IMAD.MOV.U32 R14, RZ, RZ, 0x3 ;  /* 0x00000003ff0e7424 */ /* 0x000fe200078e00ff */
[----:B------:R-:W-:Y:S02]  /*3060*/  IADD3 R3, PT, PT, R3, -0xfc, RZ ;  /* 0xffffff0403037810 */ /* 0x000fe40007ffe0ff */
        /* <DEDUP_REMOVED lines=14> */
[--C-:B------:R-:W-:Y:S02]  /*3150*/  LOP3.LUT P1, RZ, R11, R5, R12.reuse, 0xf8, !PT ;  /* 0x000000050bff7212 */ /* 0x100fe4000782f80c */
[C---:B------:R-:W-:Y:S02]  /*3160*/  LOP3.LUT P0, RZ, R10.reuse, 0x1, RZ, 0xc0, !PT ;  /* 0x000000010aff7812 */ /* 0x040fe4000780c0ff */
[----:B------:R-:W-:Y:S02]  /*3170*/  LOP3.LUT P2, RZ, R10, 0x2, RZ, 0xc0, !PT ;  /* 0x000000020aff7812 */ /* 0x000fe4000784c0ff */
[----:B------:R-:W-:Y:S02]  /*3180*/  SHF.R.U32.HI R3, RZ, R3, R12 ;  /* 0x00000003ff037219 */ /* 0x000fe4000001160c */
[----:B------:R-:W-:-:S02]  /*3190*/  PLOP3.LUT P0, PT, P0, P1, P2, 0xe0, 0x0 ;  /* 0x000000000000781c */ /* 0x000fc40000703c20 */
[----:B------:R-:W-:Y:S02]  /*31a0*/  LOP3.LUT P1, RZ, R0, 0x7fffff, RZ, 0xc0, !PT ;  /* 0x007fffff00ff7812 */ /* 0x000fe4000782c0ff */
[----:B------:R-:W-:-:S05]  /*31b0*/  SEL R5, RZ, 0x1, !P0 ;  /* 0x00000001ff057807 */ /* 0x000fca0004000000 */
[----:B------:R-:W-:-:S05]  /*31c0*/  IMAD.MOV R5, RZ, RZ, -R5 ;  /* 0x000000ffff057224 */ /* 0x000fca00078e0a05 */
[----:B------:R-:W-:-:S13]  /*31d0*/  ISETP.GE.AND P0, PT, R5, RZ, PT ;  /* 0x000000ff0500720c */ /* 0x000fda0003f06270 */
[----:B------:R-:W-:-:S05]  /*31e0*/  @!P0 VIADD R3, R3, 0x1 ;  /* 0x0000000103038836 */ /* 0x000fca0000000000 */
[----:B------:R-:W-:-:S04]  /*31f0*/  @!P1 SHF.L.U32 R3, R3, 0x1, RZ ;  /* 0x0000000103039819 */ /* 0x000fc800000006ff */
[----:B------:R-:W-:Y:S01]  /*3200*/  LOP3.LUT R3, R3, 0x80000000, R0, 0xf8, !PT ;  /* 0x8000000003037812 */ /* 0x000fe200078ef800 */
[----:B------:R-:W-:Y:S06]  /*3210*/  BRA `(.L_x_153) ;  /* 0x0000000000047947 */ /* 0x000fec0003800000 */
.L_x_154:
[----:B------:R0:W1:Y:S02]  /*3220*/  MUFU.RCP R3, R0 ;  /* 0x0000000000037308 */ /* 0x0000640000001000 */
.L_x_153:
[----:B------:R-:W-:-:S04]  /*3230*/  IMAD.MOV.U32 R5, RZ, RZ, 0x0 ;  /* 0x00000000ff057424 */ /* 0x000fc800078e00ff */
[----:B0123--:R-:W-:Y:S05]  /*3240*/  RET.REL.NODEC R4 `(adxr_many_series_one_param_f32) ;  /* 0xffffffcc046c7950 */ /* 0x00ffea0003c3ffff */
        .weak           $__internal_5_$__cuda_sm3x_div_rn_noftz_f32_slowpath
        .type           $__internal_5_$__cuda_sm3x_div_rn_noftz_f32_slowpath,@function
        .size           $__internal_5_$__cuda_sm3x_div_rn_noftz_f32_slowpath,(.L_x_208 - $__internal_5_$__cuda_sm3x_div_rn_noftz_f32_slowpath)
$__internal_5_$__cuda_sm3x_div_rn_noftz_f32_slowpath:
[----:B------:R-:W-:Y:S02]  /*3250*/  SHF.R.U32.HI R11, RZ, 0x17, R0 ;  /* 0x00000017ff0b7819 */ /* 0x000fe40000011600 */
[----:B------:R-:W-:Y:S02]  /*3260*/  SHF.R.U32.HI R14, RZ, 0x17, R29 ;  /* 0x00000017ff0e7819 */ /* 0x000fe4000001161d */
[----:B------:R-:W-:Y:S02]  /*3270*/  LOP3.LUT R11, R11, 0xff, RZ, 0xc0, !PT ;  /* 0x000000ff0b0b7812 */ /* 0x000fe400078ec0ff */
[----:B------:R-:W-:Y:S02]  /*3280*/  LOP3.LUT R14, R14, 0xff, RZ, 0xc0, !PT ;  /* 0x000000ff0e0e7812 */ /* 0x000fe400078ec0ff */
[----:B------:R-:W-:-:S03]  /*3290*/  IADD3 R15, PT, PT, R11, -0x1, RZ ;  /* 0xffffffff0b0f7810 */ /* 0x000fc60007ffe0ff */
[----:B------:R-:W-:Y:S01]  /*32a0*/  VIADD R13, R14, 0xffffffff ;  /* 0xffffffff0e0d7836 */ /* 0x000fe20000000000 */
[----:B------:R-:W-:-:S04]  /*32b0*/  ISETP.GT.U32.AND P1, PT, R15, 0xfd, PT ;  /* 0x000000fd0f00780c */ /* 0x000fc80003f24070 */
[----:B------:R-:W-:-:S13]  /*32c0*/  ISETP.GT.U32.OR P1, PT, R13, 0xfd, P1 ;  /* 0x000000fd0d00780c */ /* 0x000fda0000f24470 */
[----:B------:R-:W-:Y:S01]  /*32d0*/  @!P1 MOV R13, RZ ;  /* 0x000000ff000d9202 */ /* 0x000fe20000000f00 */
        /* <DEDUP_REMOVED lines=17> */
[----:B------:R-:W-:Y:S01]  /*33f0*/  VIADD R13, R14, 0xffffffff ;  /* 0xffffffff0e0d7836 */ /* 0x000fe20000000000 */
[----:B------:R-:W-:-:S04]  /*3400*/  ISETP.GE.AND P2, PT, R15, RZ, PT ;  /* 0x000000ff0f00720c */ /* 0x000fc80003f46270 */
[----:B------:R-:W-:-:S09]  /*3410*/  ISETP.GE.AND P1, PT, R13, RZ, PT ;  /* 0x000000ff0d00720c */ /* 0x000fd20003f26270 */
[----:B------:R-:W-:-:S04]  /*3420*/  @!P2 FFMA R0, R0, 1.84467440737095516160e+19, RZ ;  /* 0x5f8000000000a823 */ /* 0x000fc800000000ff */
[----:B------:R-:W-:Y:S01]  /*3430*/  @P1 MOV R13, RZ ;  /* 0x000000ff000d1202 */ /* 0x000fe20000000f00 */
[----:B------:R-:W-:Y:S02]  /*3440*/  @!P1 IMAD.MOV.U32 R13, RZ, RZ, -0x40 ;  /* 0xffffffc0ff0d9424 */ /* 0x000fe400078e00ff */
[----:B------:R-:W-:-:S03]  /*3450*/  @!P1 FFMA R29, R29, 1.84467440737095516160e+19, RZ ;  /* 0x5f8000001d1d9823 */ /* 0x000fc600000000ff */
[----:B------:R-:W-:-:S07]  /*3460*/  @!P2 IADD3 R13, PT, PT, R13, 0x40, RZ ;  /* 0x000000400d0da810 */ /* 0x000fce0007ffe0ff */
.L_x_155:
[----:B------:R-:W-:Y:S02]  /*3470*/  LEA R15, R11, 0xc0800000, 0x17 ;  /* 0xc08000000b0f7811 */ /* 0x000fe400078eb8ff */
[----:B------:R-:W-:-:S03]  /*3480*/  IADD3 R14, PT, PT, R14, -0x7f, RZ ;  /* 0xffffff810e0e7810 */ /* 0x000fc60007ffe0ff */
[----:B------:R-:W-:-:S04]  /*3490*/  IMAD.IADD R28, R0, 0x1, -R15 ;  /* 0x00000001001c7824 */ /* 0x000fc800078e0a0f */
[----:B------:R-:W0:Y:S01]  /*34a0*/  MUFU.RCP R0, R28 ;  /* 0x0000001c00007308 */ /* 0x000e220000001000 */
[----:B------:R-:W-:-:S04]  /*34b0*/  FADD.FTZ R17, -R28, -RZ ;  /* 0x800000ff1c117221 */ /* 0x000fc80000010100 */
[----:B0-----:R-:W-:-:S04]  /*34c0*/  FFMA R15, R0, R17, 1 ;  /* 0x3f800000000f7423 */ /* 0x001fc80000000011 */
[----:B------:R-:W-:Y:S01]  /*34d0*/  FFMA R15, R0, R15, R0 ;  /* 0x0000000f000f7223 */ /* 0x000fe20000000000 */
[C---:B------:R-:W-:Y:S01]  /*34e0*/  IMAD R0, R14.reuse, -0x800000, R29 ;  /* 0xff8000000e007824 */ /* 0x040fe200078e021d */
[----:B------:R-:W-:-:S03]  /*34f0*/  IADD3 R14, PT, PT, R14, 0x7f, -R11 ;  /* 0x0000007f0e0e7810 */ /* 0x000fc60007ffe80b */
[----:B------:R-:W-:Y:S02]  /*3500*/  FFMA R16, R0, R15, RZ ;  /* 0x0000000f00107223 */ /* 0x000fe400000000ff */
[----:B------:R-:W-:Y:S02]  /*3510*/  IMAD.IADD R13, R14, 0x1, R13 ;  /* 0x000000010e0d7824 */ /* 0x000fe400078e020d */
        /* <DEDUP_REMOVED lines=17> */
[CCC-:B------:R-:W-:Y:S01]  /*3630*/  FFMA.RZ R13, R15.reuse, R17.reuse, R18.reuse ;  /* 0x000000110f0d7223 */ /* 0x1c0fe2000000c012 */
[CCC-:B------:R-:W-:Y:S01]  /*3640*/  FFMA.RP R14, R15.reuse, R17.reuse, R18.reuse ;  /* 0x000000110f0e7223 */ /* 0x1c0fe20000008012 */
[----:B------:R-:W-:Y:S01]  /*3650*/  FFMA.RM R17, R15, R17, R18 ;  /* 0x000000110f117223 */ /* 0x000fe20000004012 */
[----:B------:R-:W-:Y:S02]  /*3660*/  IADD3 R15, PT, PT, R11, 0x20, RZ ;  /* 0x000000200b0f7810 */ /* 0x000fe40007ffe0ff */
[----:B------:R-:W-:Y:S02]  /*3670*/  LOP3.LUT R13, R13, 0x7fffff, RZ, 0xc0, !PT ;  /* 0x007fffff0d0d7812 */ /* 0x000fe400078ec0ff */
[----:B------:R-:W-:Y:S02]  /*3680*/  ISETP.NE.AND P3, PT, R11, RZ, PT ;  /* 0x000000ff0b00720c */ /* 0x000fe40003f65270 */
[----:B------:R-:W-:Y:S02]  /*3690*/  LOP3.LUT R16, R13, 0x800000, RZ, 0xfc, !PT ;  /* 0x008000000d107812 */ /* 0x000fe400078efcff */
[----:B------:R-:W-:Y:S01]  /*36a0*/  ISETP.NE.AND P2, PT, R11, RZ, PT ;  /* 0x000000ff0b00720c */ /* 0x000fe20003f45270 */
[----:B------:R-:W-:Y:S01]  /*36b0*/  IMAD.MOV R11, RZ, RZ, -R11 ;  /* 0x000000ffff0b7224 */ /* 0x000fe200078e0a0b */
[----:B------:R-:W-:-:S02]  /*36c0*/  SHF.L.U32 R15, R16, R15, RZ ;  /* 0x0000000f100f7219 */ /* 0x000fc400000006ff */
[----:B------:R-:W-:Y:S02]  /*36d0*/  FSETP.NEU.FTZ.AND P1, PT, R14, R17, PT ;  /* 0x000000110e00720b */ /* 0x000fe40003f3d000 */
        /* <DEDUP_REMOVED lines=11> */
.L_x_161:
[----:B------:R-:W-:-:S04]  /*3790*/  LOP3.LUT R0, R0, 0x80000000, RZ, 0xc0, !PT ;  /* 0x8000000000007812 */ /* 0x000fc800078ec0ff */
[----:B------:R-:W-:Y:S01]  /*37a0*/  LOP3.LUT R0, R0, 0x7f800000, RZ, 0xfc, !PT ;  /* 0x7f80000000007812 */ /* 0x000fe200078efcff */
[----:B------:R-:W-:Y:S06]  /*37b0*/  BRA `(.L_x_162) ;  /* 0x0000000000287947 */ /* 0x000fec0003800000 */
.L_x_160:
[----:B------:R-:W-:Y:S01]  /*37c0*/  IMAD R0, R13, 0x800000, R0 ;  /* 0x008000000d007824 */ /* 0x000fe200078e0200 */
[----:B------:R-:W-:Y:S06]  /*37d0*/  BRA `(.L_x_162) ;  /* 0x0000000000207947 */ /* 0x000fec0003800000 */
.L_x_159:
[----:B------:R-:W-:-:S04]  /*37e0*/  LOP3.LUT R0, R0, 0x80000000, R29, 0x48, !PT ;  /* 0x8000000000007812 */ /* 0x000fc800078e481d */
[----:B------:R-:W-:Y:S01]  /*37f0*/  LOP3.LUT R0, R0, 0x7f800000, RZ, 0xfc, !PT ;  /* 0x7f80000000007812 */ /* 0x000fe200078efcff */
[----:B------:R-:W-:Y:S06]  /*3800*/  BRA `(.L_x_162) ;  /* 0x0000000000147947 */ /* 0x000fec0003800000 */
.L_x_158:
[----:B------:R-:W-:Y:S01]  /*3810*/  LOP3.LUT R0, R0, 0x80000000, R29, 0x48, !PT ;  /* 0x8000000000007812 */ /* 0x000fe200078e481d */
[----:B------:R-:W-:Y:S06]  /*3820*/  BRA `(.L_x_162) ;  /* 0x00000000000c7947 */ /* 0x000fec0003800000 */
.L_x_157:
[----:B------:R-:W0:Y:S01]  /*3830*/  MUFU.RSQ R0, -QNAN ;  /* 0xffc0000000007908 */ /* 0x000e220000001400 */
[----:B------:R-:W-:Y:S05]  /*3840*/  BRA `(.L_x_162) ;  /* 0x0000000000047947 */ /* 0x000fea0003800000 */
.L_x_156:
[----:B------:R-:W-:-:S07]  /*3850*/  FADD.FTZ R0, R29, R0 ;  /* 0x000000001d007221 */ /* 0x000fce0000010000 */
.L_x_162:
[----:B------:R-:W-:-:S04]  /*3860*/  HFMA2 R13, -RZ, RZ, 0, 0 ;  /* 0x00000000ff0d7431 */ /* 0x000fc800000001ff */
[----:B0-----:R-:W-:Y:S05]  /*3870*/  RET.REL.NODEC R12 `(adxr_many_series_one_param_f32) ;  /* 0xffffffc40ce07950 */ /* 0x001fea0003c3ffff */
.L_x_163:
        /* <DEDUP_REMOVED lines=16> */
.L_x_208:


//--------------------- .text.adxr_batch_f32      --------------------------
	.section	.text.adxr_batch_f32,"ax",@progbits
	.align	128
        .global         adxr_batch_f32
        .type           adxr_batch_f32,@function
        .size           adxr_batch_f32,(.L_x_210 - adxr_batch_f32)
        .other          adxr_batch_f32,@"STO_CUDA_ENTRY STV_DEFAULT"
adxr_batch_f32:
.text.adxr_batch_f32:
[----:B------:R-:W0:Y:S01]  /*0000*/  LDC R1, c[0x0][0x37c] ;  /* 0x0000df00ff017b82 */ /* 0x000e220000000800 */
[----:B------:R-:W1:Y:S07]  /*0010*/  S2R R0, SR_CTAID.X ;  /* 0x0000000000007919 */ /* 0x000e6e0000002500 */
[----:B------:R-:W1:Y:S01]  /*0020*/  S2UR UR4, SR_CTAID.Y ;  /* 0x00000000000479c3 */ /* 0x000e620000002600 */
[----:B------:R-:W2:Y:S01]  /*0030*/  LDCU UR5, c[0x0][0x3a8] ;  /* 0x00007500ff0577ac */ /* 0x000ea20008000800 */
[----:B0-----:R-:W-:-:S06]  /*0040*/  VIADD R1, R1, 0xfffffc00 ;  /* 0xfffffc0001017836 */ /* 0x001fcc0000000000 */
[----:B------:R-:W1:Y:S02]  /*0050*/  LDC R7, c[0x0][0x370] ;  /* 0x0000dc00ff077b82 */ /* 0x000e640000000800 */
[----:B-1----:R-:W-:-:S05]  /*0060*/  IMAD R7, R7, UR4, R0 ;  /* 0x0000000407077c24 */ /* 0x002fca000f8e0200 */
[----:B--2---:R-:W-:-:S13]  /*0070*/  ISETP.GE.AND P0, PT, R7, UR5, PT ;  /* 0x0000000507007c0c */ /* 0x004fda000bf06270 */
[----:B------:R-:W-:Y:S05]  /*0080*/  @P0 EXIT ;  /* 0x000000000000094d */ /* 0x000fea0003800000 */
[----:B------:R-:W0:Y:S01]  /*0090*/  LDC.64 R2, c[0x0][0x398] ;  /* 0x0000e600ff027b82 */ /* 0x000e220000000a00 */
[----:B------:R-:W1:Y:S07]  /*00a0*/  LDCU.64 UR6, c[0x0][0x358] ;  /* 0x00006b00ff0677ac */ /* 0x000e6e0008000a00 */
[----:B------:R-:W2:Y:S01]  /*00b0*/  LDC.64 R4, c[0x0][0x3a0] ;  /* 0x0000e800ff047b82 */ /* 0x000ea20000000a00 */
[----:B0-----:R-:W-:-:S05]  /*00c0*/  IMAD.WIDE R2, R7, 0x4, R2 ;  /* 0x0000000407027825 */ /* 0x001fca00078e0202 */
[----:B-1----:R-:W3:Y:S02]  /*00d0*/  LDG.E.CONSTANT R0, desc[UR6][R2.64] ;  /* 0x0000000602007981 */ /* 0x002ee4000c1e9900 */
[----:B---3--:R-:W-:-:S04]  /*00e0*/  ISETP.GE.AND P0, PT, R0, 0x1, PT ;  /* 0x000000010000780c */ /* 0x008fc80003f06270 */
[----:B--2---:R-:W-:-:S04]  /*00f0*/  ISETP.LT.OR P0, PT, R5, RZ, !P0 ;  /* 0x000000ff0500720c */ /* 0x004fc80004701670 */
[----:B------:R-:W-:-:S13]  /*0100*/  ISETP.GE.OR P0, PT, R5, R4, P0 ;  /* 0x000000040500720c */ /* 0x000fda0000706670 */
[----:B------:R-:W-:Y:S05]  /*0110*/  @P0 EXIT ;  /* 0x000000000000094d */ /* 0x000fea0003800000 */
[----:B------:R-:W0:Y:S01]  /*0120*/  S2R R3, SR_TID.X ;  /* 0x0000000000037919 */ /* 0x000e220000002100 */
[----:B------:R-:W-:Y:S01]  /*0130*/  BSSY.RECONVERGENT B0, `(.L_x_164) ;  /* 0x000000e000007945 */ /* 0x000fe20003800200 */
[-C--:B------:R-:W-:Y:S01]  /*0140*/  IMAD R2, R7, R4.reuse, RZ ;  /* 0x0000000407027224 */ /* 0x080fe200078e02ff */
[C---:B0-----:R-:W-:Y:S02]  /*0150*/  ISETP.GE.AND P0, PT, R3.reuse, R4, PT ;  /* 0x000000040300720c */ /* 0x041fe40003f06270 */
[----:B------:R-:W-:-:S11]  /*0160*/  ISETP.NE.AND P1, PT, R3, RZ, PT ;  /* 0x000000ff0300720c */ /* 0x000fd60003f25270 */
[----:B------:R-:W-:Y:S05]  /*0170*/  @P0 BRA `(.L_x_165) ;  /* 0x0000000000240947 */ /* 0x000fea0003800000 */
[----:B------:R-:W0:Y:S01]  /*0180*/  LDC R10, c[0x0][0x360] ;  /* 0x0000d800ff0a7b82 */ /* 0x000e220000000800 */
[----:B------:R-:W-:-:S07]  /*0190*/  IMAD.MOV.U32 R11, RZ, RZ, 0x7fc00000 ;  /* 0x7fc00000ff0b7424 */ /* 0x000fce00078e00ff */
[----:B------:R-:W1:Y:S02]  /*01a0*/  LDC.64 R8, c[0x0][0x3b0] ;  /* 0x0000ec00ff087b82 */ /* 0x000e640000000a00 */
.L_x_166:
[--C-:B--2---:R-:W-:Y:S02]  /*01b0*/  IMAD.IADD R7, R2, 0x1, R3.reuse ;  /* 0x0000000102077824 */ /* 0x104fe400078e0203 */
[----:B0-----:R-:W-:Y:S02]  /*01c0*/  IMAD.IADD R3, R10, 0x1, R3 ;  /* 0x000000010a037824 */ /* 0x001fe400078e0203 */
[----:B-1----:R-:W-:-:S03]  /*01d0*/  IMAD.WIDE R6, R7, 0x4, R8 ;  /* 0x0000000407067825 */ /* 0x002fc600078e0208 */
[----:B------:R-:W-:Y:S02]  /*01e0*/  ISETP.GE.AND P0, PT, R3, R4, PT ;  /* 0x000000040300720c */ /* 0x000fe40003f06270 */
[----:B------:R2:W-:Y:S11]  /*01f0*/  STG.E desc[UR6][R6.64], R11 ;  /* 0x0000000b06007986 */ /* 0x0005f6000c101906 */
[----:B------:R-:W-:Y:S05]  /*0200*/  @!P0 BRA `(.L_x_166) ;  /* 0xfffffffc00e88947 */ /* 0x000fea000383ffff */
.L_x_165:
[----:B------:R-:W-:Y:S05]  /*0210*/  BSYNC.RECONVERGENT B0 ;  /* 0x0000000000007941 */ /* 0x000fea0003800200 */
.L_x_164:
[----:B------:R-:W-:Y:S06]  /*0220*/  BAR.SYNC.DEFER_BLOCKING 0x0 ;  /* 0x0000000000007b1d */ /* 0x000fec0000010000 */
[----:B------:R-:W-:Y:S05]  /*0230*/  @P1 EXIT ;  /* 0x000000000000194d */ /* 0x000fea0003800000 */
[----:B------:R-:W-:Y:S02]  /*0240*/  IMAD.IADD R17, R0, 0x1, R5 ;  /* 0x0000000100117824 */ /* 0x000fe400078e0205 */
[----:B------:R-:W-:Y:S02]  /*0250*/  HFMA2 R16, -RZ, RZ, 0, 0 ;  /* 0x00000000ff107431 */ /* 0x000fe400000001ff */
[----:B--2---:R-:W-:Y:S01]  /*0260*/  IMAD.MOV.U32 R7, RZ, RZ, RZ ;  /* 0x000000ffff077224 */ /* 0x004fe200078e00ff */
[----:B------:R-:W-:-:S04]  /*0270*/  VIADDMNMX R4, R4, 0xffffffff, R17, PT ;  /* 0xffffffff04047846 */ /* 0x000fc80003800111 */
[----:B------:R-:W-:-:S13]  /*0280*/  ISETP.GT.AND P0, PT, R4, R5, PT ;  /* 0x000000050400720c */ /* 0x000fda0003f04270 */
[----:B------:R-:W-:Y:S05]  /*0290*/  @!P0 BRA `(.L_x_167) ;  /* 0x0000000c00e48947 */ /* 0x000fea0003800000 */
[----:B------:R-:W0:Y:S01]  /*02a0*/  LDCU UR4, c[0x0][0x3a4] ;  /* 0x00007480ff0477ac */ /* 0x000e220008000800 */
[----:B------:R-:W-:Y:S02]  /*02b0*/  IMAD.IADD R3, R4, 0x1, -R5 ;  /* 0x0000000104037824 */ /* 0x000fe400078e0a05 */
[----:B------:R-:W-:Y:S02]  /*02c0*/  IMAD.IADD R4, R5, 0x1, -R4 ;  /* 0x0000000105047824 */ /* 0x000fe400078e0a04 */
[----:B------:R-:W-:Y:S01]  /*02d0*/  IMAD.MOV.U32 R7, RZ, RZ, RZ ;  /* 0x000000ffff077224 */ /* 0x000fe200078e00ff */
[----:B------:R-:W-:Y:S01]  /*02e0*/  LOP3.LUT R27, R3, 0x7, RZ, 0xc0, !PT ;  /* 0x00000007031b7812 */ /* 0x000fe200078ec0ff */
[----:B------:R-:W-:Y:S01]  /*02f0*/  IMAD.MOV.U32 R16, RZ, RZ, RZ ;  /* 0x000000ffff107224 */ /* 0x000fe200078e00ff */
[----:B------:R-:W-:Y:S02]  /*0300*/  ISETP.GT.U32.AND P1, PT, R4, -0x8, PT ;  /* 0xfffffff80400780c */ /* 0x000fe40003f24070 */
[----:B------:R-:W-:-:S02]  /*0310*/  ISETP.NE.AND P0, PT, R27, RZ, PT ;  /* 0x000000ff1b00720c */ /* 0x000fc40003f05270 */
[----:B0-----:R-:W-:-:S09]  /*0320*/  MOV R6, UR4 ;  /* 0x0000000400067c02 */ /* 0x001fd20008000f00 */
[----:B------:R-:W-:Y:S05]  /*0330*/  @P1 BRA `(.L_x_168) ;  /* 0x0000000400f01947 */ /* 0x000fea0003800000 */
[----:B------:R-:W0:Y:S01]  /*0340*/  LDC.64 R12, c[0x0][0x388] ;  /* 0x0000e200ff0c7b82 */ /* 0x000e220000000a00 */
[----:B------:R-:W1:Y:S07]  /*0350*/  LDCU.128 UR8, c[0x0][0x380] ;  /* 0x00007000ff0877ac */ /* 0x000e6e0008000c00 */
[----:B------:R-:W2:Y:S01]  /*0360*/  LDC.64 R8, c[0x0][0x380] ;  /* 0x0000e000ff087b82 */ /* 0x000ea20000000a00 */
[----:B0-----:R-:W-:-:S05]  /*0370*/  IMAD.WIDE.U32 R12, R5, 0x4, R12 ;  /* 0x00000004050c7825 */ /* 0x001fca00078e000c */
[----:B------:R-:W5:Y:S01]  /*0380*/  LDG.E.CONSTANT R11, desc[UR6][R12.64] ;  /* 0x000000060c0b7981 */ /* 0x000f62000c1e9900 */
[----:B------:R-:W-:Y:S02]  /*0390*/  IMAD.MOV.U32 R6, RZ, RZ, 0x10 ;  /* 0x00000010ff067424 */ /* 0x000fe400078e00ff */
[----:B------:R-:W-:Y:S02]  /*03a0*/  IMAD.MOV.U32 R7, RZ, RZ, 0x0 ;  /* 0x00000000ff077424 */ /* 0x000fe400078e00ff */
[----:B--2---:R-:W-:-:S04]  /*03b0*/  IMAD.WIDE.U32 R8, R5, 0x4, R8 ;  /* 0x0000000405087825 */ /* 0x004fc800078e0008 */
[----:B------:R-:W-:Y:S01]  /*03c0*/  IMAD.WIDE.U32 R4, R5, 0x4, R6 ;  /* 0x0000000405047825 */ /* 0x000fe200078e0006 */
[----:B------:R0:W5:Y:S01]  /*03d0*/  LDG.E.CONSTANT R10, desc[UR6][R8.64] ;  /* 0x00000006080a7981 */ /* 0x000162000c1e9900 */
[----:B------:R-:W-:Y:S02]  /*03e0*/  LOP3.LUT R14, R3, 0xfffffff8, RZ, 0xc0, !PT ;  /* 0xfffffff8030e7812 */ /* 0x000fe400078ec0ff */
[C---:B-1----:R-:W-:Y:S01]  /*03f0*/  IADD3 R19, P1, PT, R4.reuse, UR10, RZ ;  /* 0x0000000a04137c10 */ /* 0x042fe2000ff3e0ff */
[----:B------:R-:W-:Y:S01]  /*0400*/  IMAD.U32 R6, RZ, RZ, UR4 ;  /* 0x00000004ff067e24 */ /* 0x000fe2000f8e00ff */
[----:B0-----:R-:W-:Y:S01]  /*0410*/  IADD3 R8, P2, PT, R4, UR8, RZ ;  /* 0x0000000804087c10 */ /* 0x001fe2000ff5e0ff */
[----:B------:R-:W-:Y:S01]  /*0420*/  IMAD.MOV.U32 R7, RZ, RZ, RZ ;  /* 0x000000ffff077224 */ /* 0x000fe200078e00ff */
[C---:B------:R-:W-:Y:S01]  /*0430*/  IADD3.X R22, PT, PT, R5.reuse, UR11, RZ, P1, !PT ;  /* 0x0000000b05167c10 */ /* 0x040fe20008ffe4ff */
[----:B------:R-:W-:Y:S01]  /*0440*/  IMAD.MOV R14, RZ, RZ, -R14 ;  /* 0x000000ffff0e7224 */ /* 0x000fe200078e0a0e */
[----:B------:R-:W-:-:S09]  /*0450*/  IADD3.X R9, PT, PT, R5, UR9, RZ, P2, !PT ;  /* 0x0000000905097c10 */ /* 0x000fd200097fe4ff */
.L_x_169:
[----:B------:R-:W-:Y:S01]  /*0460*/  MOV R4, R19 ;  /* 0x0000001300047202 */ /* 0x000fe20000000f00 */
[----:B------:R-:W-:Y:S01]  /*0470*/  IMAD.MOV.U32 R5, RZ, RZ, R22 ;  /* 0x000000ffff057224 */ /* 0x000fe200078e0016 */
[----:B------:R-:W2:Y:S04]  /*0480*/  LDG.E.CONSTANT R29, desc[UR6][R8.64+-0xc] ;  /* 0xfffff406081d7981 */ /* 0x000ea8000c1e9900 */
[----:B------:R-:W3:Y:S04]  /*0490*/  LDG.E.CONSTANT R26, desc[UR6][R4.64+-0xc] ;  /* 0xfffff406041a7981 */ /* 0x000ee8000c1e9900 */
[----:B------:R-:W4:Y:S04]  /*04a0*/  LDG.E.CONSTANT R30, desc[UR6][R8.64+-0x8] ;  /* 0xfffff806081e7981 */ /* 0x000f28000c1e9900 */
        /* <DEDUP_REMOVED lines=10> */
[----:B------:R-:W4:Y:S01]  /*0550*/  LDG.E.CONSTANT R18, desc[UR6][R4.64+0xc] ;  /* 0x00000c0604127981 */ /* 0x000f22000c1e9900 */
[C---:B--2--5:R-:W-:Y:S01]  /*0560*/  FSETP.GT.AND P3, PT, R29.reuse, R10, PT ;  /* 0x0000000a1d00720b */ /* 0x064fe20003f64000 */
[----:B------:R-:W-:-:S02]  /*0570*/  FADD R31, R29, -R10 ;  /* 0x8000000a1d1f7221 */ /* 0x000fc40000000000 */
[----:B------:R0:W2:Y:S01]  /*0580*/  LDG.E.CONSTANT R10, desc[UR6][R8.64+0x10] ;  /* 0x00001006080a7981 */ /* 0x0000a2000c1e9900 */
[----:B---3--:R-:W-:Y:S01]  /*0590*/  FSETP.GT.AND P5, PT, R11, R26, PT ;  /* 0x0000001a0b00720b */ /* 0x008fe20003fa4000 */
[----:B------:R-:W-:Y:S02]  /*05a0*/  FADD R28, -R26, R11 ;  /* 0x0000000b1a1c7221 */ /* 0x000fe40000000100 */
[----:B------:R-:W3:Y:S03]  /*05b0*/  LDG.E.CONSTANT R11, desc[UR6][R4.64+0x10] ;  /* 0x00001006040b7981 */ /* 0x000ee6000c1e9900 */
[----:B------:R-:W-:Y:S02]  /*05c0*/  FSETP.GT.AND P4, PT, R28, R31, PT ;  /* 0x0000001f1c00720b */ /* 0x000fe40003f84000 */
[C---:B------:R-:W-:Y:S01]  /*05d0*/  FSETP.GT.AND P2, PT, R31.reuse, R28, PT ;  /* 0x0000001c1f00720b */ /* 0x040fe20003f44000 */
[----:B------:R-:W-:Y:S01]  /*05e0*/  FADD R31, R31, R16 ;  /* 0x000000101f1f7221 */ /* 0x000fe20000000000 */
[----:B----4-:R-:W-:Y:S01]  /*05f0*/  FSETP.GT.AND P1, PT, R30, R29, PT ;  /* 0x0000001d1e00720b */ /* 0x010fe20003f24000 */
[----:B------:R-:W-:Y:S01]  /*0600*/  FADD R29, -R29, R30 ;  /* 0x0000001e1d1d7221 */ /* 0x000fe20000000100 */
[----:B------:R-:W-:Y:S01]  /*0610*/  FADD R32, R26, -R25 ;  /* 0x800000191a207221 */ /* 0x000fe20000000000 */
[----:B------:R-:W-:Y:S01]  /*0620*/  FADD R28, R28, R7 ;  /* 0x000000071c1c7221 */ /* 0x000fe20000000000 */
[----:B------:R-:W-:-:S03]  /*0630*/  @P3 FSEL R16, R31, R16, P2 ;  /* 0x000000101f103208 */ /* 0x000fc60001000000 */
[----:B------:R-:W-:Y:S02]  /*0640*/  FSETP.GT.AND P2, PT, R32, R29, PT ;  /* 0x0000001d2000720b */ /* 0x000fe40003f44000 */
[----:B------:R-:W-:Y:S02]  /*0650*/  @P4 FSEL R7, R28, R7, P5 ;  /* 0x000000071c074208 */ /* 0x000fe40002800000 */
[----:B------:R-:W-:Y:S01]  /*0660*/  FSETP.GT.AND P4, PT, R29, R32, PT ;  /* 0x000000201d00720b */ /* 0x000fe20003f84000 */
[----:B------:R-:W-:Y:S01]  /*0670*/  FADD R29, R16, R29 ;  /* 0x0000001d101d7221 */ /* 0x000fe20000000000 */
[----:B------:R-:W-:Y:S01]  /*0680*/  FADD R31, -R30, R24 ;  /* 0x000000181e1f7221 */ /* 0x000fe20000000100 */
[----:B------:R-:W-:Y:S01]  /*0690*/  FADD R28, R25, -R22 ;  /* 0x80000016191c7221 */ /* 0x000fe20000000000 */
[----:B------:R-:W-:Y:S01]  /*06a0*/  FSETP.GT.AND P3, PT, R24, R30, PT ;  /* 0x0000001e1800720b */ /* 0x000fe20003f64000 */
[----:B------:R-:W-:Y:S01]  /*06b0*/  FADD R32, R7, R32 ;  /* 0x0000002007207221 */ /* 0x000fe20000000000 */
[----:B------:R-:W-:-:S02]  /*06c0*/  FSETP.GT.AND P5, PT, R26, R25, PT ;  /* 0x000000191a00720b */ /* 0x000fc40003fa4000 */
[----:B------:R-:W-:Y:S02]  /*06d0*/  @P1 FSEL R16, R29, R16, P4 ;  /* 0x000000101d101208 */ /* 0x000fe40002000000 */
        /* <DEDUP_REMOVED lines=34> */
[----:B------:R-:W-:Y:S01]  /*0900*/  FSETP.GT.AND P2, PT, R13, R15, PT ;  /* 0x0000000f0d00720b */ /* 0x000fe20003f44000 */
[----:B------:R-:W-:Y:S01]  /*0910*/  FADD R15, -R15, R13 ;  /* 0x0000000d0f0f7221 */ /* 0x000fe20000000100 */
[----:B------:R-:W-:Y:S01]  /*0920*/  FADD R12, R19, -R18 ;  /* 0x80000012130c7221 */ /* 0x000fe20000000000 */
[----:B------:R-:W-:Y:S01]  /*0930*/  FADD R22, R7, R22 ;  /* 0x0000001607167221 */ /* 0x000fe20000000000 */
[----:B------:R-:W-:-:S02]  /*0940*/  FSETP.GT.AND P5, PT, R20, R19, PT ;  /* 0x000000131400720b */ /* 0x000fc40003fa4000 */
[----:B------:R-:W-:Y:S02]  /*0950*/  @P3 FSEL R16, R23, R16, P4 ;  /* 0x0000001017103208 */ /* 0x000fe40002000000 */
[----:B------:R-:W-:Y:S02]  /*0960*/  FSETP.GT.AND P3, PT, R12, R15, PT ;  /* 0x0000000f0c00720b */ /* 0x000fe40003f64000 */
[----:B------:R-:W-:Y:S02]  /*0970*/  @P1 FSEL R7, R22, R7, P5 ;  /* 0x0000000716071208 */ /* 0x000fe40002800000 */
[----:B------:R-:W-:Y:S01]  /*0980*/  FSETP.GT.AND P4, PT, R19, R18, PT ;  /* 0x000000121300720b */ /* 0x000fe20003f84000 */
[----:B------:R-:W-:Y:S01]  /*0990*/  VIADD R14, R14, 0x8 ;  /* 0x000000080e0e7836 */ /* 0x000fe20000000000 */
[----:B------:R-:W-:Y:S01]  /*09a0*/  IADD3 R19, P5, PT, R4, 0x20, RZ ;  /* 0x0000002004137810 */ /* 0x000fe20007fbe0ff */
[----:B------:R-:W-:Y:S01]  /*09b0*/  FADD R21, R16, R15 ;  /* 0x0000000f10157221 */ /* 0x000fe20000000000 */
[----:B------:R-:W-:Y:S01]  /*09c0*/  FSETP.GT.AND P1, PT, R15, R12, PT ;  /* 0x0000000c0f00720b */ /* 0x000fe20003f24000 */
[----:B------:R-:W-:-:S02]  /*09d0*/  FADD R12, R7, R12 ;  /* 0x0000000c070c7221 */ /* 0x000fc40000000000 */
[----:B------:R-:W-:Y:S01]  /*09e0*/  IMAD.X R22, RZ, RZ, R5, P5 ;  /* 0x000000ffff167224 */ /* 0x000fe200028e0605 */
[----:B------:R-:W-:Y:S02]  /*09f0*/  ISETP.NE.AND P5, PT, R14, RZ, PT ;  /* 0x000000ff0e00720c */ /* 0x000fe40003fa5270 */
[----:B------:R-:W-:Y:S02]  /*0a00*/  @P2 FSEL R16, R21, R16, P1 ;  /* 0x0000001015102208 */ /* 0x000fe40000800000 */
[----:B------:R-:W-:Y:S02]  /*0a10*/  @P3 FSEL R7, R12, R7, P4 ;  /* 0x000000070c073208 */ /* 0x000fe40002000000 */
[----:B0-----:R-:W-:Y:S01]  /*0a20*/  IADD3 R8, P6, PT, R8, 0x20, RZ ;  /* 0x0000002008087810 */ /* 0x001fe20007fde0ff */
[----:B------:R-:W-:-:S04]  /*0a30*/  VIADD R6, R6, 0x8 ;  /* 0x0000000806067836 */ /* 0x000fc80000000000 */
[----:B------:R-:W-:Y:S02]  /*0a40*/  IMAD.X R9, RZ, RZ, R9, P6 ;  /* 0x000000ffff097224 */ /* 0x000fe400030e0609 */
[----:B--2---:R-:W-:Y:S01]  /*0a50*/  FADD R15, -R13, R10 ;  /* 0x0000000a0d0f7221 */ /* 0x004fe20000000100 */
[----:B---3--:R-:W-:Y:S01]  /*0a60*/  FADD R20, R18, -R11 ;  /* 0x8000000b12147221 */ /* 0x008fe20000000000 */
[----:B------:R-:W-:-:S04]  /*0a70*/  FSETP.GT.AND P2, PT, R10, R13, PT ;  /* 0x0000000d0a00720b */ /* 0x000fc80003f44000 */
[----:B------:R-:W-:Y:S02]  /*0a80*/  FSETP.GT.AND P1, PT, R20, R15, PT ;  /* 0x0000000f1400720b */ /* 0x000fe40003f24000 */
[----:B------:R-:W-:Y:S01]  /*0a90*/  FSETP.GT.AND P3, PT, R15, R20, PT ;  /* 0x000000140f00720b */ /* 0x000fe20003f64000 */
[----:B------:R-:W-:Y:S01]  /*0aa0*/  FADD R15, R16, R15 ;  /* 0x0000000f100f7221 */ /* 0x000fe20000000000 */
[----:B------:R-:W-:Y:S01]  /*0ab0*/  FADD R20, R7, R20 ;  /* 0x0000001407147221 */ /* 0x000fe20000000000 */
[----:B------:R-:W-:-:S04]  /*0ac0*/  FSETP.GT.AND P4, PT, R18, R11, PT ;  /* 0x0000000b1200720b */ /* 0x000fc80003f84000 */
[----:B------:R-:W-:-:S04]  /*0ad0*/  @P2 FSEL R16, R15, R16, P3 ;  /* 0x000000100f102208 */ /* 0x000fc80001800000 */
[----:B------:R-:W-:Y:S01]  /*0ae0*/  @P1 FSEL R7, R20, R7, P4 ;  /* 0x0000000714071208 */ /* 0x000fe20002000000 */
[----:B------:R-:W-:Y:S06]  /*0af0*/  @P5 BRA `(.L_x_169) ;  /* 0xfffffff800585947 */ /* 0x000fec000383ffff */
.L_x_168:
[----:B------:R-:W-:Y:S05]  /*0b00*/  @!P0 BRA `(.L_x_167) ;  /* 0x0000000400c88947 */ /* 0x000fea0003800000 */
[----:B------:R-:W-:Y:S02]  /*0b10*/  ISETP.GE.U32.AND P1, PT, R27, 0x4, PT ;  /* 0x000000041b00780c */ /* 0x000fe40003f26070 */
[----:B------:R-:W-:-:S04]  /*0b20*/  LOP3.LUT R23, R3, 0x3, RZ, 0xc0, !PT ;  /* 0x0000000303177812 */ /* 0x000fc800078ec0ff */
[----:B------:R-:W-:-:S07]  /*0b30*/  ISETP.NE.AND P0, PT, R23, RZ, PT ;  /* 0x000000ff1700720c */ /* 0x000fce0003f05270 */
[----:B------:R-:W-:Y:S06]  /*0b40*/  @!P1 BRA `(.L_x_170) ;  /* 0x0000000000dc9947 */ /* 0x000fec0003800000 */
[----:B------:R-:W0:Y:S08]  /*0b50*/  LDC.64 R4, c[0x0][0x380] ;  /* 0x0000e000ff047b82 */ /* 0x000e300000000a00 */
[----:B------:R-:W1:Y:S01]  /*0b60*/  LDC.64 R8, c[0x0][0x388] ;  /* 0x0000e200ff087b82 */ /* 0x000e620000000a00 */
[----:B0-----:R-:W-:-:S05]  /*0b70*/  IMAD.WIDE.U32 R4, R6, 0x4, R4 ;  /* 0x0000000406047825 */ /* 0x001fca00078e0004 */
[----:B------:R-:W2:Y:S01]  /*0b80*/  LDG.E.CONSTANT R10, desc[UR6][R4.64+0x4] ;  /* 0x00000406040a7981 */ /* 0x000ea2000c1e9900 */
[----:B-1----:R-:W-:-:S03]  /*0b90*/  IMAD.WIDE.U32 R8, R6, 0x4, R8 ;  /* 0x0000000406087825 */ /* 0x002fc600078e0008 */
[----:B------:R-:W2:Y:S04]  /*0ba0*/  LDG.E.CONSTANT R13, desc[UR6][R4.64] ;  /* 0x00000006040d7981 */ /* 0x000ea8000c1e9900 */
[----:B------:R-:W3:Y:S04]  /*0bb0*/  LDG.E.CONSTANT R11, desc[UR6][R8.64+0x4] ;  /* 0x00000406080b7981 */ /* 0x000ee8000c1e9900 */
[----:B------:R-:W3:Y:S04]  /*0bc0*/  LDG.E.CONSTANT R12, desc[UR6][R8.64] ;  /* 0x00000006080c7981 */ /* 0x000ee8000c1e9900 */
[----:B------:R-:W4:Y:S04]  /*0bd0*/  LDG.E.CONSTANT R19, desc[UR6][R4.64+0x8] ;  /* 0x0000080604137981 */ /* 0x000f28000c1e9900 */
[----:B------:R-:W5:Y:S04]  /*0be0*/  LDG.E.CONSTANT R18, desc[UR6][R8.64+0x8] ;  /* 0x0000080608127981 */ /* 0x000f68000c1e9900 */
[----:B------:R-:W5:Y:S04]  /*0bf0*/  LDG.E.CONSTANT R22, desc[UR6][R4.64+0xc] ;  /* 0x00000c0604167981 */ /* 0x000f68000c1e9900 */
[----:B------:R-:W5:Y:S04]  /*0c00*/  LDG.E.CONSTANT R21, desc[UR6][R8.64+0xc] ;  /* 0x00000c0608157981 */ /* 0x000f68000c1e9900 */
[----:B------:R0:W5:Y:S04]  /*0c10*/  LDG.E.CONSTANT R25, desc[UR6][R4.64+0x10] ;  /* 0x0000100604197981 */ /* 0x000168000c1e9900 */
[----:B------:R1:W5:Y:S01]  /*0c20*/  LDG.E.CONSTANT R24, desc[UR6][R8.64+0x10] ;  /* 0x0000100608187981 */ /* 0x000362000c1e9900 */
[----:B------:R-:W-:Y:S01]  /*0c30*/  IADD3 R6, PT, PT, R6, 0x4, RZ ;  /* 0x0000000406067810 */ /* 0x000fe20007ffe0ff */
[C---:B--2---:R-:W-:Y:S01]  /*0c40*/  FADD R15, R10.reuse, -R13 ;  /* 0x8000000d0a0f7221 */ /* 0x044fe20000000000 */
[----:B------:R-:W-:Y:S01]  /*0c50*/  FSETP.GT.AND P4, PT, R10, R13, PT ;  /* 0x0000000d0a00720b */ /* 0x000fe20003f84000 */
[----:B---3--:R-:W-:-:S05]  /*0c60*/  FADD R14, -R11, R12 ;  /* 0x0000000c0b0e7221 */ /* 0x008fca0000000100 */
[----:B------:R-:W-:Y:S01]  /*0c70*/  FSETP.GT.AND P5, PT, R14, R15, PT ;  /* 0x0000000f0e00720b */ /* 0x000fe20003fa4000 */
[----:B----4-:R-:W-:Y:S01]  /*0c80*/  FADD R13, -R10, R19 ;  /* 0x000000130a0d7221 */ /* 0x010fe20000000100 */
[----:B-----5:R-:W-:Y:S01]  /*0c90*/  FADD R20, R11, -R18 ;  /* 0x800000120b147221 */ /* 0x020fe20000000000 */
[----:B------:R-:W-:Y:S01]  /*0ca0*/  FSETP.GT.AND P3, PT, R15, R14, PT ;  /* 0x0000000e0f00720b */ /* 0x000fe20003f64000 */
[----:B------:R-:W-:Y:S01]  /*0cb0*/  FADD R15, R16, R15 ;  /* 0x0000000f100f7221 */ /* 0x000fe20000000000 */
[----:B------:R-:W-:Y:S01]  /*0cc0*/  FADD R14, R7, R14 ;  /* 0x0000000e070e7221 */ /* 0x000fe20000000000 */
[----:B------:R-:W-:Y:S02]  /*0cd0*/  FSETP.GT.AND P6, PT, R12, R11, PT ;  /* 0x0000000b0c00720b */ /* 0x000fe40003fc4000 */
[----:B------:R-:W-:Y:S02]  /*0ce0*/  FSETP.GT.AND P1, PT, R19, R10, PT ;  /* 0x0000000a1300720b */ /* 0x000fe40003f24000 */
[----:B------:R-:W-:-:S02]  /*0cf0*/  FSETP.GT.AND P2, PT, R20, R13, PT ;  /* 0x0000000d1400720b */ /* 0x000fc40003f44000 */
[----:B------:R-:W-:Y:S02]  /*0d00*/  @P4 FSEL R16, R15, R16, P3 ;  /* 0x000000100f104208 */ /* 0x000fe40001800000 */
[----:B------:R-:W-:Y:S01]  /*0d10*/  @P5 FSEL R7, R14, R7, P6 ;  /* 0x000000070e075208 */ /* 0x000fe20003000000 */
[----:B0-----:R-:W-:Y:S01]  /*0d20*/  FADD R5, -R19, R22 ;  /* 0x0000001613057221 */ /* 0x001fe20000000100 */
[----:B------:R-:W-:Y:S01]  /*0d30*/  FADD R4, R18, -R21 ;  /* 0x8000001512047221 */ /* 0x000fe20000000000 */
[----:B------:R-:W-:Y:S01]  /*0d40*/  FSETP.GT.AND P5, PT, R13, R20, PT ;  /* 0x000000140d00720b */ /* 0x000fe20003fa4000 */
[----:B------:R-:W-:Y:S01]  /*0d50*/  FADD R13, R16, R13 ;  /* 0x0000000d100d7221 */ /* 0x000fe20000000000 */
[----:B------:R-:W-:Y:S01]  /*0d60*/  FADD R20, R7, R20 ;  /* 0x0000001407147221 */ /* 0x000fe20000000000 */
[----:B------:R-:W-:Y:S02]  /*0d70*/  FSETP.GT.AND P6, PT, R11, R18, PT ;  /* 0x000000120b00720b */ /* 0x000fe40003fc4000 */
[----:B------:R-:W-:-:S02]  /*0d80*/  FSETP.GT.AND P3, PT, R22, R19, PT ;  /* 0x000000131600720b */ /* 0x000fc40003f64000 */
[----:B------:R-:W-:Y:S02]  /*0d90*/  FSETP.GT.AND P4, PT, R4, R5, PT ;  /* 0x000000050400720b */ /* 0x000fe40003f84000 */
[----:B------:R-:W-:Y:S02]  /*0da0*/  @P1 FSEL R16, R13, R16, P5 ;  /* 0x000000100d101208 */ /* 0x000fe40002800000 */
[----:B------:R-:W-:Y:S01]  /*0db0*/  @P2 FSEL R7, R20, R7, P6 ;  /* 0x0000000714072208 */ /* 0x000fe20003000000 */
[----:B-1----:R-:W-:Y:S01]  /*0dc0*/  FADD R9, -R22, R25 ;  /* 0x0000001916097221 */ /* 0x002fe20000000100 */
[----:B------:R-:W-:Y:S01]  /*0dd0*/  FADD R8, R21, -R24 ;  /* 0x8000001815087221 */ /* 0x000fe20000000000 */
[----:B------:R-:W-:Y:S01]  /*0de0*/  FSETP.GT.AND P5, PT, R5, R4, PT ;  /* 0x000000040500720b */ /* 0x000fe20003fa4000 */
[----:B------:R-:W-:Y:S01]  /*0df0*/  FADD R5, R16, R5 ;  /* 0x0000000510057221 */ /* 0x000fe20000000000 */
[----:B------:R-:W-:Y:S01]  /*0e00*/  FADD R4, R7, R4 ;  /* 0x0000000407047221 */ /* 0x000fe20000000000 */
[----:B------:R-:W-:-:S02]  /*0e10*/  FSETP.GT.AND P6, PT, R18, R21, PT ;  /* 0x000000151200720b */ /* 0x000fc40003fc4000 */
[----:B------:R-:W-:Y:S02]  /*0e20*/  FSETP.GT.AND P2, PT, R25, R22, PT ;  /* 0x000000161900720b */ /* 0x000fe40003f44000 */
[----:B------:R-:W-:Y:S02]  /*0e30*/  FSETP.GT.AND P1, PT, R8, R9, PT ;  /* 0x000000090800720b */ /* 0x000fe40003f24000 */
        /* <DEDUP_REMOVED lines=8> */
.L_x_170:
[----:B------:R-:W-:Y:S05]  /*0ec0*/  @!P0 BRA `(.L_x_167) ;  /* 0x0000000000d88947 */ /* 0x000fea0003800000 */
[----:B------:R-:W-:Y:S02]  /*0ed0*/  ISETP.NE.AND P1, PT, R23, 0x1, PT ;  /* 0x000000011700780c */ /* 0x000fe40003f25270 */
[----:B------:R-:W-:-:S04]  /*0ee0*/  LOP3.LUT R3, R3, 0x1, RZ, 0xc0, !PT ;  /* 0x0000000103037812 */ /* 0x000fc800078ec0ff */
[----:B------:R-:W-:-:S07]  /*0ef0*/  ISETP.NE.U32.AND P0, PT, R3, 0x1, PT ;  /* 0x000000010300780c */ /* 0x000fce0003f05070 */
        /* <DEDUP_REMOVED lines=10> */
[----:B------:R-:W5:Y:S01]  /*0fa0*/  LDG.E.CONSTANT R15, desc[UR6][R8.64+0x8] ;  /* 0x00000806080f7981 */ /* 0x000f62000c1e9900 */
[----:B------:R-:W-:-:S02]  /*0fb0*/  VIADD R6, R6, 0x2 ;  /* 0x0000000206067836 */ /* 0x000fc40000000000 */
        /* <DEDUP_REMOVED lines=20> */
.L_x_171:
[----:B------:R-:W-:Y:S05]  /*1100*/  @P0 BRA `(.L_x_167) ;  /* 0x0000000000480947 */ /* 0x000fea0003800000 */
[----:B------:R-:W0:Y:S08]  /*1110*/  LDC.64 R4, c[0x0][0x380] ;  /* 0x0000e000ff047b82 */ /* 0x000e300000000a00 */
[----:B------:R-:W1:Y:S01]  /*1120*/  LDC.64 R8, c[0x0][0x388] ;  /* 0x0000e200ff087b82 */ /* 0x000e620000000a00 */
[----:B0-----:R-:W-:-:S05]  /*1130*/  IMAD.WIDE.U32 R4, R6, 0x4, R4 ;  /* 0x0000000406047825 */ /* 0x001fca00078e0004 */
[----:B------:R-:W2:Y:S01]  /*1140*/  LDG.E.CONSTANT R3, desc[UR6][R4.64+0x4] ;  /* 0x0000040604037981 */ /* 0x000ea2000c1e9900 */
[----:B-1----:R-:W-:-:S03]  /*1150*/  IMAD.WIDE.U32 R8, R6, 0x4, R8 ;  /* 0x0000000406087825 */ /* 0x002fc600078e0008 */
[----:B------:R-:W2:Y:S04]  /*1160*/  LDG.E.CONSTANT R10, desc[UR6][R4.64] ;  /* 0x00000006040a7981 */ /* 0x000ea8000c1e9900 */
        /* <DEDUP_REMOVED lines=12> */
.L_x_167:
[----:B------:R-:W-:Y:S01]  /*1230*/  FSETP.GT.AND P0, PT, R16, -R7, PT ;  /* 0x800000071000720b */ /* 0x000fe20003f04000 */
[----:B------:R-:W-:-:S12]  /*1240*/  IMAD.MOV.U32 R3, RZ, RZ, RZ ;  /* 0x000000ffff037224 */ /* 0x000fd800078e00ff */
        /* <DEDUP_REMOVED lines=13> */
[----:B------:R-:W-:Y:S05]  /*1320*/  CALL.REL.NOINC `($__internal_7_$__cuda_sm3x_div_rn_noftz_f32_slowpath) ;  /* 0x0000001c00107944 */ /* 0x000fea0003c00000 */
[----:B------:R-:W-:-:S07]  /*1330*/  IMAD.MOV.U32 R3, RZ, RZ, R21 ;  /* 0x000000ffff037224 */ /* 0x000fce00078e0015 */
.L_x_172:
[----:B------:R-:W-:-:S05]  /*1340*/  I2FP.F32.U32 R4, R0 ;  /* 0x0000000000047245 */ /* 0x000fca0000201000 */
[----:B------:R-:W-:-:S05]  /*1350*/  VIADD R5, R4, 0x1800000 ;  /* 0x0180000004057836 */ /* 0x000fca0000000000 */
[----:B------:R-:W-:-:S04]  /*1360*/  LOP3.LUT R5, R5, 0x7f800000, RZ, 0xc0, !PT ;  /* 0x7f80000005057812 */ /* 0x000fc800078ec0ff */
[----:B------:R-:W-:-:S13]  /*1370*/  ISETP.GT.U32.AND P0, PT, R5, 0x1ffffff, PT ;  /* 0x01ffffff0500780c */ /* 0x000fda0003f04070 */
[----:B------:R-:W-:Y:S05]  /*1380*/  @P0 BRA `(.L_x_173) ;  /* 0x0000000000100947 */ /* 0x000fea0003800000 */
[----:B------:R-:W-:-:S07]  /*1390*/  MOV R6, 0x13b0 ;  /* 0x000013b000067802 */ /* 0x000fce0000000f00 */
[----:B------:R-:W-:Y:S05]  /*13a0*/  CALL.REL.NOINC `($__internal_6_$__cuda_sm20_rcp_rn_f32_slowpath) ;  /* 0x0000001800207944 */ /* 0x000fea0003c00000 */
[----:B------:R-:W-:Y:S01]  /*13b0*/  IMAD.MOV.U32 R6, RZ, RZ, R5 ;  /* 0x000000ffff067224 */ /* 0x000fe200078e0005 */
[----:B------:R-:W-:Y:S06]  /*13c0*/  BRA `(.L_x_174) ;  /* 0x0000000000107947 */ /* 0x000fec0003800000 */
.L_x_173:
[----:B------:R-:W0:Y:S02]  /*13d0*/  MUFU.RCP R5, R4 ;  /* 0x0000000400057308 */ /* 0x000e240000001000 */
[----:B0-----:R-:W-:-:S04]  /*13e0*/  FFMA R6, R4, R5, -1 ;  /* 0xbf80000004067423 */ /* 0x001fc80000000005 */
[----:B------:R-:W-:-:S04]  /*13f0*/  FADD.FTZ R6, -R6, -RZ ;  /* 0x800000ff06067221 */ /* 0x000fc80000010100 */
[----:B------:R-:W-:-:S07]  /*1400*/  FFMA R6, R5, R6, R5 ;  /* 0x0000000605067223 */ /* 0x000fce0000000005 */
.L_x_174:
[C---:B------:R-:W-:Y:S01]  /*1410*/  IADD3 R8, PT, PT, R0.reuse, -0x1, RZ ;  /* 0xffffffff00087810 */ /* 0x040fe20007ffe0ff */
[----:B------:R-:W-:-:S03]  /*1420*/  IMAD.IADD R5, R0, 0x1, R17 ;  /* 0x0000000100057824 */ /* 0x000fc600078e0211 */
[----:B------:R-:W-:-:S13]  /*1430*/  ISETP.GT.U32.AND P0, PT, R8, 0xff, PT ;  /* 0x000000ff0800780c */ /* 0x000fda0003f04070 */
[----:B------:R-:W-:Y:S05]  /*1440*/  @P0 BRA `(.L_x_175) ;  /* 0x0000000000f00947 */ /* 0x000fea0003800000 */
[----:B------:R-:W-:Y:S01]  /*1450*/  ISETP.GE.U32.AND P0, PT, R8, 0xf, PT ;  /* 0x0000000f0800780c */ /* 0x000fe20003f06070 */
[----:B------:R-:W-:Y:S01]  /*1460*/  IMAD.MOV.U32 R18, RZ, RZ, RZ ;  /* 0x000000ffff127224 */ /* 0x000fe200078e00ff */
[----:B------:R-:W-:-:S04]  /*1470*/  LOP3.LUT R14, R0, 0xf, RZ, 0xc0, !PT ;  /* 0x0000000f000e7812 */ /* 0x000fc800078ec0ff */
[----:B------:R-:W-:-:S07]  /*1480*/  ISETP.NE.AND P1, PT, R14, RZ, PT ;  /* 0x000000ff0e00720c */ /* 0x000fce0003f25270 */
[----:B------:R-:W-:Y:S06]  /*1490*/  @!P0 BRA `(.L_x_176) ;  /* 0x00000000004c8947 */ /* 0x000fec0003800000 */
[C---:B------:R-:W-:Y:S01]  /*14a0*/  LOP3.LUT R8, R0.reuse, 0xffff, RZ, 0xc0, !PT ;  /* 0x0000ffff00087812 */ /* 0x040fe200078ec0ff */
[----:B------:R-:W-:Y:S01]  /*14b0*/  VIADD R13, R1, 0x20 ;  /* 0x00000020010d7836 */ /* 0x000fe20000000000 */
[----:B------:R-:W-:Y:S01]  /*14c0*/  LOP3.LUT R18, R0, 0x1f0, RZ, 0xc0, !PT ;  /* 0x000001f000127812 */ /* 0x000fe200078ec0ff */
[----:B------:R-:W-:Y:S01]  /*14d0*/  IMAD.MOV.U32 R10, RZ, RZ, 0x7fc00000 ;  /* 0x7fc00000ff0a7424 */ /* 0x000fe200078e00ff */
[----:B------:R-:W-:Y:S01]  /*14e0*/  SHF.R.U32.HI R8, RZ, 0x4, R8 ;  /* 0x00000004ff087819 */ /* 0x000fe20000011608 */
[----:B------:R-:W-:Y:S01]  /*14f0*/  IMAD.MOV.U32 R11, RZ, RZ, 0x7fc00000 ;  /* 0x7fc00000ff0b7424 */ /* 0x000fe200078e00ff */
[----:B------:R-:W-:-:S03]  /*1500*/  MOV R9, 0x7fc00000 ;  /* 0x7fc0000000097802 */ /* 0x000fc60000000f00 */
[----:B------:R-:W-:Y:S02]  /*1510*/  IMAD.SHL.U32 R12, R8, 0x10, RZ ;  /* 0x00000010080c7824 */ /* 0x000fe400078e00ff */
[----:B------:R-:W-:-:S03]  /*1520*/  IMAD.MOV.U32 R8, RZ, RZ, 0x7fc00000 ;  /* 0x7fc00000ff087424 */ /* 0x000fc600078e00ff */
[----:B------:R-:W-:-:S05]  /*1530*/  LOP3.LUT R12, R12, 0x1f0, RZ, 0xe2, !PT ;  /* 0x000001f00c0c7812 */ /* 0x000fca00078ee2ff */
[----:B------:R-:W-:-:S07]  /*1540*/  IMAD.MOV R12, RZ, RZ, -R12 ;  /* 0x000000ffff0c7224 */ /* 0x000fce00078e0a0c */
.L_x_177:
[----:B------:R-:W-:Y:S01]  /*1550*/  VIADD R12, R12, 0x10 ;  /* 0x000000100c0c7836 */ /* 0x000fe20000000000 */
[----:B------:R-:W-:Y:S04]  /*1560*/  STL.128 [R13+-0x20], R8 ;  /* 0xffffe0080d007387 */ /* 0x000fe80000100c00 */
[----:B------:R-:W-:Y:S01]  /*1570*/  ISETP.NE.AND P0, PT, R12, RZ, PT ;  /* 0x000000ff0c00720c */ /* 0x000fe20003f05270 */
[----:B------:R-:W-:Y:S04]  /*1580*/  STL.128 [R13+-0x10], R8 ;  /* 0xfffff0080d007387 */ /* 0x000fe80000100c00 */
[----:B------:R-:W-:Y:S04]  /*1590*/  STL.128 [R13], R8 ;  /* 0x000000080d007387 */ /* 0x000fe80000100c00 */
[----:B------:R0:W-:Y:S02]  /*15a0*/  STL.128 [R13+0x10], R8 ;  /* 0x000010080d007387 */ /* 0x0001e40000100c00 */
[----:B0-----:R-:W-:-:S02]  /*15b0*/  VIADD R13, R13, 0x40 ;  /* 0x000000400d0d7836 */ /* 0x001fc40000000000 */
[----:B------:R-:W-:Y:S05]  /*15c0*/  @P0 BRA `(.L_x_177) ;  /* 0xfffffffc00e00947 */ /* 0x000fea000383ffff */
.L_x_176:
[----:B------:R-:W-:Y:S05]  /*15d0*/  @!P1 BRA `(.L_x_175) ;  /* 0x00000000008c9947 */ /* 0x000fea0003800000 */
[----:B------:R-:W-:Y:S02]  /*15e0*/  ISETP.GE.U32.AND P0, PT, R14, 0x8, PT ;  /* 0x000000080e00780c */ /* 0x000fe40003f06070 */
[----:B------:R-:W-:-:S04]  /*15f0*/  LOP3.LUT R19, R0, 0x7, RZ, 0xc0, !PT ;  /* 0x0000000700137812 */ /* 0x000fc800078ec0ff */
[----:B------:R-:W-:-:S07]  /*1600*/  ISETP.NE.AND P1, PT, R19, RZ, PT ;  /* 0x000000ff1300720c */ /* 0x000fce0003f25270 */
[----:B------:R-:W-:Y:S01]  /*1610*/  @P0 MOV R8, 0x7fc00000 ;  /* 0x7fc0000000080802 */ /* 0x000fe20000000f00 */
[C---:B------:R-:W-:Y:S02]  /*1620*/  @P0 IMAD R20, R18.reuse, 0x4, R1 ;  /* 0x0000000412140824 */ /* 0x040fe400078e0201 */
[----:B------:R-:W-:Y:S01]  /*1630*/  @P0 VIADD R18, R18, 0x8 ;  /* 0x0000000812120836 */ /* 0x000fe20000000000 */
[----:B------:R-:W-:Y:S01]  /*1640*/  MOV R13, R8 ;  /* 0x00000008000d7202 */ /* 0x000fe20000000f00 */
[--C-:B------:R-:W-:Y:S02]  /*1650*/  IMAD.MOV.U32 R9, RZ, RZ, R8.reuse ;  /* 0x000000ffff097224 */ /* 0x100fe400078e0008 */
[--C-:B------:R-:W-:Y:S02]  /*1660*/  IMAD.MOV.U32 R10, RZ, RZ, R8.reuse ;  /* 0x000000ffff0a7224 */ /* 0x100fe400078e0008 */
[--C-:B------:R-:W-:Y:S02]  /*1670*/  IMAD.MOV.U32 R11, RZ, RZ, R8.reuse ;  /* 0x000000ffff0b7224 */ /* 0x100fe400078e0008 */
[----:B------:R-:W-:-:S02]  /*1680*/  IMAD.MOV.U32 R12, RZ, RZ, R8 ;  /* 0x000000ffff0c7224 */ /* 0x000fc400078e0008 */
[--C-:B------:R-:W-:Y:S01]  /*1690*/  IMAD.MOV.U32 R14, RZ, RZ, R8.reuse ;  /* 0x000000ffff0e7224 */ /* 0x100fe200078e0008 */
[----:B------:R0:W-:Y:S01]  /*16a0*/  @P0 STL.128 [R20], R8 ;  /* 0x0000000814000387 */ /* 0x0001e20000100c00 */
[----:B------:R-:W-:-:S05]  /*16b0*/  IMAD.MOV.U32 R15, RZ, RZ, R8 ;  /* 0x000000ffff0f7224 */ /* 0x000fca00078e0008 */
[----:B------:R0:W-:Y:S01]  /*16c0*/  @P0 STL.128 [R20+0x10], R12 ;  /* 0x0000100c14000387 */ /* 0x0001e20000100c00 */
[----:B------:R-:W-:Y:S05]  /*16d0*/  @!P1 BRA `(.L_x_175) ;  /* 0x00000000004c9947 */ /* 0x000fea0003800000 */
[----:B------:R-:W-:Y:S02]  /*16e0*/  ISETP.GE.U32.AND P0, PT, R19, 0x4, PT ;  /* 0x000000041300780c */ /* 0x000fe40003f06070 */
[----:B0-----:R-:W-:-:S04]  /*16f0*/  LOP3.LUT R12, R0, 0x3, RZ, 0xc0, !PT ;  /* 0x00000003000c7812 */ /* 0x001fc800078ec0ff */
[----:B------:R-:W-:-:S07]  /*1700*/  ISETP.NE.AND P1, PT, R12, RZ, PT ;  /* 0x000000ff0c00720c */ /* 0x000fce0003f25270 */
[----:B------:R-:W-:Y:S02]  /*1710*/  @P0 IMAD.MOV.U32 R8, RZ, RZ, 0x7fc00000 ;  /* 0x7fc00000ff080424 */ /* 0x000fe400078e00ff */
[C---:B------:R-:W-:Y:S02]  /*1720*/  @P0 IMAD R13, R18.reuse, 0x4, R1 ;  /* 0x00000004120d0824 */ /* 0x040fe400078e0201 */
[--C-:B------:R-:W-:Y:S01]  /*1730*/  IMAD.MOV.U32 R10, RZ, RZ, R8.reuse ;  /* 0x000000ffff0a7224 */ /* 0x100fe200078e0008 */
[----:B------:R-:W-:Y:S01]  /*1740*/  MOV R9, R8 ;  /* 0x0000000800097202 */ /* 0x000fe20000000f00 */
[----:B------:R-:W-:Y:S02]  /*1750*/  IMAD.MOV.U32 R11, RZ, RZ, R8 ;  /* 0x000000ffff0b7224 */ /* 0x000fe400078e0008 */
[----:B------:R-:W-:-:S03]  /*1760*/  @P0 VIADD R18, R18, 0x4 ;  /* 0x0000000412120836 */ /* 0x000fc60000000000 */
[----:B------:R1:W-:Y:S01]  /*1770*/  @P0 STL.128 [R13], R8 ;  /* 0x000000080d000387 */ /* 0x0003e20000100c00 */
[----:B------:R-:W-:Y:S05]  /*1780*/  @!P1 BRA `(.L_x_175) ;  /* 0x0000000000209947 */ /* 0x000fea0003800000 */
[----:B------:R-:W-:Y:S02]  /*1790*/  IMAD R18, R18, 0x4, R1 ;  /* 0x0000000412127824 */ /* 0x000fe400078e0201 */
[----:B------:R-:W-:Y:S02]  /*17a0*/  IMAD.MOV R12, RZ, RZ, -R12 ;  /* 0x000000ffff0c7224 */ /* 0x000fe400078e0a0c */
[----:B-1----:R-:W-:-:S07]  /*17b0*/  IMAD.MOV.U32 R9, RZ, RZ, 0x7fc00000 ;  /* 0x7fc00000ff097424 */ /* 0x002fce00078e00ff */
.L_x_178:
[----:B------:R-:W-:Y:S01]  /*17c0*/  IADD3 R12, PT, PT, R12, 0x1, RZ ;  /* 0x000000010c0c7810 */ /* 0x000fe20007ffe0ff */
[----:B------:R0:W-:Y:S03]  /*17d0*/  STL [R18], R9 ;  /* 0x0000000912007387 */ /* 0x0001e60000100800 */
[----:B------:R-:W-:Y:S01]  /*17e0*/  ISETP.NE.AND P0, PT, R12, RZ, PT ;  /* 0x000000ff0c00720c */ /* 0x000fe20003f05270 */
[----:B0-----:R-:W-:-:S12]  /*17f0*/  VIADD R18, R18, 0x4 ;  /* 0x0000000412127836 */ /* 0x001fd80000000000 */
[----:B------:R-:W-:Y:S05]  /*1800*/  @P0 BRA `(.L_x_178) ;  /* 0xfffffffc00ec0947 */ /* 0x000fea000383ffff */
.L_x_175:
[----:B------:R-:W2:Y:S01]  /*1810*/  LDCU UR5, c[0x0][0x3a0] ;  /* 0x00007400ff0577ac */ /* 0x000ea20008000800 */
[----:B01----:R-:W-:-:S05]  /*1820*/  VIADD R8, R17, 0x1 ;  /* 0x0000000111087836 */ /* 0x003fca0000000000 */
[----:B--2---:R-:W-:-:S13]  /*1830*/  ISETP.GE.AND P0, PT, R8, UR5, PT ;  /* 0x0000000508007c0c */ /* 0x004fda000bf06270 */
[----:B------:R-:W-:Y:S05]  /*1840*/  @P0 EXIT ;  /* 0x000000000000094d */ /* 0x000fea0003800000 */
[----:B------:R-:W0:Y:S01]  /*1850*/  LDC R12, c[0x0][0x3a4] ;  /* 0x0000e900ff0c7b82 */ /* 0x000e220000000800 */
[----:B------:R-:W-:Y:S01]  /*1860*/  UIADD3 UR4, UPT, UPT, UR5, -0x2, URZ ;  /* 0xfffffffe05047890 */ /* 0x000fe2000fffe0ff */
[----:B------:R-:W-:Y:S01]  /*1870*/  LOP3.LUT R9, RZ, R0, RZ, 0x33, !PT ;  /* 0x00000000ff097212 */ /* 0x000fe200078e33ff */
[----:B------:R-:W-:Y:S01]  /*1880*/  HFMA2 R14, -RZ, RZ, 0, 0 ;  /* 0x00000000ff0e7431 */ /* 0x000fe200000001ff */
[----:B------:R-:W-:Y:S01]  /*1890*/  PLOP3.LUT P0, PT, PT, PT, PT, 0x80, 0x8 ;  /* 0x000000000008781c */ /* 0x000fe20003f0f070 */
[----:B------:R-:W-:Y:S02]  /*18a0*/  IMAD.MOV.U32 R10, RZ, RZ, RZ ;  /* 0x000000ffff0a7224 */ /* 0x000fe400078e00ff */
[----:B------:R-:W-:Y:S01]  /*18b0*/  ISETP.NE.AND P1, PT, R17, UR4, PT ;  /* 0x0000000411007c0c */ /* 0x000fe2000bf25270 */
[----:B------:R-:W-:Y:S02]  /*18c0*/  IMAD.MOV.U32 R23, RZ, RZ, 0x1 ;  /* 0x00000001ff177424 */ /* 0x000fe400078e00ff */
[----:B------:R-:W-:Y:S01]  /*18d0*/  IMAD.MOV.U32 R22, RZ, RZ, 0x7fc00000 ;  /* 0x7fc00000ff167424 */ /* 0x000fe200078e00ff */
[----:B0-----:R-:W-:-:S09]  /*18e0*/  IADD3 R11, PT, PT, -R12, UR5, R9 ;  /* 0x000000050c0b7c10 */ /* 0x001fd2000fffe109 */
[----:B------:R-:W-:Y:S05]  /*18f0*/  @!P1 BRA `(.L_x_179) ;  /* 0x0000000c00709947 */ /* 0x000fea0003800000 */
[----:B------:R-:W0:Y:S08]  /*1900*/  LDC.64 R18, c[0x0][0x380] ;  /* 0x0000e000ff127b82 */ /* 0x000e300000000a00 */
[----:B------:R-:W1:Y:S01]  /*1910*/  LDC.64 R20, c[0x0][0x388] ;  /* 0x0000e200ff147b82 */ /* 0x000e620000000a00 */
[----:B0-----:R-:W-:-:S05]  /*1920*/  IMAD.WIDE.U32 R18, R17, 0x4, R18 ;  /* 0x0000000411127825 */ /* 0x001fca00078e0012 */
[----:B------:R0:W5:Y:S01]  /*1930*/  LDG.E.CONSTANT R8, desc[UR6][R18.64] ;  /* 0x0000000612087981 */ /* 0x000162000c1e9900 */
[----:B-1----:R-:W-:-:S05]  /*1940*/  IMAD.WIDE.U32 R20, R17, 0x4, R20 ;  /* 0x0000000411147825 */ /* 0x002fca00078e0014 */
[----:B------:R0:W5:Y:S01]  /*1950*/  LDG.E.CONSTANT R15, desc[UR6][R20.64] ;  /* 0x00000006140f7981 */ /* 0x000162000c1e9900 */
[----:B------:R-:W-:Y:S01]  /*1960*/  LOP3.LUT R13, R11, 0xfffffffe, RZ, 0xc0, !PT ;  /* 0xfffffffe0b0d7812 */ /* 0x000fe200078ec0ff */
[----:B------:R-:W-:Y:S01]  /*1970*/  VIADD R24, R17, 0x2 ;  /* 0x0000000211187836 */ /* 0x000fe20000000000 */
[----:B------:R-:W-:Y:S01]  /*1980*/  PRMT R12, RZ, 0x7610, R12 ;  /* 0x00007610ff0c7816 */ /* 0x000fe2000000000c */
[----:B------:R-:W-:Y:S01]  /*1990*/  IMAD.IADD R11, R2, 0x1, R17 ;  /* 0x00000001020b7824 */ /* 0x000fe200078e0211 */
[----:B------:R-:W-:Y:S01]  /*19a0*/  MOV R14, RZ ;  /* 0x000000ff000e7202 */ /* 0x000fe20000000f00 */
[----:B------:R-:W-:Y:S02]  /*19b0*/  IMAD.MOV.U32 R10, RZ, RZ, RZ ;  /* 0x000000ffff0a7224 */ /* 0x000fe400078e00ff */
[----:B------:R-:W-:Y:S02]  /*19c0*/  IMAD.MOV.U32 R23, RZ, RZ, 0x1 ;  /* 0x00000001ff177424 */ /* 0x000fe400078e00ff */
[----:B------:R-:W-:-:S02]  /*19d0*/  IMAD.MOV.U32 R22, RZ, RZ, 0x7fc00000 ;  /* 0x7fc00000ff167424 */ /* 0x000fc400078e00ff */
[----:B0-----:R-:W-:-:S07]  /*19e0*/  IMAD.MOV R13, RZ, RZ, -R13 ;  /* 0x000000ffff0d7224 */ /* 0x001fce00078e0a0d */
.L_x_186:
[----:B01----:R-:W0:Y:S01]  /*19f0*/  LDC.64 R20, c[0x0][0x380] ;  /* 0x0000e000ff147b82 */ /* 0x003e220000000a00 */
[----:B------:R-:W-:-:S07]  /*1a00*/  VIADD R25, R24, 0xffffffff ;  /* 0xffffffff18197836 */ /* 0x000fce0000000000 */
[----:B------:R-:W1:Y:S01]  /*1a10*/  LDC.64 R18, c[0x0][0x388] ;  /* 0x0000e200ff127b82 */ /* 0x000e620000000a00 */
[----:B0-----:R-:W-:-:S05]  /*1a20*/  IMAD.WIDE.U32 R20, R25, 0x4, R20 ;  /* 0x0000000419147825 */ /* 0x001fca00078e0014 */
[----:B------:R-:W2:Y:S01]  /*1a30*/  LDG.E.CONSTANT R27, desc[UR6][R20.64] ;  /* 0x00000006141b7981 */ /* 0x000ea2000c1e9900 */
[----:B-1----:R-:W-:-:S05]  /*1a40*/  IMAD.WIDE.U32 R18, R25, 0x4, R18 ;  /* 0x0000000419127825 */ /* 0x002fca00078e0012 */
[----:B------:R-:W3:Y:S01]  /*1a50*/  LDG.E.CONSTANT R26, desc[UR6][R18.64] ;  /* 0x00000006121a7981 */ /* 0x000ee2000c1e9900 */
[----:B------:R-:W-:Y:S02]  /*1a60*/  VIADD R13, R13, 0x2 ;  /* 0x000000020d0d7836 */ /* 0x000fe40000000000 */
[----:B--2--5:R-:W-:Y:S01]  /*1a70*/  FADD R17, R27, -R8 ;  /* 0x800000081b117221 */ /* 0x024fe20000000000 */
        /* <DEDUP_REMOVED lines=13> */
[----:B------:R-:W-:Y:S01]  /*1b50*/  IMAD.MOV.U32 R17, RZ, RZ, R24 ;  /* 0x000000ffff117224 */ /* 0x000fe200078e0018 */
[----:B------:R-:W-:Y:S01]  /*1b60*/  ISETP.NE.AND P2, PT, R13, RZ, PT ;  /* 0x000000ff0d00720c */ /* 0x000fe20003f45270 */
        /* <DEDUP_REMOVED lines=15> */
[----:B------:R-:W-:Y:S05]  /*1c60*/  CALL.REL.NOINC `($__internal_7_$__cuda_sm3x_div_rn_noftz_f32_slowpath) ;  /* 0x0000001000c07944 */ /* 0x000fea0003c00000 */
[----:B------:R-:W-:-:S07]  /*1c70*/  IMAD.MOV.U32 R15, RZ, RZ, R21 ;  /* 0x000000ffff0f7224 */ /* 0x000fce00078e0015 */
.L_x_180:
[----:B------:R-:W-:-:S13]  /*1c80*/  ISETP.GE.AND P0, PT, R23, R0, PT ;  /* 0x000000001700720c */ /* 0x000fda0003f06270 */
[----:B------:R-:W-:Y:S05]  /*1c90*/  @P0 BRA `(.L_x_181) ;  /* 0x0000000000740947 */ /* 0x000fea0003800000 */
[----:B------:R-:W-:Y:S02]  /*1ca0*/  VIADD R23, R23, 0x1 ;  /* 0x0000000117177836 */ /* 0x000fe40000000000 */
[----:B------:R-:W-:-:S03]  /*1cb0*/  FADD R10, -R10, R15 ;  /* 0x0000000f0a0a7221 */ /* 0x000fc60000000100 */
[----:B------:R-:W-:Y:S01]  /*1cc0*/  ISETP.NE.AND P0, PT, R23, R0, PT ;  /* 0x000000001700720c */ /* 0x000fe20003f05270 */
[----:B------:R-:W-:-:S04]  /*1cd0*/  FADD R24, R10, R3 ;  /* 0x000000030a187221 */ /* 0x000fc80000000000 */
[----:B------:R-:W-:-:S04]  /*1ce0*/  FADD R3, R24, -R3 ;  /* 0x8000000318037221 */ /* 0x000fc80000000000 */
[----:B------:R-:W-:-:S04]  /*1cf0*/  FADD R10, -R10, R3 ;  /* 0x000000030a0a7221 */ /* 0x000fc80000000100 */
[----:B------:R-:W-:Y:S05]  /*1d00*/  @P0 BRA `(.L_x_182) ;  /* 0x0000000000c00947 */ /* 0x000fea0003800000 */
[----:B------:R-:W-:Y:S01]  /*1d10*/  ISETP.GT.U32.AND P0, PT, R0, 0x100, PT ;  /* 0x000001000000780c */ /* 0x000fe20003f04070 */
[----:B------:R-:W-:-:S12]  /*1d20*/  IMAD.MOV.U32 R3, RZ, RZ, 0x7fc00000 ;  /* 0x7fc00000ff037424 */ /* 0x000fd800078e00ff */
[----:B------:R-:W-:-:S05]  /*1d30*/  @!P0 IMAD R8, R14, 0x4, R1 ;  /* 0x000000040e088824 */ /* 0x000fca00078e0201 */
[----:B------:R-:W2:Y:S01]  /*1d40*/  @!P0 LDL R3, [R8] ;  /* 0x0000000008038983 */ /* 0x000ea20000100800 */
[----:B------:R-:W-:Y:S01]  /*1d50*/  FMUL R22, R24, R6 ;  /* 0x0000000618167220 */ /* 0x000fe20000400000 */
[----:B------:R-:W-:Y:S02]  /*1d60*/  VIADD R15, R14, 0x1 ;  /* 0x000000010e0f7836 */ /* 0x000fe40000000000 */
[----:B------:R-:W-:Y:S02]  /*1d70*/  HFMA2 R12, -RZ, RZ, 0, 5.9604644775390625e-08 ;  /* 0x00000001ff0c7431 */ /* 0x000fe400000001ff */
[----:B------:R-:W-:Y:S01]  /*1d80*/  IMAD.MOV.U32 R23, RZ, RZ, R0 ;  /* 0x000000ffff177224 */ /* 0x000fe200078e0000 */
[----:B------:R1:W-:Y:S01]  /*1d90*/  @!P0 STL [R8], R22 ;  /* 0x0000001608008387 */ /* 0x0003e20000100800 */
[----:B------:R-:W-:-:S04]  /*1da0*/  ISETP.NE.AND P1, PT, R15, R0, PT ;  /* 0x000000000f00720c */ /* 0x000fc80003f25270 */
[----:B------:R-:W-:Y:S02]  /*1db0*/  SEL R14, R15, RZ, P1 ;  /* 0x000000ff0f0e7207 */ /* 0x000fe40000800000 */
[----:B--2---:R-:W-:-:S04]  /*1dc0*/  FSETP.NAN.AND P0, PT, |R3|, |R3|, PT ;  /* 0x400000030300720b */ /* 0x004fc80003f08200 */
[----:B------:R-:W-:-:S13]  /*1dd0*/  ISETP.LT.OR P0, PT, R25, R5, P0 ;  /* 0x000000051900720c */ /* 0x000fda0000701670 */
[----:B-1----:R-:W-:Y:S05]  /*1de0*/  @P0 BRA `(.L_x_182) ;  /* 0x0000000000880947 */ /* 0x002fea0003800000 */
[----:B------:R-:W0:Y:S01]  /*1df0*/  LDC.64 R18, c[0x0][0x3b0] ;  /* 0x0000ec00ff127b82 */ /* 0x000e220000000a00 */
[----:B------:R-:W-:Y:S02]  /*1e00*/  VIADD R15, R11, 0x1 ;  /* 0x000000010b0f7836 */ /* 0x000fe40000000000 */
[----:B------:R-:W-:Y:S01]  /*1e10*/  FADD R3, R22, R3 ;  /* 0x0000000316037221 */ /* 0x000fe20000000000 */
[----:B------:R-:W-:-:S03]  /*1e20*/  IMAD.MOV.U32 R23, RZ, RZ, R0 ;  /* 0x000000ffff177224 */ /* 0x000fc600078e0000 */
[----:B------:R-:W-:Y:S01]  /*1e30*/  FMUL R3, R3, 0.5 ;  /* 0x3f00000003037820 */ /* 0x000fe20000400000 */
[----:B0-----:R-:W-:-:S05]  /*1e40*/  IMAD.WIDE R18, R15, 0x4, R18 ;  /* 0x000000040f127825 */ /* 0x001fca00078e0212 */
[----:B------:R1:W-:Y:S01]  /*1e50*/  STG.E desc[UR6][R18.64], R3 ;  /* 0x0000000312007986 */ /* 0x0003e2000c101906 */
[----:B------:R-:W-:Y:S05]  /*1e60*/  BRA `(.L_x_182) ;  /* 0x0000000000687947 */ /* 0x000fea0003800000 */
.L_x_181:
[----:B------:R-:W-:Y:S01]  /*1e70*/  LOP3.LUT P0, RZ, R12, 0xff, RZ, 0xc0, !PT ;  /* 0x000000ff0cff7812 */ /* 0x000fe2000780c0ff */
[----:B------:R-:W-:Y:S01]  /*1e80*/  IMAD.MOV.U32 R24, RZ, RZ, R3 ;  /* 0x000000ffff187224 */ /* 0x000fe200078e0003 */
[----:B------:R-:W-:-:S11]  /*1e90*/  PRMT R12, RZ, 0x7610, R12 ;  /* 0x00007610ff0c7816 */ /* 0x000fd6000000000c */
[----:B------:R-:W-:Y:S05]  /*1ea0*/  @!P0 BRA `(.L_x_182) ;  /* 0x0000000000588947 */ /* 0x000fea0003800000 */
[----:B------:R-:W-:Y:S01]  /*1eb0*/  ISETP.GT.U32.AND P1, PT, R0, 0x100, PT ;  /* 0x000001000000780c */ /* 0x000fe20003f24070 */
[----:B------:R-:W-:-:S12]  /*1ec0*/  IMAD.MOV.U32 R21, RZ, RZ, 0x7fc00000 ;  /* 0x7fc00000ff157424 */ /* 0x000fd800078e00ff */
[----:B------:R-:W-:-:S05]  /*1ed0*/  @!P1 LEA R29, R14, R1, 0x2 ;  /* 0x000000010e1d9211 */ /* 0x000fca00078e10ff */
[----:B------:R-:W2:Y:S01]  /*1ee0*/  @!P1 LDL R21, [R29] ;  /* 0x000000001d159983 */ /* 0x000ea20000100800 */
[----:B------:R-:W-:Y:S01]  /*1ef0*/  FADD R8, R4, -1 ;  /* 0xbf80000004087421 */ /* 0x000fe20000000000 */
[----:B------:R-:W-:Y:S02]  /*1f00*/  IMAD.MOV.U32 R24, RZ, RZ, R3 ;  /* 0x000000ffff187224 */ /* 0x000fe400078e0003 */
[----:B------:R-:W-:Y:S02]  /*1f10*/  IMAD.MOV.U32 R12, RZ, RZ, 0x1 ;  /* 0x00000001ff0c7424 */ /* 0x000fe400078e00ff */
[----:B------:R-:W-:-:S04]  /*1f20*/  FFMA R15, R22, R8, R15 ;  /* 0x00000008160f7223 */ /* 0x000fc8000000000f */
[----:B------:R-:W-:-:S05]  /*1f30*/  FMUL R22, R15, R6 ;  /* 0x000000060f167220 */ /* 0x000fca0000400000 */
[----:B------:R0:W-:Y:S01]  /*1f40*/  @!P1 STL [R29], R22 ;  /* 0x000000161d009387 */ /* 0x0001e20000100800 */
[----:B--2---:R-:W-:-:S04]  /*1f50*/  FSETP.NAN.AND P0, PT, |R21|, |R21|, PT ;  /* 0x400000151500720b */ /* 0x004fc80003f08200 */
[----:B------:R-:W-:-:S13]  /*1f60*/  ISETP.LT.OR P0, PT, R25, R5, P0 ;  /* 0x000000051900720c */ /* 0x000fda0000701670 */
[----:B------:R-:W1:Y:S01]  /*1f70*/  @!P0 LDC.64 R18, c[0x0][0x3b0] ;  /* 0x0000ec00ff128b82 */ /* 0x000e620000000a00 */
[----:B------:R-:W-:Y:S02]  /*1f80*/  @!P0 VIADD R15, R11, 0x1 ;  /* 0x000000010b0f8836 */ /* 0x000fe40000000000 */
[----:B------:R-:W-:Y:S01]  /*1f90*/  @!P0 FADD R21, R22, R21 ;  /* 0x0000001516158221 */ /* 0x000fe20000000000 */
[----:B------:R-:W-:-:S03]  /*1fa0*/  @!P0 MOV R24, R3 ;  /* 0x0000000300188202 */ /* 0x000fc60000000f00 */
[----:B------:R-:W-:Y:S01]  /*1fb0*/  @!P0 FMUL R21, R21, 0.5 ;  /* 0x3f00000015158820 */ /* 0x000fe20000400000 */
[----:B-1----:R-:W-:-:S04]  /*1fc0*/  @!P0 IMAD.WIDE R18, R15, 0x4, R18 ;  /* 0x000000040f128825 */ /* 0x002fc800078e0212 */
[----:B------:R-:W-:Y:S01]  /*1fd0*/  VIADD R15, R14, 0x1 ;  /* 0x000000010e0f7836 */ /* 0x000fe20000000000 */
[----:B------:R0:W-:Y:S04]  /*1fe0*/  @!P0 STG.E desc[UR6][R18.64], R21 ;  /* 0x0000001512008986 */ /* 0x0001e8000c101906 */
[----:B------:R-:W-:-:S04]  /*1ff0*/  ISETP.NE.AND P1, PT, R15, R0, PT ;  /* 0x000000000f00720c */ /* 0x000fc80003f25270 */
[----:B------:R-:W-:-:S09]  /*2000*/  SEL R14, R15, RZ, P1 ;  /* 0x000000ff0f0e7207 */ /* 0x000fd20000800000 */
.L_x_182:
[----:B0-----:R-:W0:Y:S08]  /*2010*/  LDC.64 R20, c[0x0][0x380] ;  /* 0x0000e000ff147b82 */ /* 0x001e300000000a00 */
[----:B-1----:R-:W1:Y:S01]  /*2020*/  LDC.64 R18, c[0x0][0x388] ;  /* 0x0000e200ff127b82 */ /* 0x002e620000000a00 */
[----:B0-----:R-:W-:-:S05]  /*2030*/  IMAD.WIDE.U32 R20, R25, 0x4, R20 ;  /* 0x0000000419147825 */ /* 0x001fca00078e0014 */
[----:B------:R-:W2:Y:S01]  /*2040*/  LDG.E.CONSTANT R8, desc[UR6][R20.64+0x4] ;  /* 0x0000040614087981 */ /* 0x000ea2000c1e9900 */
[----:B-1----:R-:W-:-:S05]  /*2050*/  IMAD.WIDE.U32 R18, R25, 0x4, R18 ;  /* 0x0000000419127825 */ /* 0x002fca00078e0012 */
[----:B------:R0:W3:Y:S02]  /*2060*/  LDG.E.CONSTANT R15, desc[UR6][R18.64+0x4] ;  /* 0x00000406120f7981 */ /* 0x0000e4000c1e9900 */
[----:B0-----:R-:W-:Y:S02]  /*2070*/  IMAD.MOV.U32 R19, RZ, RZ, RZ ;  /* 0x000000ffff137224 */ /* 0x001fe400078e00ff */
[----:B--2---:R-:W-:Y:S01]  /*2080*/  FADD R3, -R27, R8 ;  /* 0x000000081b037221 */ /* 0x004fe20000000100 */
[C---:B---3--:R-:W-:Y:S01]  /*2090*/  FADD R28, R26.reuse, -R15 ;  /* 0x8000000f1a1c7221 */ /* 0x048fe20000000000 */
[----:B------:R-:W-:-:S04]  /*20a0*/  FSETP.GT.AND P4, PT, R26, R15, PT ;  /* 0x0000000f1a00720b */ /* 0x000fc80003f84000 */
[C---:B------:R-:W-:Y:S02]  /*20b0*/  FSETP.GT.AND P0, PT, R3.reuse, R28, PT ;  /* 0x0000001c0300720b */ /* 0x040fe40003f04000 */
[----:B------:R-:W-:Y:S02]  /*20c0*/  FSETP.GT.AND P3, PT, R28, R3, PT ;  /* 0x000000031c00720b */ /* 0x000fe40003f64000 */
        /* <DEDUP_REMOVED lines=8> */
[C---:B------:R-:W-:Y:S01]  /*2150*/  FSETP.GT.AND P0, PT, R16.reuse, -R7, PT ;  /* 0x800000071000720b */ /* 0x040fe20003f04000 */
[----:B------:R-:W-:-:S12]  /*2160*/  FADD R21, R16, R7 ;  /* 0x0000000710157221 */ /* 0x000fd80000000000 */
        /* <DEDUP_REMOVED lines=13> */
[----:B------:R-:W-:Y:S05]  /*2240*/  CALL.REL.NOINC `($__internal_7_$__cuda_sm3x_div_rn_noftz_f32_slowpath) ;  /* 0x0000000c00487944 */ /* 0x000fea0003c00000 */
[----:B------:R-:W-:-:S07]  /*2250*/  IMAD.MOV.U32 R19, RZ, RZ, R21 ;  /* 0x000000ffff137224 */ /* 0x000fce00078e0015 */
.L_x_183:
[----:B------:R-:W-:-:S13]  /*2260*/  ISETP.GE.AND P0, PT, R23, R0, PT ;  /* 0x000000001700720c */ /* 0x000fda0003f06270 */
[----:B------:R-:W-:Y:S05]  /*2270*/  @!P0 BRA `(.L_x_184) ;  /* 0x00000000007c8947 */ /* 0x000fea0003800000 */
[----:B------:R-:W-:Y:S01]  /*2280*/  LOP3.LUT P0, RZ, R12, 0xff, RZ, 0xc0, !PT ;  /* 0x000000ff0cff7812 */ /* 0x000fe2000780c0ff */
[----:B------:R-:W-:Y:S01]  /*2290*/  IMAD.MOV.U32 R3, RZ, RZ, R24 ;  /* 0x000000ffff037224 */ /* 0x000fe200078e0018 */
[----:B------:R-:W-:-:S11]  /*22a0*/  PRMT R12, RZ, 0x7610, R12 ;  /* 0x00007610ff0c7816 */ /* 0x000fd6000000000c */
[----:B------:R-:W-:Y:S05]  /*22b0*/  @!P0 BRA `(.L_x_185) ;  /* 0x0000000000e88947 */ /* 0x000fea0003800000 */
[----:B------:R-:W-:Y:S02]  /*22c0*/  ISETP.GT.U32.AND P0, PT, R0, 0x100, PT ;  /* 0x000001000000780c */ /* 0x000fe40003f04070 */
[----:B------:R-:W-:-:S11]  /*22d0*/  MOV R21, 0x7fc00000 ;  /* 0x7fc0000000157802 */ /* 0x000fd60000000f00 */
[----:B------:R-:W-:-:S05]  /*22e0*/  @!P0 IMAD R27, R14, 0x4, R1 ;  /* 0x000000040e1b8824 */ /* 0x000fca00078e0201 */
[----:B------:R-:W2:Y:S01]  /*22f0*/  @!P0 LDL R21, [R27] ;  /* 0x000000001b158983 */ /* 0x000ea20000100800 */
[----:B------:R-:W-:Y:S01]  /*2300*/  FADD R3, R4, -1 ;  /* 0xbf80000004037421 */ /* 0x000fe20000000000 */
[----:B------:R-:W-:-:S03]  /*2310*/  IMAD.MOV.U32 R12, RZ, RZ, 0x1 ;  /* 0x00000001ff0c7424 */ /* 0x000fc600078e00ff */
[----:B------:R-:W-:Y:S01]  /*2320*/  FFMA R19, R22, R3, R19 ;  /* 0x0000000316137223 */ /* 0x000fe20000000013 */
[----:B------:R-:W-:-:S03]  /*2330*/  IMAD.MOV.U32 R3, RZ, RZ, R24 ;  /* 0x000000ffff037224 */ /* 0x000fc600078e0018 */
[----:B------:R-:W-:Y:S01]  /*2340*/  FMUL R22, R19, R6 ;  /* 0x0000000613167220 */ /* 0x000fe20000400000 */
[----:B------:R-:W-:-:S04]  /*2350*/  VIADD R19, R14, 0x1 ;  /* 0x000000010e137836 */ /* 0x000fc80000000000 */
[----:B------:R0:W-:Y:S01]  /*2360*/  @!P0 STL [R27], R22 ;  /* 0x000000161b008387 */ /* 0x0001e20000100800 */
[----:B------:R-:W-:-:S04]  /*2370*/  ISETP.NE.AND P1, PT, R19, R0, PT ;  /* 0x000000001300720c */ /* 0x000fc80003f25270 */
[----:B------:R-:W-:Y:S02]  /*2380*/  SEL R14, R19, RZ, P1 ;  /* 0x000000ff130e7207 */ /* 0x000fe40000800000 */
[----:B--2---:R-:W-:-:S04]  /*2390*/  FSETP.NAN.AND P0, PT, |R21|, |R21|, PT ;  /* 0x400000151500720b */ /* 0x004fc80003f08200 */
[----:B------:R-:W-:-:S13]  /*23a0*/  ISETP.LT.OR P0, PT, R17, R5, P0 ;  /* 0x000000051100720c */ /* 0x000fda0000701670 */
[----:B0-----:R-:W-:Y:S05]  /*23b0*/  @P0 BRA `(.L_x_185) ;  /* 0x0000000000a80947 */ /* 0x001fea0003800000 */
[----:B------:R-:W0:Y:S01]  /*23c0*/  LDC.64 R18, c[0x0][0x3b0] ;  /* 0x0000ec00ff127b82 */ /* 0x000e220000000a00 */
[----:B------:R-:W-:Y:S01]  /*23d0*/  SHF.R.S32.HI R3, RZ, 0x1f, R25 ;  /* 0x0000001fff037819 */ /* 0x000fe20000011419 */
[----:B------:R-:W-:Y:S01]  /*23e0*/  FADD R21, R22, R21 ;  /* 0x0000001516157221 */ /* 0x000fe20000000000 */
[----:B------:R-:W-:-:S03]  /*23f0*/  IADD3 R25, P0, PT, R2, R25, RZ ;  /* 0x0000001902197210 */ /* 0x000fc60007f1e0ff */
[----:B------:R-:W-:Y:S01]  /*2400*/  FMUL R21, R21, 0.5 ;  /* 0x3f00000015157820 */ /* 0x000fe20000400000 */
[----:B------:R-:W-:Y:S02]  /*2410*/  LEA.HI.X.SX32 R20, R2, R3, 0x1, P0 ;  /* 0x0000000302147211 */ /* 0x000fe400000f0eff */
[----:B------:R-:W-:Y:S02]  /*2420*/  MOV R3, R24 ;  /* 0x0000001800037202 */ /* 0x000fe40000000f00 */
[----:B0-----:R-:W-:-:S04]  /*2430*/  LEA R18, P0, R25, R18, 0x2 ;  /* 0x0000001219127211 */ /* 0x001fc800078010ff */
[----:B------:R-:W-:-:S05]  /*2440*/  LEA.HI.X R19, R25, R19, R20, 0x2, P0 ;  /* 0x0000001319137211 */ /* 0x000fca00000f1414 */
[----:B------:R0:W-:Y:S01]  /*2450*/  STG.E desc[UR6][R18.64+0x4], R21 ;  /* 0x0000041512007986 */ /* 0x0001e2000c101906 */
[----:B------:R-:W-:Y:S05]  /*2460*/  BRA `(.L_x_185) ;  /* 0x00000000007c7947 */ /* 0x000fea0003800000 */
.L_x_184:
        /* <DEDUP_REMOVED lines=22> */
[----:B------:R-:W-:Y:S01]  /*25d0*/  SHF.R.S32.HI R21, RZ, 0x1f, R25 ;  /* 0x0000001fff157819 */ /* 0x000fe20000011419 */
[----:B------:R-:W-:Y:S01]  /*25e0*/  FADD R20, R22, R20 ;  /* 0x0000001416147221 */ /* 0x000fe20000000000 */
[----:B------:R-:W-:Y:S01]  /*25f0*/  IADD3 R25, P0, PT, R2, R25, RZ ;  /* 0x0000001902197210 */ /* 0x000fe20007f1e0ff */
[----:B------:R-:W-:-:S03]  /*2600*/  IMAD.MOV.U32 R23, RZ, RZ, R0 ;  /* 0x000000ffff177224 */ /* 0x000fc600078e0000 */
[----:B------:R-:W-:Y:S01]  /*2610*/  LEA.HI.X.SX32 R24, R2, R21, 0x1, P0 ;  /* 0x0000001502187211 */ /* 0x000fe200000f0eff */
[----:B------:R-:W-:Y:S01]  /*2620*/  FMUL R21, R20, 0.5 ;  /* 0x3f00000014157820 */ /* 0x000fe20000400000 */
[----:B0-----:R-:W-:-:S04]  /*2630*/  LEA R18, P0, R25, R18, 0x2 ;  /* 0x0000001219127211 */ /* 0x001fc800078010ff */
[----:B------:R-:W-:-:S05]  /*2640*/  LEA.HI.X R19, R25, R19, R24, 0x2, P0 ;  /* 0x0000001319137211 */ /* 0x000fca00000f1418 */
[----:B------:R1:W-:Y:S04]  /*2650*/  STG.E desc[UR6][R18.64+0x4], R21 ;  /* 0x0000041512007986 */ /* 0x0003e8000c101906 */
.L_x_185:
[----:B------:R-:W-:Y:S02]  /*2660*/  VIADD R11, R11, 0x2 ;  /* 0x000000020b0b7836 */ /* 0x000fe40000000000 */
[----:B------:R-:W-:Y:S01]  /*2670*/  VIADD R24, R17, 0x2 ;  /* 0x0000000211187836 */ /* 0x000fe20000000000 */
[----:B------:R-:W-:Y:S06]  /*2680*/  @P2 BRA `(.L_x_186) ;  /* 0xfffffff000d82947 */ /* 0x000fec000383ffff */
[----:B------:R-:W-:Y:S02]  /*2690*/  LOP3.LUT P0, RZ, R12, 0xff, RZ, 0xc0, !PT ;  /* 0x000000ff0cff7812 */ /* 0x000fe4000780c0ff */
[----:B------:R-:W-:Y:S02]  /*26a0*/  IADD3 R8, PT, PT, R24, -0x1, RZ ;  /* 0xffffffff18087810 */ /* 0x000fe40007ffe0ff */
[----:B------:R-:W-:-:S13]  /*26b0*/  PLOP3.LUT P0, PT, P0, PT, PT, 0x8, 0x80 ;  /* 0x000000000080781c */ /* 0x000fda000070e170 */
.L_x_179:
[----:B------:R-:W2:Y:S02]  /*26c0*/  LDC.64 R12, c[0x0][0x3a0] ;  /* 0x0000e800ff0c7b82 */ /* 0x000ea40000000a00 */
[----:B--2---:R-:W-:-:S04]  /*26d0*/  IADD3 R9, PT, PT, -R13, R9, R12 ;  /* 0x000000090d097210 */ /* 0x004fc80007ffe10c */
[----:B------:R-:W-:-:S04]  /*26e0*/  LOP3.LUT R9, R9, 0x1, RZ, 0xc0, !PT ;  /* 0x0000000109097812 */ /* 0x000fc800078ec0ff */
[----:B------:R-:W-:-:S13]  /*26f0*/  ISETP.NE.U32.AND P1, PT, R9, 0x1, PT ;  /* 0x000000010900780c */ /* 0x000fda0003f25070 */
[----:B------:R-:W-:Y:S05]  /*2700*/  @P1 EXIT ;  /* 0x000000000000194d */ /* 0x000fea0003800000 */
[----:B01----:R-:W0:Y:S08]  /*2710*/  LDC.64 R18, c[0x0][0x380] ;  /* 0x0000e000ff127b82 */ /* 0x003e300000000a00 */
[----:B------:R-:W1:Y:S01]  /*2720*/  LDC.64 R24, c[0x0][0x388] ;  /* 0x0000e200ff187b82 */ /* 0x000e620000000a00 */
[----:B0-----:R-:W-:-:S04]  /*2730*/  IMAD.WIDE.U32 R20, R8, 0x4, R18 ;  /* 0x0000000408147825 */ /* 0x001fc800078e0012 */
[C---:B------:R-:W-:Y:S02]  /*2740*/  IMAD.WIDE.U32 R18, R17.reuse, 0x4, R18 ;  /* 0x0000000411127825 */ /* 0x040fe400078e0012 */
[----:B------:R-:W2:Y:S02]  /*2750*/  LDG.E.CONSTANT R20, desc[UR6][R20.64] ;  /* 0x0000000614147981 */ /* 0x000ea4000c1e9900 */
        /* <DEDUP_REMOVED lines=35> */
.L_x_187:
[----:B------:R-:W-:-:S13]  /*2990*/  ISETP.GE.AND P1, PT, R23, R0, PT ;  /* 0x000000001700720c */ /* 0x000fda0003f26270 */
[----:B------:R-:W-:Y:S05]  /*29a0*/  @!P1 BRA `(.L_x_188) ;  /* 0x00000000004c9947 */ /* 0x000fea0003800000 */
[----:B------:R-:W-:Y:S05]  /*29b0*/  @P0 EXIT ;  /* 0x000000000000094d */ /* 0x000fea0003800000 */
[----:B------:R-:W-:Y:S01]  /*29c0*/  ISETP.GT.U32.AND P0, PT, R0, 0x100, PT ;  /* 0x000001000000780c */ /* 0x000fe20003f04070 */
[----:B------:R-:W-:-:S12]  /*29d0*/  IMAD.MOV.U32 R0, RZ, RZ, 0x7fc00000 ;  /* 0x7fc00000ff007424 */ /* 0x000fd800078e00ff */
[----:B------:R-:W-:Y:S05]  /*29e0*/  @P0 BRA `(.L_x_189) ;  /* 0x0000000000080947 */ /* 0x000fea0003800000 */
[----:B------:R-:W-:-:S06]  /*29f0*/  IMAD.U32 R0, R14, 0x4, R1 ;  /* 0x000000040e007824 */ /* 0x000fcc00078e0001 */
[----:B------:R-:W5:Y:S02]  /*2a00*/  LDL R0, [R0] ;  /* 0x0000000000007983 */ /* 0x000f640000100800 */
.L_x_189:
[----:B-----5:R-:W-:-:S04]  /*2a10*/  FSETP.NAN.AND P0, PT, |R0|, |R0|, PT ;  /* 0x400000000000720b */ /* 0x020fc80003f08200 */
[----:B------:R-:W-:-:S13]  /*2a20*/  ISETP.LT.OR P0, PT, R8, R5, P0 ;  /* 0x000000050800720c */ /* 0x000fda0000701670 */
[----:B------:R-:W-:Y:S05]  /*2a30*/  @P0 EXIT ;  /* 0x000000000000094d */ /* 0x000fea0003800000 */
[----:B------:R-:W0:Y:S01]  /*2a40*/  LDC.64 R10, c[0x0][0x3b0] ;  /* 0x0000ec00ff0a7b82 */ /* 0x000e220000000a00 */
[----:B------:R-:W-:Y:S01]  /*2a50*/  FADD R4, R4, -1 ;  /* 0xbf80000004047421 */ /* 0x000fe20000000000 */
[----:B------:R-:W-:-:S03]  /*2a60*/  IADD3 R3, PT, PT, R2, R8, RZ ;  /* 0x0000000802037210 */ /* 0x000fc60007ffe0ff */
[----:B------:R-:W-:-:S04]  /*2a70*/  FFMA R7, R4, R22, R7 ;  /* 0x0000001604077223 */ /* 0x000fc80000000007 */
[----:B------:R-:W-:-:S04]  /*2a80*/  FMUL R7, R7, R6 ;  /* 0x0000000607077220 */ /* 0x000fc80000400000 */
[----:B------:R-:W-:-:S04]  /*2a90*/  FADD R0, R7, R0 ;  /* 0x0000000007007221 */ /* 0x000fc80000000000 */
[----:B------:R-:W-:Y:S01]  /*2aa0*/  FMUL R5, R0, 0.5 ;  /* 0x3f00000000057820 */ /* 0x000fe20000400000 */
[----:B0-----:R-:W-:-:S05]  /*2ab0*/  IMAD.WIDE R2, R3, 0x4, R10 ;  /* 0x0000000403027825 */ /* 0x001fca00078e020a */
[----:B------:R-:W-:Y:S01]  /*2ac0*/  STG.E desc[UR6][R2.64], R5 ;  /* 0x0000000502007986 */ /* 0x000fe2000c101906 */
[----:B------:R-:W-:Y:S05]  /*2ad0*/  EXIT ;  /* 0x000000000000794d */ /* 0x000fea0003800000 */
.L_x_188:
[----:B------:R-:W-:-:S05]  /*2ae0*/  VIADD R9, R23, 0x1 ;  /* 0x0000000117097836 */ /* 0x000fca0000000000 */
[----:B------:R-:W-:-:S13]  /*2af0*/  ISETP.NE.AND P0, PT, R9, R0, PT ;  /* 0x000000000900720c */ /* 0x000fda0003f05270 */
[----:B------:R-:W-:Y:S05]  /*2b00*/  @P0 EXIT ;  /* 0x000000000000094d */ /* 0x000fea0003800000 */
[----:B------:R-:W-:Y:S01]  /*2b10*/  ISETP.GT.U32.AND P0, PT, R0, 0x100, PT ;  /* 0x000001000000780c */ /* 0x000fe20003f04070 */
[----:B------:R-:W-:-:S12]  /*2b20*/  IMAD.MOV.U32 R0, RZ, RZ, 0x7fc00000 ;  /* 0x7fc00000ff007424 */ /* 0x000fd800078e00ff */
[----:B------:R-:W-:Y:S05]  /*2b30*/  @P0 BRA `(.L_x_190) ;  /* 0x0000000000080947 */ /* 0x000fea0003800000 */
[----:B------:R-:W-:-:S06]  /*2b40*/  IMAD.U32 R0, R14, 0x4, R1 ;  /* 0x000000040e007824 */ /* 0x000fcc00078e0001 */
[----:B------:R-:W5:Y:S02]  /*2b50*/  LDL R0, [R0] ;  /* 0x0000000000007983 */ /* 0x000f640000100800 */
.L_x_190:
[----:B-----5:R-:W-:-:S04]  /*2b60*/  FSETP.NAN.AND P0, PT, |R0|, |R0|, PT ;  /* 0x400000000000720b */ /* 0x020fc80003f08200 */
[----:B------:R-:W-:-:S13]  /*2b70*/  ISETP.LT.OR P0, PT, R8, R5, P0 ;  /* 0x000000050800720c */ /* 0x000fda0000701670 */
[----:B------:R-:W-:Y:S05]  /*2b80*/  @P0 EXIT ;  /* 0x000000000000094d */ /* 0x000fea0003800000 */
[----:B------:R-:W0:Y:S01]  /*2b90*/  LDC.64 R4, c[0x0][0x3b0] ;  /* 0x0000ec00ff047b82 */ /* 0x000e220000000a00 */
[----:B------:R-:W-:Y:S01]  /*2ba0*/  FADD R10, R7, -R10 ;  /* 0x8000000a070a7221 */ /* 0x000fe20000000000 */
[----:B------:R-:W-:-:S03]  /*2bb0*/  IMAD.IADD R7, R2, 0x1, R8 ;  /* 0x0000000102077824 */ /* 0x000fc600078e0208 */
[----:B------:R-:W-:-:S04]  /*2bc0*/  FADD R3, R10, R3 ;  /* 0x000000030a037221 */ /* 0x000fc80000000000 */
[----:B------:R-:W-:-:S04]  /*2bd0*/  FMUL R3, R3, R6 ;  /* 0x0000000603037220 */ /* 0x000fc80000400000 */
[----:B------:R-:W-:-:S04]  /*2be0*/  FADD R0, R3, R0 ;  /* 0x0000000003007221 */ /* 0x000fc80000000000 */
[----:B------:R-:W-:Y:S01]  /*2bf0*/  FMUL R3, R0, 0.5 ;  /* 0x3f00000000037820 */ /* 0x000fe20000400000 */
[----:B0-----:R-:W-:-:S05]  /*2c00*/  IMAD.WIDE R4, R7, 0x4, R4 ;  /* 0x0000000407047825 */ /* 0x001fca00078e0204 */
[----:B------:R-:W-:Y:S01]  /*2c10*/  STG.E desc[UR6][R4.64], R3 ;  /* 0x0000000304007986 */ /* 0x000fe2000c101906 */
[----:B------:R-:W-:Y:S05]  /*2c20*/  EXIT ;  /* 0x000000000000794d */ /* 0x000fea0003800000 */
        .weak           $__internal_6_$__cuda_sm20_rcp_rn_f32_slowpath
        .type           $__internal_6_$__cuda_sm20_rcp_rn_f32_slowpath,@function
        .size           $__internal_6_$__cuda_sm20_rcp_rn_f32_slowpath,($__internal_7_$__cuda_sm3x_div_rn_noftz_f32_slowpath - $__internal_6_$__cuda_sm20_rcp_rn_f32_slowpath)
$__internal_6_$__cuda_sm20_rcp_rn_f32_slowpath:
        /* <DEDUP_REMOVED lines=9> */
[----:B---3--:R-:W0:Y:S02]  /*2cc0*/  MUFU.RCP R5, R8 ;  /* 0x0000000800057308 */ /* 0x008e240000001000 */
[----:B0-----:R-:W-:-:S04]  /*2cd0*/  FFMA R9, R8, R5, -1 ;  /* 0xbf80000008097423 */ /* 0x001fc80000000005 */
[----:B------:R-:W-:-:S04]  /*2ce0*/  FADD.FTZ R10, -R9, -RZ ;  /* 0x800000ff090a7221 */ /* 0x000fc80000010100 */
[----:B------:R-:W-:-:S04]  /*2cf0*/  FFMA R5, R5, R10, R5 ;  /* 0x0000000a05057223 */ /* 0x000fc80000000005 */
[----:B------:R-:W-:Y:S01]  /*2d00*/  FFMA R5, R5, 1.84467440737095516160e+19, RZ ;  /* 0x5f80000005057823 */ /* 0x000fe200000000ff */
[----:B------:R-:W-:Y:S06]  /*2d10*/  BRA `(.L_x_192) ;  /* 0x0000000000887947 */ /* 0x000fec0003800000 */
.L_x_191:
        /* <DEDUP_REMOVED lines=16> */
[----:B------:R-:W-:-:S03]  /*2e20*/  LOP3.LUT R9, R14, R11, RZ, 0xc0, !PT ;  /* 0x0000000b0e097212 */ /* 0x000fc600078ec0ff */
[----:B------:R-:W-:Y:S01]  /*2e30*/  IMAD.MOV R10, RZ, RZ, -R10 ;  /* 0x000000ffff0a7224 */ /* 0x000fe200078e0a0a */
[----:B------:R-:W-:-:S04]  /*2e40*/  SHF.R.U32.HI R9, RZ, R8, R9 ;  /* 0x00000008ff097219 */ /* 0x000fc80000011609 */
[----:B------:R-:W-:Y:S02]  /*2e50*/  LOP3.LUT P1, RZ, R10, R8, R11, 0xf8, !PT ;  /* 0x000000080aff7212 */ /* 0x000fe4000782f80b */
[C---:B------:R-:W-:Y:S02]  /*2e60*/  LOP3.LUT P0, RZ, R9.reuse, 0x1, RZ, 0xc0, !PT ;  /* 0x0000000109ff7812 */ /* 0x040fe4000780c0ff */
[----:B------:R-:W-:-:S04]  /*2e70*/  LOP3.LUT P2, RZ, R9, 0x2, RZ, 0xc0, !PT ;  /* 0x0000000209ff7812 */ /* 0x000fc8000784c0ff */
[----:B------:R-:W-:Y:S02]  /*2e80*/  PLOP3.LUT P0, PT, P0, P1, P2, 0xe0, 0x0 ;  /* 0x000000000000781c */ /* 0x000fe40000703c20 */
[----:B------:R-:W-:Y:S02]  /*2e90*/  LOP3.LUT P1, RZ, R4, 0x7fffff, RZ, 0xc0, !PT ;  /* 0x007fffff04ff7812 */ /* 0x000fe4000782c0ff */
[----:B------:R-:W-:-:S04]  /*2ea0*/  SEL R8, RZ, 0x1, !P0 ;  /* 0x00000001ff087807 */ /* 0x000fc80004000000 */
[----:B------:R-:W-:-:S04]  /*2eb0*/  IADD3 R8, PT, PT, -R8, RZ, RZ ;  /* 0x000000ff08087210 */ /* 0x000fc80007ffe1ff */
[----:B------:R-:W-:Y:S01]  /*2ec0*/  ISETP.GE.AND P0, PT, R8, RZ, PT ;  /* 0x000000ff0800720c */ /* 0x000fe20003f06270 */
[----:B------:R-:W-:-:S05]  /*2ed0*/  VIADD R8, R5, 0xffffff04 ;  /* 0xffffff0405087836 */ /* 0x000fca0000000000 */
[----:B------:R-:W-:-:S07]  /*2ee0*/  SHF.R.U32.HI R5, RZ, R8, R11 ;  /* 0x00000008ff057219 */ /* 0x000fce000001160b */
[----:B------:R-:W-:-:S04]  /*2ef0*/  @!P0 VIADD R5, R5, 0x1 ;  /* 0x0000000105058836 */ /* 0x000fc80000000000 */
[----:B------:R-:W-:-:S05]  /*2f00*/  @!P1 IMAD.SHL.U32 R5, R5, 0x2, RZ ;  /* 0x0000000205059824 */ /* 0x000fca00078e00ff */
[----:B------:R-:W-:Y:S01]  /*2f10*/  LOP3.LUT R5, R5, 0x80000000, R4, 0xf8, !PT ;  /* 0x8000000005057812 */ /* 0x000fe200078ef804 */
[----:B------:R-:W-:Y:S06]  /*2f20*/  BRA `(.L_x_192) ;  /* 0x0000000000047947 */ /* 0x000fec0003800000 */
.L_x_193:
[----:B------:R0:W1:Y:S02]  /*2f30*/  MUFU.RCP R5, R4 ;  /* 0x0000000400057308 */ /* 0x0000640000001000 */
.L_x_192:
[----:B------:R-:W-:Y:S02]  /*2f40*/  HFMA2 R9, -RZ, RZ, 0, 0 ;  /* 0x00000000ff097431 */ /* 0x000fe400000001ff */
[----:B------:R-:W-:-:S04]  /*2f50*/  IMAD.MOV.U32 R8, RZ, RZ, R6 ;  /* 0x000000ffff087224 */ /* 0x000fc800078e0006 */
[----:B0123--:R-:W-:Y:S05]  /*2f60*/  RET.REL.NODEC R8 `(adxr_batch_f32) ;  /* 0xffffffd008247950 */ /* 0x00ffea0003c3ffff */
        .weak           $__internal_7_$__cuda_sm3x_div_rn_noftz_f32_slowpath
        .type           $__internal_7_$__cuda_sm3x_div_rn_noftz_f32_slowpath,@function
        .size           $__internal_7_$__cuda_sm3x_div_rn_noftz_f32_slowpath,(.L_x_210 - $__internal_7_$__cuda_sm3x_div_rn_noftz_f32_slowpath)
$__internal_7_$__cuda_sm3x_div_rn_noftz_f32_slowpath:
[----:B------:R-:W-:Y:S02]  /*2f70*/  SHF.R.U32.HI R21, RZ, 0x17, R19 ;  /* 0x00000017ff157819 */ /* 0x000fe40000011613 */
[----:B------:R-:W-:Y:S02]  /*2f80*/  SHF.R.U32.HI R32, RZ, 0x17, R18 ;  /* 0x00000017ff207819 */ /* 0x000fe40000011612 */
[----:B------:R-:W-:Y:S02]  /*2f90*/  LOP3.LUT R21, R21, 0xff, RZ, 0xc0, !PT ;  /* 0x000000ff15157812 */ /* 0x000fe400078ec0ff */
[----:B------:R-:W-:-:S03]  /*2fa0*/  LOP3.LUT R32, R32, 0xff, RZ, 0xc0, !PT ;  /* 0x000000ff20207812 */ /* 0x000fc600078ec0ff */
[----:B------:R-:W-:Y:S02]  /*2fb0*/  VIADD R30, R21, 0xffffffff ;  /* 0xffffffff151e7836 */ /* 0x000fe40000000000 */
[----:B------:R-:W-:-:S03]  /*2fc0*/  VIADD R29, R32, 0xffffffff ;  /* 0xffffffff201d7836 */ /* 0x000fc60000000000 */
        /* <DEDUP_REMOVED lines=22> */
[----:B------:R-:W-:Y:S01]  /*3130*/  @P1 IMAD.MOV.U32 R28, RZ, RZ, RZ ;  /* 0x000000ffff1c1224 */ /* 0x000fe200078e00ff */
[----:B------:R-:W-:Y:S01]  /*3140*/  @!P1 MOV R28, 0xffffffc0 ;  /* 0xffffffc0001c9802 */ /* 0x000fe20000000f00 */
[----:B------:R-:W-:Y:S01]  /*3150*/  @!P1 FFMA R18, R18, 1.84467440737095516160e+19, RZ ;  /* 0x5f80000012129823 */ /* 0x000fe200000000ff */
[----:B------:R-:W-:-:S03]  /*3160*/  @!P3 FFMA R19, R19, 1.84467440737095516160e+19, RZ ;  /* 0x5f8000001313b823 */ /* 0x000fc600000000ff */
[----:B------:R-:W-:-:S07]  /*3170*/  @!P3 VIADD R28, R28, 0x40 ;  /* 0x000000401c1cb836 */ /* 0x000fce0000000000 */
.L_x_194:
[----:B------:R-:W-:Y:S01]  /*3180*/  LEA R30, R21, 0xc0800000, 0x17 ;  /* 0xc0800000151e7811 */ /* 0x000fe200078eb8ff */
[----:B------:R-:W-:-:S04]  /*3190*/  VIADD R32, R32, 0xffffff81 ;  /* 0xffffff8120207836 */ /* 0x000fc80000000000 */
[----:B------:R-:W-:Y:S02]  /*31a0*/  IMAD.IADD R31, R19, 0x1, -R30 ;  /* 0x00000001131f7824 */ /* 0x000fe400078e0a1e */
[----:B------:R-:W-:Y:S02]  /*31b0*/  IMAD R18, R32, -0x800000, R18 ;  /* 0xff80000020127824 */ /* 0x000fe400078e0212 */
[----:B------:R-:W0:Y:S01]  /*31c0*/  MUFU.RCP R30, R31 ;  /* 0x0000001f001e7308 */ /* 0x000e220000001000 */
[----:B------:R-:W-:-:S04]  /*31d0*/  FADD.FTZ R29, -R31, -RZ ;  /* 0x800000ff1f1d7221 */ /* 0x000fc80000010100 */
[----:B0-----:R-:W-:-:S04]  /*31e0*/  FFMA R19, R30, R29, 1 ;  /* 0x3f8000001e137423 */ /* 0x001fc8000000001d */
[----:B------:R-:W-:-:S04]  /*31f0*/  FFMA R30, R30, R19, R30 ;  /* 0x000000131e1e7223 */ /* 0x000fc8000000001e */
[----:B------:R-:W-:-:S04]  /*3200*/  FFMA R19, R18, R30, RZ ;  /* 0x0000001e12137223 */ /* 0x000fc800000000ff */
[----:B------:R-:W-:-:S04]  /*3210*/  FFMA R33, R29, R19, R18 ;  /* 0x000000131d217223 */ /* 0x000fc80000000012 */
[----:B------:R-:W-:-:S04]  /*3220*/  FFMA R19, R30, R33, R19 ;  /* 0x000000211e137223 */ /* 0x000fc80000000013 */
[----:B------:R-:W-:Y:S01]  /*3230*/  FFMA R34, R29, R19, R18 ;  /* 0x000000131d227223 */ /* 0x000fe20000000012 */
[----:B------:R-:W-:-:S03]  /*3240*/  IADD3 R29, PT, PT, R32, 0x7f, -R21 ;  /* 0x0000007f201d7810 */ /* 0x000fc60007ffe815 */
[----:B------:R-:W-:Y:S02]  /*3250*/  FFMA R18, R30, R34, R19 ;  /* 0x000000221e127223 */ /* 0x000fe40000000013 */
[----:B------:R-:W-:-:S03]  /*3260*/  IMAD.IADD R29, R29, 0x1, R28 ;  /* 0x000000011d1d7824 */ /* 0x000fc600078e021c */
        /* <DEDUP_REMOVED lines=16> */
[C---:B------:R-:W-:Y:S01]  /*3370*/  VIADD R30, R21.reuse, 0x20 ;  /* 0x00000020151e7836 */ /* 0x040fe20000000000 */
[----:B------:R-:W-:Y:S02]  /*3380*/  ISETP.NE.AND P4, PT, R21, RZ, PT ;  /* 0x000000ff1500720c */ /* 0x000fe40003f85270 */
[----:B------:R-:W-:Y:S02]  /*3390*/  LOP3.LUT R29, R29, 0x7fffff, RZ, 0xc0, !PT ;  /* 0x007fffff1d1d7812 */ /* 0x000fe400078ec0ff */
[----:B------:R-:W-:Y:S01]  /*33a0*/  ISETP.NE.AND P3, PT, R21, RZ, PT ;  /* 0x000000ff1500720c */ /* 0x000fe20003f65270 */
[----:B------:R-:W-:Y:S01]  /*33b0*/  IMAD.MOV R21, RZ, RZ, -R21 ;  /* 0x000000ffff157224 */ /* 0x000fe200078e0a15 */
[----:B------:R-:W-:-:S02]  /*33c0*/  LOP3.LUT R29, R29, 0x800000, RZ, 0xfc, !PT ;  /* 0x008000001d1d7812 */ /* 0x000fc400078efcff */
        /* <DEDUP_REMOVED lines=9> */
[----:B------:R-:W-:-:S05]  /*3460*/  LOP3.LUT R19, R19, R28, RZ, 0xc0, !PT ;  /* 0x0000001c13137212 */ /* 0x000fca00078ec0ff */
[----:B------:R-:W-:-:S05]  /*3470*/  IMAD.IADD R19, R30, 0x1, R19 ;  /* 0x000000011e137824 */ /* 0x000fca00078e0213 */
[----:B------:R-:W-:Y:S01]  /*3480*/  LOP3.LUT R18, R19, R18, RZ, 0xfc, !PT ;  /* 0x0000001213127212 */ /* 0x000fe200078efcff */
[----:B------:R-:W-:Y:S06]  /*3490*/  BRA `(.L_x_201) ;  /* 0x0000000000347947 */ /* 0x000fec0003800000 */
.L_x_200:
[----:B------:R-:W-:-:S04]  /*34a0*/  LOP3.LUT R18, R18, 0x80000000, RZ, 0xc0, !PT ;  /* 0x8000000012127812 */ /* 0x000fc800078ec0ff */
[----:B------:R-:W-:Y:S01]  /*34b0*/  LOP3.LUT R18, R18, 0x7f800000, RZ, 0xfc, !PT ;  /* 0x7f80000012127812 */ /* 0x000fe200078efcff */
[----:B------:R-:W-:Y:S06]  /*34c0*/  BRA `(.L_x_201) ;  /* 0x0000000000287947 */ /* 0x000fec0003800000 */
.L_x_199:
[----:B------:R-:W-:Y:S01]  /*34d0*/  LEA R18, R29, R18, 0x17 ;  /* 0x000000121d127211 */ /* 0x000fe200078eb8ff */
[----:B------:R-:W-:Y:S06]  /*34e0*/  BRA `(.L_x_201) ;  /* 0x0000000000207947 */ /* 0x000fec0003800000 */
.L_x_198:
[----:B------:R-:W-:-:S04]  /*34f0*/  LOP3.LUT R18, R19, 0x80000000, R18, 0x48, !PT ;  /* 0x8000000013127812 */ /* 0x000fc800078e4812 */
[----:B------:R-:W-:Y:S01]  /*3500*/  LOP3.LUT R18, R18, 0x7f800000, RZ, 0xfc, !PT ;  /* 0x7f80000012127812 */ /* 0x000fe200078efcff */
[----:B------:R-:W-:Y:S06]  /*3510*/  BRA `(.L_x_201) ;  /* 0x0000000000147947 */ /* 0x000fec0003800000 */
.L_x_197:
[----:B------:R-:W-:Y:S01]  /*3520*/  LOP3.LUT R18, R19, 0x80000000, R18, 0x48, !PT ;  /* 0x8000000013127812 */ /* 0x000fe200078e4812 */
[----:B------:R-:W-:Y:S06]  /*3530*/  BRA `(.L_x_201) ;  /* 0x00000000000c7947 */ /* 0x000fec0003800000 */
.L_x_196:
[----:B------:R-:W0:Y:S01]  /*3540*/  MUFU.RSQ R18, -QNAN ;  /* 0xffc0000000127908 */ /* 0x000e220000001400 */
[----:B------:R-:W-:Y:S05]  /*3550*/  BRA `(.L_x_201) ;  /* 0x0000000000047947 */ /* 0x000fea0003800000 */
.L_x_195:
[----:B------:R-:W-:-:S07]  /*3560*/  FADD.FTZ R18, R18, R19 ;  /* 0x0000001312127221 */ /* 0x000fce0000010000 */
.L_x_201:
[----:B0-----:R-:W-:Y:S02]  /*3570*/  IMAD.MOV.U32 R21, RZ, RZ, R18 ;  /* 0x000000ffff157224 */ /* 0x001fe400078e0012 */
[----:B------:R-:W-:Y:S02]  /*3580*/  IMAD.MOV.U32 R18, RZ, RZ, R20 ;  /* 0x000000ffff127224 */ /* 0x000fe400078e0014 */
[----:B------:R-:W-:-:S04]  /*3590*/  IMAD.MOV.U32 R19, RZ, RZ, 0x0 ;  /* 0x00000000ff137424 */ /* 0x000fc800078e00ff */
[----:B------:R-:W-:Y:S05]  /*35a0*/  RET.REL.NODEC R18 `(adxr_batch_f32) ;  /* 0xffffffc812947950 */ /* 0x000fea0003c3ffff */
.L_x_202:
        /* <DEDUP_REMOVED lines=13> */
.L_x_210:


//--------------------- .nv.shared.adxr_many_series_one_param_time_major_f32_opt --------------------------
	.section	.nv.shared.adxr_many_series_one_param_time_major_f32_opt,"aw",@nobits
	.sectionflags	@""
	.align	16
	.zero		1024


//--------------------- .nv.shared.reserved.0     --------------------------
	.section	.nv.shared.reserved.0,"aw",@nobits
	.weak		__nv_reservedSMEM_offset_0_alias
	.size		__nv_reservedSMEM_offset_0_alias, 0, 64
	.other		__nv_reservedSMEM_offset_0_alias,@"STO_CUDA_RESERVED_SHARED STV_DEFAULT"
__nv_reservedSMEM_offset_0_alias:
	.zero		0
	.zero		64


//--------------------- .nv.shared.adxr_one_series_many_params_f32_opt --------------------------
	.section	.nv.shared.adxr_one_series_many_params_f32_opt,"aw",@nobits
	.sectionflags	@""
	.align	16
	.zero		1024


//--------------------- .nv.shared.adxr_many_series_one_param_f32 --------------------------
	.section	.nv.shared.adxr_many_series_one_param_f32,"aw",@nobits
	.sectionflags	@""
	.align	16
	.zero		1024


//--------------------- .nv.shared.adxr_batch_f32 --------------------------
	.section	.nv.shared.adxr_batch_f32,"aw",@nobits
	.sectionflags	@""
	.align	16
	.zero		1024


//--------------------- .nv.constant0.adxr_many_series_one_param_time_major_f32_opt --------------------------
	.section	.nv.constant0.adxr_many_series_one_param_time_major_f32_opt,"a",@progbits
	.sectionflags	@""
	.align	4
.nv.constant0.adxr_many_series_one_param_time_major_f32_opt:
	.zero		968


//--------------------- .nv.constant0.adxr_one_series_many_params_f32_opt --------------------------
	.section	.nv.constant0.adxr_one_series_many_params_f32_opt,"a",@progbits
	.sectionflags	@""
	.align	4
.nv.constant0.adxr_one_series_many_params_f32_opt:
	.zero		968


//--------------------- .nv.constant0.adxr_many_series_one_param_f32 --------------------------
	.section	.nv.constant0.adxr_many_series_one_param_f32,"a",@progbits
	.sectionflags	@""
	.align	4
.nv.constant0.adxr_many_series_one_param_f32:
	.zero		952


//--------------------- .nv.constant0.adxr_batch_f32 --------------------------
	.section	.nv.constant0.adxr_batch_f32,"a",@progbits
	.sectionflags	@""
	.align	4
.nv.constant0.adxr_batch_f32:
	.zero		952


//--------------------- SYMBOLS --------------------------

	.type		.nv.reservedSmem.offset0,@object
	.size		.nv.reservedSmem.offset0,0x4
	.type		.nv.reservedSmem.cap,@object
	.size		.nv.reservedSmem.cap,0x4
